// auto-generated by cutlass_sweep.fmha — config: {"arch": "sm_100", "direction": "bwd", "dtype": "bf16", "head_dim": 128, "mask": "none", "schedule": "tma", "tile_kv": 128, "tile_q": 128}
#include "cutlass/cutlass.h"
#include "cute/tensor.hpp"
#include "cutlass/device_kernel.h"
#include "cutlass/kernel_hardware_info.h"
#include "77_blackwell_fmha/collective/fmha_common.hpp"
#include "77_blackwell_fmha/collective/fmha_fusion.hpp"
#include "77_blackwell_fmha/kernel/sm100_fmha_bwd_kernel_tma_warpspecialized.hpp"

using namespace cute;
using Element = cutlass::bfloat16_t;
using TileShape = Shape<_128, _128, _128, _128>;
// Q K D D_VO ((H_R, H_K) B) — must match the kernel's stride deconstruction.
using ProblemShape =
    cute::tuple<int, int, int, int, cute::tuple<cute::tuple<int, int>, int>>;

using Kernel = cutlass::fmha::kernel::Sm100FmhaBwdKernelTmaWarpSpecialized<
    ProblemShape, Element, float, TileShape,
    cutlass::fmha::collective::NoMask>;

auto* _anchor = &cutlass::device_kernel<Kernel>;


// ===== COMPILED SASS (sm_100a) =====

	.target	sm_100a

	.elftype	@"ET_EXEC"


//--------------------- .note.nv.tkinfo           --------------------------
	.section	.note.nv.tkinfo,"",@"SHT_NOTE"
	.sectionflags	@"SHF_NOTE_NV_TKINFO"
	.tkinfo
        /*0018*/ 	.word	0x00000002
        /*0030*/ 	.string	""
        /*0030*/ 	.string	"ptxas"
        /*0030*/ 	.string	"Cuda compilation tools, release 13.0, V13.0.88"
        /*0030*/ 	.string	"Build cuda_13.0.r13.0/compiler.36424714_0"
        /*0030*/ 	.string	"-arch sm_100a -m 64 "



//--------------------- .note.nv.cuinfo           --------------------------
	.section	.note.nv.cuinfo,"",@"SHT_NOTE"
	.sectionflags	@"SHF_NOTE_NV_CUINFO"
        /*0018*/ 	.short	0x0002
        /*001a*/ 	.short	0x0064
        /*001c*/ 	.short	0x0082
	.zero		2


//--------------------- .nv.info                  --------------------------
	.section	.nv.info,"",@"SHT_CUDA_INFO"
	.align	4


	//----- nvinfo : EIATTR_REGCOUNT
	.align		4
        /*0000*/ 	.byte	0x04, 0x2f
        /*0002*/ 	.short	(.L_21 - .L_20)
	.align		4
.L_20:
        /*0004*/ 	.word	index@(_ZN7cutlass13device_kernelINS_4fmha6kernel36Sm100FmhaBwdKernelTmaWarpSpecializedIN4cute5tupleIJiiiiNS5_IJNS5_IJiiEEEiEEEEEENS_10bfloat16_tEfNS5_IJNS4_1CILi128EEESB_SB_SB_EEENS1_10collective6NoMaskEEEEEvNT_6ParamsE)
        /*0008*/ 	.word	0x00000080


	//----- nvinfo : EIATTR_FRAME_SIZE
	.align		4
.L_21:
        /*000c*/ 	.byte	0x04, 0x11
        /*000e*/ 	.short	(.L_23 - .L_22)
	.align		4
.L_22:
        /*0010*/ 	.word	index@($__internal_3_$__cuda_sm20_div_u16)
        /*0014*/ 	.word	0x00000018


	//----- nvinfo : EIATTR_FRAME_SIZE
	.align		4
.L_23:
        /*0018*/ 	.byte	0x04, 0x11
        /*001a*/ 	.short	(.L_25 - .L_24)
	.align		4
.L_24:
        /*001c*/ 	.word	index@($__internal_2_$__cuda_sm10x_tcgen05_guardrail_trap_unallocated_columns_being_dealloced)
        /*0020*/ 	.word	0x00000018


	//----- nvinfo : EIATTR_FRAME_SIZE
	.align		4
.L_25:
        /*0024*/ 	.byte	0x04, 0x11
        /*0026*/ 	.short	(.L_27 - .L_26)
	.align		4
.L_26:
        /*0028*/ 	.word	index@($__internal_1_$__cuda_sm10x_tcgen05_guardrail_trap_phase_invalid_during_alloc)
        /*002c*/ 	.word	0x00000018


	//----- nvinfo : EIATTR_FRAME_SIZE
	.align		4
.L_27:
        /*0030*/ 	.byte	0x04, 0x11
        /*0032*/ 	.short	(.L_29 - .L_28)
	.align		4
.L_28:
        /*0034*/ 	.word	index@($__internal_0_$__cuda_sm10x_tcgen05_guardrail_trap_col_being_dealloced_not_returned_by_alloc)
        /*0038*/ 	.word	0x00000018


	//----- nvinfo : EIATTR_FRAME_SIZE
	.align		4
.L_29:
        /*003c*/ 	.byte	0x04, 0x11
        /*003e*/ 	.short	(.L_31 - .L_30)
	.align		4
.L_30:
        /*0040*/ 	.word	index@(_ZN7cutlass13device_kernelINS_4fmha6kernel36Sm100FmhaBwdKernelTmaWarpSpecializedIN4cute5tupleIJiiiiNS5_IJNS5_IJiiEEEiEEEEEENS_10bfloat16_tEfNS5_IJNS4_1CILi128EEESB_SB_SB_EEENS1_10collective6NoMaskEEEEEvNT_6ParamsE)
        /*0044*/ 	.word	0x00000018


	//----- nvinfo : EIATTR_MIN_STACK_SIZE
	.align		4
.L_31:
        /*0048*/ 	.byte	0x04, 0x12
        /*004a*/ 	.short	(.L_33 - .L_32)
	.align		4
.L_32:
        /*004c*/ 	.word	index@(_ZN7cutlass13device_kernelINS_4fmha6kernel36Sm100FmhaBwdKernelTmaWarpSpecializedIN4cute5tupleIJiiiiNS5_IJNS5_IJiiEEEiEEEEEENS_10bfloat16_tEfNS5_IJNS4_1CILi128EEESB_SB_SB_EEENS1_10collective6NoMaskEEEEEvNT_6ParamsE)
        /*0050*/ 	.word	0x00000018
.L_33:


//--------------------- .nv.compat                --------------------------
	.section	.nv.compat,"",@"SHT_CUDA_COMPAT_INFO"
	.align	4
        /*0000*/ 	.byte	0x02, 0x09, 0x01, 0x00, 0x02, 0x02, 0x02, 0x00, 0x02, 0x05, 0x05, 0x00, 0x03, 0x07, 0x01, 0x01
        /*0010*/ 	.byte	0x02, 0x03, 0x01, 0x00, 0x02, 0x06, 0x01, 0x00, 0x04, 0x0b, 0x08, 0x00, 0x01, 0x00, 0x00, 0x00
        /*0020*/ 	.byte	0x00, 0x00, 0x00, 0x00


//--------------------- .nv.info._ZN7cutlass13device_kernelINS_4fmha6kernel36Sm100FmhaBwdKernelTmaWarpSpecializedIN4cute5tupleIJiiiiNS5_IJNS5_IJiiEEEiEEEEEENS_10bfloat16_tEfNS5_IJNS4_1CILi128EEESB_SB_SB_EEENS1_10collective6NoMaskEEEEEvNT_6ParamsE --------------------------
	.section	.nv.info._ZN7cutlass13device_kernelINS_4fmha6kernel36Sm100FmhaBwdKernelTmaWarpSpecializedIN4cute5tupleIJiiiiNS5_IJNS5_IJiiEEEiEEEEEENS_10bfloat16_tEfNS5_IJNS4_1CILi128EEESB_SB_SB_EEENS1_10collective6NoMaskEEEEEvNT_6ParamsE,"",@"SHT_CUDA_INFO"
	.sectionflags	@""
	.align	4


	//----- nvinfo : EIATTR_CUDA_API_VERSION
	.align		4
        /*0000*/ 	.byte	0x04, 0x37
        /*0002*/ 	.short	(.L_35 - .L_34)
.L_34:
        /*0004*/ 	.word	0x00000082


	//----- nvinfo : EIATTR_KPARAM_INFO
	.align		4
.L_35:
        /*0008*/ 	.byte	0x04, 0x17
        /*000a*/ 	.short	(.L_37 - .L_36)
.L_36:
        /*000c*/ 	.word	0x00000000
        /*0010*/ 	.short	0x0000
        /*0012*/ 	.short	0x0000
        /*0014*/ 	.byte	0x00, 0xf0, 0x01, 0x1a


	//----- nvinfo : EIATTR_AT_ENTRY_FRAGMENTS
	.align		4
.L_37:
        /*0018*/ 	.byte	0x04, 0x4f
        /*001a*/ 	.short	(.L_39 - .L_38)


	//   ....[0]....
.L_38:
        /*001c*/ 	.word	0x00000006


	//----- nvinfo : EIATTR_RESERVED_SMEM_USED
	.align		4
.L_39:
        /*0020*/ 	.byte	0x01, 0x41
	.zero		2


	//----- nvinfo : EIATTR_SPARSE_MMA_MASK
	.align		4
        /*0024*/ 	.byte	0x03, 0x50
        /*0026*/ 	.short	0x0000


	//----- nvinfo : EIATTR_TCGEN05_1CTA_USED
	.align		4
        /*0028*/ 	.byte	0x01, 0x51
	.zero		2


	//----- nvinfo : EIATTR_MAXREG_COUNT
	.align		4
        /*002c*/ 	.byte	0x03, 0x1b
        /*002e*/ 	.short	0x0080


	//----- nvinfo : EIATTR_NUM_BARRIERS
	.align		4
        /*0030*/ 	.byte	0x02, 0x4c
        /*0032*/ 	.byte	0x04
	.zero		1


	//----- nvinfo : EIATTR_EXTERNS
	.align		4
        /*0034*/ 	.byte	0x04, 0x0f
        /*0036*/ 	.short	(.L_41 - .L_40)


	//   ....[0]....
	.align		4
.L_40:
        /*0038*/ 	.word	index@(__assertfail)


	//----- nvinfo : EIATTR_ANNOTATIONS
	.align		4
.L_41:
        /*003c*/ 	.byte	0x04, 0x55
        /*003e*/ 	.short	(.L_43 - .L_42)


	//   ....[0]....
.L_42:
        /*0040*/ 	.word	0x00000001
        /*0044*/ 	.byte	0xd0, 0x11, 0x00, 0x00, 0x01, 0x00, 0x00, 0x00, 0x20, 0x2e, 0x00, 0x00, 0x01, 0x00, 0x00, 0x00
        /* <DEDUP_REMOVED lines=14> */
        /*0134*/ 	.byte	0xc0, 0xce, 0x00, 0x00


	//----- nvinfo : EIATTR_MERCURY_ISA_VERSION
	.align		4
.L_43:
        /*0138*/ 	.byte	0x03, 0x5f
        /*013a*/ 	.short	0x0101


	//----- nvinfo : EIATTR_INT_WARP_WIDE_INSTR_OFFSETS
	.align		4
        /*013c*/ 	.byte	0x04, 0x31
        /*013e*/ 	.short	(.L_45 - .L_44)


	//   ....[0]....
.L_44:
        /*0140*/ 	.word	0x00010300


	//   ....[1]....
        /*0144*/ 	.word	0x00010320


	//   ....[2]....
        /*0148*/ 	.word	0x00010350


	//----- nvinfo : EIATTR_COOP_GROUP_MASK_REGIDS
	.align		4
.L_45:
        /*014c*/ 	.byte	0x04, 0x29
        /*014e*/ 	.short	(.L_47 - .L_46)


	//   ....[0]....
.L_46:
        /*0150*/ 	.word	0xffffffff


	//   ....[1]....
        /*0154*/ 	.word	0xffffffff


	//   ....[2]....
        /*0158*/ 	.word	0xffffffff


	//   ....[3]....
        /*015c*/ 	.word	0xffffffff


	//   ....[4]....
        /*0160*/ 	.word	0xffffffff


	//   ....[5]....
        /*0164*/ 	.word	0xffffffff


	//   ....[6]....
        /*0168*/ 	.word	0xffffffff


	//   ....[7]....
        /*016c*/ 	.word	0xffffffff


	//   ....[8]....
        /*0170*/ 	.word	0xffffffff


	//   ....[9]....
        /*0174*/ 	.word	0xffffffff


	//   ....[10]....
        /*0178*/ 	.word	0xffffffff


	//   ....[11]....
        /*017c*/ 	.word	0xffffffff


	//   ....[12]....
        /*0180*/ 	.word	0xffffffff


	//   ....[13]....
        /*0184*/ 	.word	0xffffffff


	//   ....[14]....
        /*0188*/ 	.word	0xffffffff


	//   ....[15]....
        /*018c*/ 	.word	0xffffffff


	//----- nvinfo : EIATTR_COOP_GROUP_INSTR_OFFSETS
	.align		4
.L_47:
        /*0190*/ 	.byte	0x04, 0x28
        /*0192*/ 	.short	(.L_49 - .L_48)


	//   ....[0]....
.L_48:
        /*0194*/ 	.word	0x00000080


	//   ....[1]....
        /*0198*/ 	.word	0x00000360


	//   ....[2]....
        /*019c*/ 	.word	0x00000580


	//   ....[3]....
        /*01a0*/ 	.word	0x00000670


	//   ....[4]....
        /*01a4*/ 	.word	0x000007b0


	//   ....[5]....
        /*01a8*/ 	.word	0x000008f0


	//   ....[6]....
        /*01ac*/ 	.word	0x00000a30


	//   ....[7]....
        /*01b0*/ 	.word	0x00000b70


	//   ....[8]....
        /*01b4*/ 	.word	0x00000cb0


	//   ....[9]....
        /*01b8*/ 	.word	0x00000df0


	//   ....[10]....
        /*01bc*/ 	.word	0x00000f30


	//   ....[11]....
        /*01c0*/ 	.word	0x000039a0


	//   ....[12]....
        /*01c4*/ 	.word	0x00003ba0


	//   ....[13]....
        /*01c8*/ 	.word	0x00003bc0


	//   ....[14]....
        /*01cc*/ 	.word	0x000101f0


	//   ....[15]....
        /*01d0*/ 	.word	0x00010420


	//----- nvinfo : EIATTR_REG_RECONFIG
	.align		4
.L_49:
        /*01d4*/ 	.byte	0x01, 0x54
	.zero		2


	//----- nvinfo : EIATTR_VRC_CTA_INIT_COUNT
	.align		4
        /*01d8*/ 	.byte	0x02, 0x4a
        /*01da*/ 	.byte	0x80
	.zero		1


	//----- nvinfo : EIATTR_SYSCALL_OFFSETS
	.align		4
        /*01dc*/ 	.byte	0x04, 0x46
        /*01de*/ 	.short	(.L_51 - .L_50)


	//   ....[0]....
.L_50:
        /*01e0*/ 	.word	0x00008d80


	//   ....[1]....
        /*01e4*/ 	.word	0x00008ef0


	//   ....[2]....
        /*01e8*/ 	.word	0x00009070


	//   ....[3]....
        /*01ec*/ 	.word	0x0000a940


	//   ....[4]....
        /*01f0*/ 	.word	0x0000aab0


	//   ....[5]....
        /*01f4*/ 	.word	0x0000ac20


	//   ....[6]....
        /*01f8*/ 	.word	0x0000ad90


	//   ....[7]....
        /*01fc*/ 	.word	0x0000b1d0


	//   ....[8]....
        /*0200*/ 	.word	0x0000b380


	//   ....[9]....
        /*0204*/ 	.word	0x0000b4f0


	//   ....[10]....
        /*0208*/ 	.word	0x0000c220


	//   ....[11]....
        /*020c*/ 	.word	0x0000d220


	//   ....[12]....
        /*0210*/ 	.word	0x0000d390


	//   ....[13]....
        /*0214*/ 	.word	0x0000d500


	//   ....[14]....
        /*0218*/ 	.word	0x0000d670


	//   ....[15]....
        /*021c*/ 	.word	0x0000e800


	//   ....[16]....
        /*0220*/ 	.word	0x0000e970


	//   ....[17]....
        /*0224*/ 	.word	0x0000eae0


	//   ....[18]....
        /*0228*/ 	.word	0x0000ec50


	//----- nvinfo : EIATTR_MBARRIER_INSTR_OFFSETS
	.align		4
.L_51:
        /*022c*/ 	.byte	0x04, 0x39
        /*022e*/ 	.short	(.L_53 - .L_52)


	//   ....[0]....
.L_52:
        /*0230*/ 	.word	0x00000430
        /*0234*/ 	.word	0x000000ff
        /*0238*/ 	.word	0x00038800
        /*023c*/ 	.short	0x0100
        /*023e*/ 	.byte	0x04
	.zero		1


	//   ....[1]....
        /*0240*/ 	.word	0x00000440
        /*0244*/ 	.word	0x000000ff
        /*0248*/ 	.word	0x00038810
        /*024c*/ 	.short	0x0100
        /*024e*/ 	.byte	0x04
	.zero		1


	//   ....[2]....
        /*0250*/ 	.word	0x00000450
        /*0254*/ 	.word	0x000000ff
        /*0258*/ 	.word	0x00038808
        /*025c*/ 	.short	0x0100
        /*025e*/ 	.byte	0x04
	.zero		1


	//   ....[3]....
        /*0260*/ 	.word	0x00000460
        /*0264*/ 	.word	0x000000ff
        /*0268*/ 	.word	0x00038818
        /*026c*/ 	.short	0x0100
        /*026e*/ 	.byte	0x04
	.zero		1


	//   ....[4]....
        /*0270*/ 	.word	0x00000640
        /*0274*/ 	.word	0x000000ff
        /*0278*/ 	.word	0x00038820
        /*027c*/ 	.short	0x0100
        /*027e*/ 	.byte	0x06
	.zero		1


	//   ....[5]....
        /*0280*/ 	.word	0x00000650
        /*0284*/ 	.word	0x000000ff
        /*0288*/ 	.word	0x00038828
        /*028c*/ 	.short	0x0100
        /*028e*/ 	.byte	0x06
	.zero		1


	//   ....[6]....
        /*0290*/ 	.word	0x00000780
        /*0294*/ 	.word	0x000000ff
        /*0298*/ 	.word	0x00038830
        /*029c*/ 	.short	0x0100
        /*029e*/ 	.byte	0x04
	.zero		1


	//   ....[7]....
        /*02a0*/ 	.word	0x00000790
        /*02a4*/ 	.word	0x000000ff
        /*02a8*/ 	.word	0x00038838
        /*02ac*/ 	.short	0x0100
        /*02ae*/ 	.byte	0x04
	.zero		1


	//   ....[8]....
        /*02b0*/ 	.word	0x000008c0
        /*02b4*/ 	.word	0x000000ff
        /*02b8*/ 	.word	0x00038840
        /*02bc*/ 	.short	0x0100
        /*02be*/ 	.byte	0x04
	.zero		1


	//   ....[9]....
        /*02c0*/ 	.word	0x000008d0
        /*02c4*/ 	.word	0x000000ff
        /*02c8*/ 	.word	0x00038848
        /*02cc*/ 	.short	0x0100
        /*02ce*/ 	.byte	0x04
	.zero		1


	//   ....[10]....
        /*02d0*/ 	.word	0x00000a00
        /*02d4*/ 	.word	0x000000ff
        /*02d8*/ 	.word	0x00038850
        /*02dc*/ 	.short	0x0100
        /*02de*/ 	.byte	0x04
	.zero		1


	//   ....[11]....
        /*02e0*/ 	.word	0x00000a10
        /*02e4*/ 	.word	0x000000ff
        /*02e8*/ 	.word	0x00038858
        /*02ec*/ 	.short	0x0100
        /*02ee*/ 	.byte	0x04
	.zero		1


	//   ....[12]....
        /*02f0*/ 	.word	0x00000b40
        /*02f4*/ 	.word	0x000000ff
        /*02f8*/ 	.word	0x00038860
        /*02fc*/ 	.short	0x0100
        /*02fe*/ 	.byte	0x04
	.zero		1


	//   ....[13]....
        /*0300*/ 	.word	0x00000b50
        /*0304*/ 	.word	0x000000ff
        /*0308*/ 	.word	0x00038868
        /*030c*/ 	.short	0x0100
        /*030e*/ 	.byte	0x04
	.zero		1


	//   ....[14]....
        /*0310*/ 	.word	0x00000c80
        /*0314*/ 	.word	0x000000ff
        /*0318*/ 	.word	0x00038870
        /*031c*/ 	.short	0x0100
        /*031e*/ 	.byte	0x04
	.zero		1


	//   ....[15]....
        /*0320*/ 	.word	0x00000c90
        /*0324*/ 	.word	0x000000ff
        /*0328*/ 	.word	0x00038878
        /*032c*/ 	.short	0x0100
        /*032e*/ 	.byte	0x04
	.zero		1


	//   ....[16]....
        /*0330*/ 	.word	0x00000dc0
        /*0334*/ 	.word	0x000000ff
        /*0338*/ 	.word	0x00038880
        /*033c*/ 	.short	0x0100
        /*033e*/ 	.byte	0x04
	.zero		1


	//   ....[17]....
        /*0340*/ 	.word	0x00000dd0
        /*0344*/ 	.word	0x000000ff
        /*0348*/ 	.word	0x00038888
        /*034c*/ 	.short	0x0100
        /*034e*/ 	.byte	0x04
	.zero		1


	//   ....[18]....
        /*0350*/ 	.word	0x00000f00
        /*0354*/ 	.word	0x000000ff
        /*0358*/ 	.word	0x00038890
        /*035c*/ 	.short	0x0100
        /*035e*/ 	.byte	0x04
	.zero		1


	//   ....[19]....
        /*0360*/ 	.word	0x00000f10
        /*0364*/ 	.word	0x000000ff
        /*0368*/ 	.word	0x00038898
        /*036c*/ 	.short	0x0100
        /*036e*/ 	.byte	0x04
	.zero		1


	//   ....[20]....
        /*0370*/ 	.word	0x00001040
        /*0374*/ 	.word	0x000000ff
        /*0378*/ 	.word	0x000388a0
        /*037c*/ 	.short	0x0100
        /*037e*/ 	.byte	0x04
	.zero		1


	//   ....[21]....
        /*0380*/ 	.word	0x00001050
        /*0384*/ 	.word	0x000000ff
        /*0388*/ 	.word	0x000388b0
        /*038c*/ 	.short	0x0100
        /*038e*/ 	.byte	0x04
	.zero		1


	//   ....[22]....
        /*0390*/ 	.word	0x00001060
        /*0394*/ 	.word	0x000000ff
        /*0398*/ 	.word	0x000388a8
        /*039c*/ 	.short	0x0100
        /*039e*/ 	.byte	0x04
	.zero		1


	//   ....[23]....
        /*03a0*/ 	.word	0x00001070
        /*03a4*/ 	.word	0x000000ff
        /*03a8*/ 	.word	0x000388b8
        /*03ac*/ 	.short	0x0100
        /*03ae*/ 	.byte	0x04
	.zero		1


	//   ....[24]....
        /*03b0*/ 	.word	0x000022b0
        /*03b4*/ 	.word	0x000000ff
        /*03b8*/ 	.word	0x00038810
        /*03bc*/ 	.short	0x010a
        /*03be*/ 	.byte	0x18
	.zero		1


	//   ....[25]....
        /*03c0*/ 	.word	0x00002430
        /*03c4*/ 	.word	0x000000ff
        /*03c8*/ 	.word	0x00038800
        /*03cc*/ 	.short	0x010b
        /*03ce*/ 	.byte	0x18
	.zero		1


	//   ....[26]....
        /*03d0*/ 	.word	0x00002670
        /*03d4*/ 	.word	0x000000ff
        /*03d8*/ 	.word	0x00038838
        /*03dc*/ 	.short	0x010a
        /*03de*/ 	.byte	0x18
	.zero		1


	//   ....[27]....
        /*03e0*/ 	.word	0x00002860
        /*03e4*/ 	.word	0x000000ff
        /*03e8*/ 	.word	0x00038830
        /*03ec*/ 	.short	0x0107
        /*03ee*/ 	.byte	0x18
	.zero		1


	//   ....[28]....
        /*03f0*/ 	.word	0x000028c0
        /*03f4*/ 	.word	0x000000ff
        /*03f8*/ 	.word	0x00038830
        /*03fc*/ 	.short	0x0101
        /*03fe*/ 	.byte	0x18
	.zero		1


	//   ....[29]....
        /*0400*/ 	.word	0x000028f0
        /*0404*/ 	.word	0x000000ff
        /*0408*/ 	.word	0x00038828
        /*040c*/ 	.short	0x010a
        /*040e*/ 	.byte	0x18
	.zero		1


	//   ....[30]....
        /*0410*/ 	.word	0x00002a10
        /*0414*/ 	.word	0x000000ff
        /*0418*/ 	.word	0x00038820
        /*041c*/ 	.short	0x010b
        /*041e*/ 	.byte	0x18
	.zero		1


	//   ....[31]....
        /*0420*/ 	.word	0x00002c60
        /*0424*/ 	.word	0x000000ff
        /*0428*/ 	.word	0x00038848
        /*042c*/ 	.short	0x010a
        /*042e*/ 	.byte	0x18
	.zero		1


	//   ....[32]....
        /*0430*/ 	.word	0x00002dc0
        /*0434*/ 	.word	0x000000ff
        /*0438*/ 	.word	0x00038840
        /*043c*/ 	.short	0x0107
        /*043e*/ 	.byte	0x18
	.zero		1


	//   ....[33]....
        /*0440*/ 	.word	0x00002e30
        /*0444*/ 	.word	0x000000ff
        /*0448*/ 	.word	0x00038840
        /*044c*/ 	.short	0x0101
        /*044e*/ 	.byte	0x18
	.zero		1


	//   ....[34]....
        /*0450*/ 	.word	0x00003000
        /*0454*/ 	.word	0x000000ff
        /*0458*/ 	.word	0x00038810
        /*045c*/ 	.short	0x010a
        /*045e*/ 	.byte	0x11
	.zero		1


	//   ....[35]....
        /*0460*/ 	.word	0x00003260
        /*0464*/ 	.word	0x000000ff
        /*0468*/ 	.word	0x00038838
        /*046c*/ 	.short	0x010a
        /*046e*/ 	.byte	0x18
	.zero		1


	//   ....[36]....
        /*0470*/ 	.word	0x00003450
        /*0474*/ 	.word	0x000000ff
        /*0478*/ 	.word	0x00038830
        /*047c*/ 	.short	0x0107
        /*047e*/ 	.byte	0x18
	.zero		1


	//   ....[37]....
        /*0480*/ 	.word	0x000034b0
        /*0484*/ 	.word	0x000000ff
        /*0488*/ 	.word	0x00038830
        /*048c*/ 	.short	0x0101
        /*048e*/ 	.byte	0x18
	.zero		1


	//   ....[38]....
        /*0490*/ 	.word	0x00003500
        /*0494*/ 	.word	0x000000ff
        /*0498*/ 	.word	0x00038828
        /*049c*/ 	.short	0x010a
        /*049e*/ 	.byte	0x18
	.zero		1


	//   ....[39]....
        /*04a0*/ 	.word	0x000036c0
        /*04a4*/ 	.word	0x000000ff
        /*04a8*/ 	.word	0x00038848
        /*04ac*/ 	.short	0x010a
        /*04ae*/ 	.byte	0x18
	.zero		1


	//   ....[40]....
        /*04b0*/ 	.word	0x00003820
        /*04b4*/ 	.word	0x000000ff
        /*04b8*/ 	.word	0x00038840
        /*04bc*/ 	.short	0x0107
        /*04be*/ 	.byte	0x18
	.zero		1


	//   ....[41]....
        /*04c0*/ 	.word	0x00003890
        /*04c4*/ 	.word	0x000000ff
        /*04c8*/ 	.word	0x00038840
        /*04cc*/ 	.short	0x0101
        /*04ce*/ 	.byte	0x18
	.zero		1


	//   ....[42]....
        /*04d0*/ 	.word	0x00003e00
        /*04d4*/ 	.word	0x000000ff
        /*04d8*/ 	.word	0x00038800
        /*04dc*/ 	.short	0x010a
        /*04de*/ 	.byte	0x16
	.zero		1


	//   ....[43]....
        /*04e0*/ 	.word	0x00003e30
        /*04e4*/ 	.word	0x000000ff
        /*04e8*/ 	.word	0x00038858
        /*04ec*/ 	.short	0x010a
        /*04ee*/ 	.byte	0x16
	.zero		1


	//   ....[44]....
        /*04f0*/ 	.word	0x00004300
        /*04f4*/ 	.word	0x000000ff
        /*04f8*/ 	.word	0x00038820
        /*04fc*/ 	.short	0x010a
        /*04fe*/ 	.byte	0x16
	.zero		1


	//   ....[45]....
        /*0500*/ 	.word	0x00004340
        /*0504*/ 	.word	0x000000ff
        /*0508*/ 	.word	0x00038868
        /*050c*/ 	.short	0x010a
        /*050e*/ 	.byte	0x16
	.zero		1


	//   ....[46]....
        /*0510*/ 	.word	0x00004380
        /*0514*/ 	.word	0x000000ff
        /*0518*/ 	.word	0x00038878
        /*051c*/ 	.short	0x010a
        /*051e*/ 	.byte	0x16
	.zero		1


	//   ....[47]....
        /*0520*/ 	.word	0x00004880
        /*0524*/ 	.word	0x000000ff
        /*0528*/ 	.word	0x00038880
        /*052c*/ 	.short	0x010a
        /*052e*/ 	.byte	0x16
	.zero		1


	//   ....[48]....
        /*0530*/ 	.word	0x000051d0
        /*0534*/ 	.word	0x000000ff
        /*0538*/ 	.word	0x00038800
        /*053c*/ 	.short	0x010a
        /*053e*/ 	.byte	0x04
	.zero		1


	//   ....[49]....
        /*0540*/ 	.word	0x00005240
        /*0544*/ 	.word	0x000000ff
        /*0548*/ 	.word	0x00038858
        /*054c*/ 	.short	0x010a
        /*054e*/ 	.byte	0x16
	.zero		1


	//   ....[50]....
        /*0550*/ 	.word	0x00005700
        /*0554*/ 	.word	0x000000ff
        /*0558*/ 	.word	0x00038890
        /*055c*/ 	.short	0x010a
        /*055e*/ 	.byte	0x16
	.zero		1


	//   ....[51]....
        /*0560*/ 	.word	0x00005750
        /*0564*/ 	.word	0x000000ff
        /*0568*/ 	.word	0x00038868
        /*056c*/ 	.short	0x010a
        /*056e*/ 	.byte	0x16
	.zero		1


	//   ....[52]....
        /*0570*/ 	.word	0x00006140
        /*0574*/ 	.word	0x000000ff
        /*0578*/ 	.word	0x00038878
        /*057c*/ 	.short	0x010a
        /*057e*/ 	.byte	0x16
	.zero		1


	//   ....[53]....
        /*0580*/ 	.word	0x000061b0
        /*0584*/ 	.word	0x000000ff
        /*0588*/ 	.word	0x00038820
        /*058c*/ 	.short	0x010a
        /*058e*/ 	.byte	0x16
	.zero		1


	//   ....[54]....
        /*0590*/ 	.word	0x000065f0
        /*0594*/ 	.word	0x000000ff
        /*0598*/ 	.word	0x00038880
        /*059c*/ 	.short	0x010a
        /*059e*/ 	.byte	0x16
	.zero		1


	//   ....[55]....
        /*05a0*/ 	.word	0x00006af0
        /*05a4*/ 	.word	0x000000ff
        /*05a8*/ 	.word	0x000388b0
        /*05ac*/ 	.short	0x010a
        /*05ae*/ 	.byte	0x16
	.zero		1


	//   ....[56]....
        /*05b0*/ 	.word	0x00006b70
        /*05b4*/ 	.word	0x000000ff
        /*05b8*/ 	.word	0x000388b8
        /*05bc*/ 	.short	0x010a
        /*05be*/ 	.byte	0x16
	.zero		1


	//   ....[57]....
        /*05c0*/ 	.word	0x00006be0
        /*05c4*/ 	.word	0x000000ff
        /*05c8*/ 	.word	0x00038890
        /*05cc*/ 	.short	0x010a
        /*05ce*/ 	.byte	0x16
	.zero		1


	//   ....[58]....
        /*05d0*/ 	.word	0x00007960
        /*05d4*/ 	.word	0x000000ff
        /*05d8*/ 	.word	0x00038870
        /*05dc*/ 	.short	0x010a
        /*05de*/ 	.byte	0x0e
	.zero		1


	//   ....[59]....
        /*05e0*/ 	.word	0x00007b10
        /*05e4*/ 	.word	0x000000ff
        /*05e8*/ 	.word	0x00000000
        /*05ec*/ 	.short	0x0101
        /*05ee*/ 	.byte	0x04
	.zero		1


	//   ....[60]....
        /*05f0*/ 	.word	0x00008ab0
        /*05f4*/ 	.word	0x00000002
        /*05f8*/ 	.word	0x00038850
        /*05fc*/ 	.short	0x010a
        /*05fe*/ 	.byte	0xff
	.zero		1


	//   ....[61]....
        /*0600*/ 	.word	0x00008b30
        /*0604*/ 	.word	0x00000002
        /*0608*/ 	.word	0x00038888
        /*060c*/ 	.short	0x010a
        /*060e*/ 	.byte	0xff
	.zero		1


	//   ....[62]....
        /*0610*/ 	.word	0x00008ba0
        /*0614*/ 	.word	0x00000002
        /*0618*/ 	.word	0x00038830
        /*061c*/ 	.short	0x010a
        /*061e*/ 	.byte	0xff
	.zero		1


	//   ....[63]....
        /*0620*/ 	.word	0x0000ae20
        /*0624*/ 	.word	0x00000002
        /*0628*/ 	.word	0x00038880
        /*062c*/ 	.short	0x0101
        /*062e*/ 	.byte	0xff
	.zero		1


	//   ....[64]....
        /*0630*/ 	.word	0x0000ae80
        /*0634*/ 	.word	0x00000000
        /*0638*/ 	.word	0x00000000
        /*063c*/ 	.short	0x0101
        /*063e*/ 	.byte	0xff
	.zero		1


	//   ....[65]....
        /*0640*/ 	.word	0x0000aed0
        /*0644*/ 	.word	0x00000000
        /*0648*/ 	.word	0x00000000
        /*064c*/ 	.short	0x0101
        /*064e*/ 	.byte	0xff
	.zero		1


	//   ....[66]....
        /*0650*/ 	.word	0x0000af30
        /*0654*/ 	.word	0x00000002
        /*0658*/ 	.word	0x00038840
        /*065c*/ 	.short	0x010a
        /*065e*/ 	.byte	0xff
	.zero		1


	//   ....[67]....
        /*0660*/ 	.word	0x0000afb0
        /*0664*/ 	.word	0x00000002
        /*0668*/ 	.word	0x00038860
        /*066c*/ 	.short	0x010a
        /*066e*/ 	.byte	0xff
	.zero		1


	//   ....[68]....
        /*0670*/ 	.word	0x0000b070
        /*0674*/ 	.word	0x00000002
        /*0678*/ 	.word	0x00038898
        /*067c*/ 	.short	0x010a
        /*067e*/ 	.byte	0xff
	.zero		1


	//   ....[69]....
        /*0680*/ 	.word	0x0000c0f0
        /*0684*/ 	.word	0x000000ff
        /*0688*/ 	.word	0x00000000
        /*068c*/ 	.short	0x0101
        /*068e*/ 	.byte	0x04
	.zero		1


	//   ....[70]....
        /*0690*/ 	.word	0x0000cd30
        /*0694*/ 	.word	0x000000ff
        /*0698*/ 	.word	0x00038890
        /*069c*/ 	.short	0x0101
        /*069e*/ 	.byte	0x24
	.zero		1


	//   ....[71]....
        /*06a0*/ 	.word	0x0000cdd0
        /*06a4*/ 	.word	0x000000ff
        /*06a8*/ 	.word	0x00000000
        /*06ac*/ 	.short	0x0101
        /*06ae*/ 	.byte	0x04
	.zero		1


	//   ....[72]....
        /*06b0*/ 	.word	0x0000d0d0
        /*06b4*/ 	.word	0x000000ff
        /*06b8*/ 	.word	0x000388a0
        /*06bc*/ 	.short	0x010a
        /*06be*/ 	.byte	0x24
	.zero		1


	//   ....[73]....
        /*06c0*/ 	.word	0x0000e680
        /*06c4*/ 	.word	0x000000ff
        /*06c8*/ 	.word	0x00000000
        /*06cc*/ 	.short	0x0101
        /*06ce*/ 	.byte	0x04
	.zero		1


	//   ....[74]....
        /*06d0*/ 	.word	0x0000e6d0
        /*06d4*/ 	.word	0x000000ff
        /*06d8*/ 	.word	0x000388a8
        /*06dc*/ 	.short	0x010a
        /*06de*/ 	.byte	0x24
	.zero		1


	//   ....[75]....
        /*06e0*/ 	.word	0x00010140
        /*06e4*/ 	.word	0x000000ff
        /*06e8*/ 	.word	0x00000000
        /*06ec*/ 	.short	0x0101
        /*06ee*/ 	.byte	0x04
	.zero		1


	//   ....[76]....
        /*06f0*/ 	.word	0x00010450
        /*06f4*/ 	.word	0x00000003
        /*06f8*/ 	.word	0x00038810
        /*06fc*/ 	.short	0x010a
        /*06fe*/ 	.byte	0xff
	.zero		1


	//   ....[77]....
        /*0700*/ 	.word	0x000104b0
        /*0704*/ 	.word	0x00000003
        /*0708*/ 	.word	0x00038838
        /*070c*/ 	.short	0x010a
        /*070e*/ 	.byte	0xff
	.zero		1


	//   ....[78]....
        /*0710*/ 	.word	0x00010510
        /*0714*/ 	.word	0x00000004
        /*0718*/ 	.word	0x00038828
        /*071c*/ 	.short	0x010a
        /*071e*/ 	.byte	0xff
	.zero		1


	//   ....[79]....
        /*0720*/ 	.word	0x00010570
        /*0724*/ 	.word	0x00000004
        /*0728*/ 	.word	0x00038848
        /*072c*/ 	.short	0x010a
        /*072e*/ 	.byte	0xff
	.zero		1


	//   ....[80]....
        /*0730*/ 	.word	0x000105d0
        /*0734*/ 	.word	0x00000000
        /*0738*/ 	.word	0x00038810
        /*073c*/ 	.short	0x010a
        /*073e*/ 	.byte	0xff
	.zero		1


	//   ....[81]....
        /*0740*/ 	.word	0x00010630
        /*0744*/ 	.word	0x00000000
        /*0748*/ 	.word	0x00038838
        /*074c*/ 	.short	0x010a
        /*074e*/ 	.byte	0xff
	.zero		1


	//   ....[82]....
        /*0750*/ 	.word	0x00010690
        /*0754*/ 	.word	0x00000004
        /*0758*/ 	.word	0x00038828
        /*075c*/ 	.short	0x010a
        /*075e*/ 	.byte	0xff
	.zero		1


	//   ....[83]....
        /*0760*/ 	.word	0x000106f0
        /*0764*/ 	.word	0x00000004
        /*0768*/ 	.word	0x00038848
        /*076c*/ 	.short	0x010a
        /*076e*/ 	.byte	0xff
	.zero		1


	//   ....[84]....
        /*0770*/ 	.word	0x00010750
        /*0774*/ 	.word	0x00000002
        /*0778*/ 	.word	0x00038800
        /*077c*/ 	.short	0x010a
        /*077e*/ 	.byte	0xff
	.zero		1


	//   ....[85]....
        /*0780*/ 	.word	0x000107b0
        /*0784*/ 	.word	0x00000008
        /*0788*/ 	.word	0x00038858
        /*078c*/ 	.short	0x010a
        /*078e*/ 	.byte	0xff
	.zero		1


	//   ....[86]....
        /*0790*/ 	.word	0x00010810
        /*0794*/ 	.word	0x00000002
        /*0798*/ 	.word	0x00038820
        /*079c*/ 	.short	0x010a
        /*079e*/ 	.byte	0xff
	.zero		1


	//   ....[87]....
        /*07a0*/ 	.word	0x00010870
        /*07a4*/ 	.word	0x00000002
        /*07a8*/ 	.word	0x00038868
        /*07ac*/ 	.short	0x010a
        /*07ae*/ 	.byte	0xff
	.zero		1


	//   ....[88]....
        /*07b0*/ 	.word	0x000108d0
        /*07b4*/ 	.word	0x00000007
        /*07b8*/ 	.word	0x00038878
        /*07bc*/ 	.short	0x010a
        /*07be*/ 	.byte	0xff
	.zero		1


	//   ....[89]....
        /*07c0*/ 	.word	0x00010930
        /*07c4*/ 	.word	0x00000003
        /*07c8*/ 	.word	0x00038880
        /*07cc*/ 	.short	0x010a
        /*07ce*/ 	.byte	0xff
	.zero		1


	//   ....[90]....
        /*07d0*/ 	.word	0x00010990
        /*07d4*/ 	.word	0x00000000
        /*07d8*/ 	.word	0x00038800
        /*07dc*/ 	.short	0x010a
        /*07de*/ 	.byte	0xff
	.zero		1


	//   ....[91]....
        /*07e0*/ 	.word	0x000109f0
        /*07e4*/ 	.word	0x00000003
        /*07e8*/ 	.word	0x00038858
        /*07ec*/ 	.short	0x010a
        /*07ee*/ 	.byte	0xff
	.zero		1


	//   ....[92]....
        /*07f0*/ 	.word	0x00010a50
        /*07f4*/ 	.word	0x00000000
        /*07f8*/ 	.word	0x00038890
        /*07fc*/ 	.short	0x010a
        /*07fe*/ 	.byte	0xff
	.zero		1


	//   ....[93]....
        /*0800*/ 	.word	0x00010ab0
        /*0804*/ 	.word	0x00000000
        /*0808*/ 	.word	0x00038868
        /*080c*/ 	.short	0x010a
        /*080e*/ 	.byte	0xff
	.zero		1


	//   ....[94]....
        /*0810*/ 	.word	0x00010b10
        /*0814*/ 	.word	0x00000000
        /*0818*/ 	.word	0x00038878
        /*081c*/ 	.short	0x010a
        /*081e*/ 	.byte	0xff
	.zero		1


	//   ....[95]....
        /*0820*/ 	.word	0x00010b70
        /*0824*/ 	.word	0x00000003
        /*0828*/ 	.word	0x00038820
        /*082c*/ 	.short	0x010a
        /*082e*/ 	.byte	0xff
	.zero		1


	//   ....[96]....
        /*0830*/ 	.word	0x00010bd0
        /*0834*/ 	.word	0x00000003
        /*0838*/ 	.word	0x00038880
        /*083c*/ 	.short	0x010a
        /*083e*/ 	.byte	0xff
	.zero		1


	//   ....[97]....
        /*0840*/ 	.word	0x00010c30
        /*0844*/ 	.word	0x00000000
        /*0848*/ 	.word	0x000388b0
        /*084c*/ 	.short	0x010a
        /*084e*/ 	.byte	0xff
	.zero		1


	//   ....[98]....
        /*0850*/ 	.word	0x00010c90
        /*0854*/ 	.word	0x00000000
        /*0858*/ 	.word	0x000388b8
        /*085c*/ 	.short	0x010a
        /*085e*/ 	.byte	0xff
	.zero		1


	//   ....[99]....
        /*0860*/ 	.word	0x00010cf0
        /*0864*/ 	.word	0x00000003
        /*0868*/ 	.word	0x00038890
        /*086c*/ 	.short	0x010a
        /*086e*/ 	.byte	0xff
	.zero		1


	//   ....[100]....
        /*0870*/ 	.word	0x00010d50
        /*0874*/ 	.word	0x00000002
        /*0878*/ 	.word	0x00038870
        /*087c*/ 	.short	0x010a
        /*087e*/ 	.byte	0xff
	.zero		1


	//   ....[101]....
        /*0880*/ 	.word	0x00010da0
        /*0884*/ 	.word	0x00000002
        /*0888*/ 	.word	0x00038850
        /*088c*/ 	.short	0x010a
        /*088e*/ 	.byte	0xff
	.zero		1


	//   ....[102]....
        /*0890*/ 	.word	0x00010df0
        /*0894*/ 	.word	0x00000002
        /*0898*/ 	.word	0x00038888
        /*089c*/ 	.short	0x010a
        /*089e*/ 	.byte	0xff
	.zero		1


	//   ....[103]....
        /*08a0*/ 	.word	0x00010e40
        /*08a4*/ 	.word	0x00000002
        /*08a8*/ 	.word	0x00038830
        /*08ac*/ 	.short	0x010a
        /*08ae*/ 	.byte	0xff
	.zero		1


	//   ....[104]....
        /*08b0*/ 	.word	0x00010e90
        /*08b4*/ 	.word	0x00000002
        /*08b8*/ 	.word	0x00038840
        /*08bc*/ 	.short	0x010a
        /*08be*/ 	.byte	0xff
	.zero		1


	//   ....[105]....
        /*08c0*/ 	.word	0x00010ee0
        /*08c4*/ 	.word	0x00000002
        /*08c8*/ 	.word	0x00038860
        /*08cc*/ 	.short	0x010a
        /*08ce*/ 	.byte	0xff
	.zero		1


	//   ....[106]....
        /*08d0*/ 	.word	0x00010f30
        /*08d4*/ 	.word	0x00000002
        /*08d8*/ 	.word	0x00038898
        /*08dc*/ 	.short	0x010a
        /*08de*/ 	.byte	0xff
	.zero		1


	//   ....[107]....
        /*08e0*/ 	.word	0x00010f90
        /*08e4*/ 	.word	0x00000003
        /*08e8*/ 	.word	0x000388a0
        /*08ec*/ 	.short	0x010a
        /*08ee*/ 	.byte	0xff
	.zero		1


	//   ....[108]....
        /*08f0*/ 	.word	0x00010ff0
        /*08f4*/ 	.word	0x00000000
        /*08f8*/ 	.word	0x000388a8
        /*08fc*/ 	.short	0x010a
        /*08fe*/ 	.byte	0xff
	.zero		1


	//----- nvinfo : EIATTR_NUM_MBARRIERS
	.align		4
.L_53:
        /*0900*/ 	.byte	0x03, 0x38
        /*0902*/ 	.short	0x0018


	//----- nvinfo : EIATTR_EXIT_INSTR_OFFSETS
	.align		4
        /*0904*/ 	.byte	0x04, 0x1c
        /*0906*/ 	.short	(.L_55 - .L_54)


	//   ....[0]....
.L_54:
        /*0908*/ 	.word	0x00001170


	//   ....[1]....
        /*090c*/ 	.word	0x00002140


	//   ....[2]....
        /*0910*/ 	.word	0x00002e50


	//   ....[3]....
        /*0914*/ 	.word	0x00003950


	//   ....[4]....
        /*0918*/ 	.word	0x000077b0


	//   ....[5]....
        /*091c*/ 	.word	0x000077f0


	//   ....[6]....
        /*0920*/ 	.word	0x00008900


	//   ....[7]....
        /*0924*/ 	.word	0x00008930


	//   ....[8]....
        /*0928*/ 	.word	0x00010170


	//   ....[9]....
        /*092c*/ 	.word	0x00010430


	//----- nvinfo : EIATTR_INDIRECT_BRANCH_TARGETS
	.align		4
.L_55:
        /*0930*/ 	.byte	0x04, 0x34
        /*0932*/ 	.short	(.L_57 - .L_56)


	//   ....[0]....
.L_56:
        /*0934*/ 	.word	.L_x_313@srel
        /*0938*/ 	.short	0x0
        /*093a*/ 	.short	0x0
        /*093c*/ 	.word	0x3
        /*0940*/ 	.word	.L_x_314@srel
        /*0944*/ 	.word	.L_x_315@srel
        /*0948*/ 	.word	.L_x_316@srel


	//   ....[1]....
        /*094c*/ 	.word	.L_x_317@srel
        /*0950*/ 	.short	0x0
        /*0952*/ 	.short	0x0
        /*0954*/ 	.word	0x3
        /*0958*/ 	.word	.L_x_167@srel
        /*095c*/ 	.word	.L_x_146@srel
        /*0960*/ 	.word	.L_x_316@srel


	//----- nvinfo : EIATTR_MAX_THREADS
	.align		4
.L_57:
        /*0964*/ 	.byte	0x04, 0x05
        /*0966*/ 	.short	(.L_59 - .L_58)
.L_58:
        /*0968*/ 	.word	0x00000200
        /*096c*/ 	.word	0x00000001
        /*0970*/ 	.word	0x00000001


	//----- nvinfo : EIATTR_CRS_STACK_SIZE
	.align		4
.L_59:
        /*0974*/ 	.byte	0x04, 0x1e
        /*0976*/ 	.short	(.L_61 - .L_60)
.L_60:
        /*0978*/ 	.word	0x00000000


	//----- nvinfo : EIATTR_CBANK_PARAM_SIZE
	.align		4
.L_61:
        /*097c*/ 	.byte	0x03, 0x19
        /*097e*/ 	.short	0x0680


	//----- nvinfo : EIATTR_PARAM_CBANK
	.align		4
        /*0980*/ 	.byte	0x04, 0x0a
        /*0982*/ 	.short	(.L_63 - .L_62)
	.align		4
.L_62:
        /*0984*/ 	.word	index@(.nv.constant0._ZN7cutlass13device_kernelINS_4fmha6kernel36Sm100FmhaBwdKernelTmaWarpSpecializedIN4cute5tupleIJiiiiNS5_IJNS5_IJiiEEEiEEEEEENS_10bfloat16_tEfNS5_IJNS4_1CILi128EEESB_SB_SB_EEENS1_10collective6NoMaskEEEEEvNT_6ParamsE)
        /*0988*/ 	.short	0x0380
        /*098a*/ 	.short	0x0680


	//----- nvinfo : EIATTR_SW_WAR
	.align		4
.L_63:
        /*098c*/ 	.byte	0x04, 0x36
        /*098e*/ 	.short	(.L_65 - .L_64)
.L_64:
        /*0990*/ 	.word	0x00000008
.L_65:


//--------------------- .nv.callgraph             --------------------------
	.section	.nv.callgraph,"",@"SHT_CUDA_CALLGRAPH"
	.align	4
	.sectionentsize	8
	.align		4
        /*0000*/ 	.word	0x00000000
	.align		4
        /*0004*/ 	.word	0xffffffff
	.align		4
        /*0008*/ 	.word	index@(_ZN7cutlass13device_kernelINS_4fmha6kernel36Sm100FmhaBwdKernelTmaWarpSpecializedIN4cute5tupleIJiiiiNS5_IJNS5_IJiiEEEiEEEEEENS_10bfloat16_tEfNS5_IJNS4_1CILi128EEESB_SB_SB_EEENS1_10collective6NoMaskEEEEEvNT_6ParamsE)
	.align		4
        /*000c*/ 	.word	index@(__assertfail)
	.align		4
        /*0010*/ 	.word	0x00000000
	.align		4
        /*0014*/ 	.word	0xfffffffe
	.align		4
        /*0018*/ 	.word	0x00000000
	.align		4
        /*001c*/ 	.word	0xfffffffd
	.align		4
        /*0020*/ 	.word	0x00000000
	.align		4
        /*0024*/ 	.word	0xfffffffc


//--------------------- .nv.constant4             --------------------------
	.section	.nv.constant4,"a",@progbits
	.align	8
	.align		8
.nv.constant4:
        /*0000*/ 	.dword	__assertfail
	.align		8
        /*0008*/ 	.dword	__unnamed_1
	.align		8
        /*0010*/ 	.dword	__unnamed_2
	.align		8
        /*0018*/ 	.dword	__unnamed_3
	.align		8
        /*0020*/ 	.dword	__unnamed_4
	.align		8
        /*0028*/ 	.dword	_ZN39_INTERNAL_73cadb0a_4_k_cu_591b9a2a_37844cuda3std3__45__cpo5beginE
	.align		8
        /*0030*/ 	.dword	_ZN39_INTERNAL_73cadb0a_4_k_cu_591b9a2a_37844cuda3std3__45__cpo3endE
	.align		8
        /*0038*/ 	.dword	_ZN39_INTERNAL_73cadb0a_4_k_cu_591b9a2a_37844cuda3std3__45__cpo6cbeginE
	.align		8
        /*0040*/ 	.dword	_ZN39_INTERNAL_73cadb0a_4_k_cu_591b9a2a_37844cuda3std3__45__cpo4cendE
	.align		8
        /*0048*/ 	.dword	_ZN39_INTERNAL_73cadb0a_4_k_cu_591b9a2a_37844cuda3std3__441_GLOBAL__N__73cadb0a_4_k_cu_591b9a2a_37846ignoreE
	.align		8
        /*0050*/ 	.dword	_ZN39_INTERNAL_73cadb0a_4_k_cu_591b9a2a_37844cuda3std3__419piecewise_constructE
	.align		8
        /*0058*/ 	.dword	_ZN39_INTERNAL_73cadb0a_4_k_cu_591b9a2a_37844cuda3std3__48in_placeE
	.align		8
        /*0060*/ 	.dword	_ZN39_INTERNAL_73cadb0a_4_k_cu_591b9a2a_37844cuda3std6ranges3__45__cpo4swapE
	.align		8
        /*0068*/ 	.dword	_ZN39_INTERNAL_73cadb0a_4_k_cu_591b9a2a_37844cuda3std6ranges3__45__cpo9iter_moveE
	.align		8
        /*0070*/ 	.dword	_ZN39_INTERNAL_73cadb0a_4_k_cu_591b9a2a_37844cute7productE
	.align		8
        /*0078*/ 	.dword	_ZN39_INTERNAL_73cadb0a_4_k_cu_591b9a2a_37844cute1_E
	.align		8
        /*0080*/ 	.dword	$str$23
	.align		8
        /*0088*/ 	.dword	$str$24
	.align		8
        /*0090*/ 	.dword	$str$25
	.align		8
        /*0098*/ 	.dword	$str$26


//--------------------- .nv.constant2._ZN7cutlass13device_kernelINS_4fmha6kernel36Sm100FmhaBwdKernelTmaWarpSpecializedIN4cute5tupleIJiiiiNS5_IJNS5_IJiiEEEiEEEEEENS_10bfloat16_tEfNS5_IJNS4_1CILi128EEESB_SB_SB_EEENS1_10collective6NoMaskEEEEEvNT_6ParamsE --------------------------
	.section	.nv.constant2._ZN7cutlass13device_kernelINS_4fmha6kernel36Sm100FmhaBwdKernelTmaWarpSpecializedIN4cute5tupleIJiiiiNS5_IJNS5_IJiiEEEiEEEEEENS_10bfloat16_tEfNS5_IJNS4_1CILi128EEESB_SB_SB_EEENS1_10collective6NoMaskEEEEEvNT_6ParamsE,"a",@progbits
	.sectionflags	@""
	.align	4
.nv.constant2._ZN7cutlass13device_kernelINS_4fmha6kernel36Sm100FmhaBwdKernelTmaWarpSpecializedIN4cute5tupleIJiiiiNS5_IJNS5_IJiiEEEiEEEEEENS_10bfloat16_tEfNS5_IJNS4_1CILi128EEESB_SB_SB_EEENS1_10collective6NoMaskEEEEEvNT_6ParamsE:
        /*0000*/ 	.byte	0xe0, 0x21, 0x00, 0x00, 0x60, 0x39, 0x00, 0x00, 0x10, 0x89, 0x00, 0x00, 0x40, 0x89, 0x00, 0x00
        /*0010*/ 	.byte	0x70, 0x78, 0x00, 0x00, 0x10, 0x89, 0x00, 0x00


//--------------------- .text._ZN7cutlass13device_kernelINS_4fmha6kernel36Sm100FmhaBwdKernelTmaWarpSpecializedIN4cute5tupleIJiiiiNS5_IJNS5_IJiiEEEiEEEEEENS_10bfloat16_tEfNS5_IJNS4_1CILi128EEESB_SB_SB_EEENS1_10collective6NoMaskEEEEEvNT_6ParamsE --------------------------
	.section	.text._ZN7cutlass13device_kernelINS_4fmha6kernel36Sm100FmhaBwdKernelTmaWarpSpecializedIN4cute5tupleIJiiiiNS5_IJNS5_IJiiEEEiEEEEEENS_10bfloat16_tEfNS5_IJNS4_1CILi128EEESB_SB_SB_EEENS1_10collective6NoMaskEEEEEvNT_6ParamsE,"ax",@progbits
	.align	128
.text._ZN7cutlass13device_kernelINS_4fmha6kernel36Sm100FmhaBwdKernelTmaWarpSpecializedIN4cute5tupleIJiiiiNS5_IJNS5_IJiiEEEiEEEEEENS_10bfloat16_tEfNS5_IJNS4_1CILi128EEESB_SB_SB_EEENS1_10collective6NoMaskEEEEEvNT_6ParamsE:
        .type           _ZN7cutlass13device_kernelINS_4fmha6kernel36Sm100FmhaBwdKernelTmaWarpSpecializedIN4cute5tupleIJiiiiNS5_IJNS5_IJiiEEEiEEEEEENS_10bfloat16_tEfNS5_IJNS4_1CILi128EEESB_SB_SB_EEENS1_10collective6NoMaskEEEEEvNT_6ParamsE,@function
        .size           _ZN7cutlass13device_kernelINS_4fmha6kernel36Sm100FmhaBwdKernelTmaWarpSpecializedIN4cute5tupleIJiiiiNS5_IJNS5_IJiiEEEiEEEEEENS_10bfloat16_tEfNS5_IJNS4_1CILi128EEESB_SB_SB_EEENS1_10collective6NoMaskEEEEEvNT_6ParamsE,(.L_x_321 - _ZN7cutlass13device_kernelINS_4fmha6kernel36Sm100FmhaBwdKernelTmaWarpSpecializedIN4cute5tupleIJiiiiNS5_IJNS5_IJiiEEEiEEEEEENS_10bfloat16_tEfNS5_IJNS4_1CILi128EEESB_SB_SB_EEENS1_10collective6NoMaskEEEEEvNT_6ParamsE)
        .other          _ZN7cutlass13device_kernelINS_4fmha6kernel36Sm100FmhaBwdKernelTmaWarpSpecializedIN4cute5tupleIJiiiiNS5_IJNS5_IJiiEEEiEEEEEENS_10bfloat16_tEfNS5_IJNS4_1CILi128EEESB_SB_SB_EEENS1_10collective6NoMaskEEEEEvNT_6ParamsE,@"STO_CUDA_ENTRY STV_DEFAULT"
_ZN7cutlass13device_kernelINS_4fmha6kernel36Sm100FmhaBwdKernelTmaWarpSpecializedIN4cute5tupleIJiiiiNS5_IJNS5_IJiiEEEiEEEEEENS_10bfloat16_tEfNS5_IJNS4_1CILi128EEESB_SB_SB_EEENS1_10collective6NoMaskEEEEEvNT_6ParamsE:
[----:B------:R-:W1:Y:S02]  /*0000*/  LDC R1, c[0x0][0x37c] ;  /* 0x0000df00ff017b82 */ /* 0x000e640000000800 */
[----:B-1----:R-:W-:Y:S01]  /*0010*/  IADD3 R1, PT, PT, R1, -0x18, RZ ;  /* 0xffffffe801017810 */ /* 0x002fe20007ffe0ff */
[----:B------:R-:W1:Y:S01]  /*0020*/  S2R R11, SR_TID.X ;  /* 0x00000000000b7919 */ /* 0x000e620000002100 */
[----:B------:R-:W-:Y:S01]  /*0030*/  UMOV UR5, 0x33334444 ;  /* 0x3333444400057882 */ /* 0x000fe20000000000 */
[----:B------:R-:W-:Y:S01]  /*0040*/  ELECT P0, URZ, PT ;  /* 0x0000000000ff782f */ /* 0x000fe20003800000 */
[----:B------:R-:W-:Y:S01]  /*0050*/  BSSY.RECONVERGENT B0, `(.L_x_0) ;  /* 0x0000030000007945 */ /* 0x000fe20003800200 */
[--C-:B-1----:R-:W-:Y:S01]  /*0060*/  SHF.R.U32.HI R3, RZ, 0x5, R11.reuse ;  /* 0x00000005ff037819 */ /* 0x102fe2000001160b */
[----:B------:R-:W-:-:S04]  /*0070*/  IMAD.MOV.U32 R2, RZ, RZ, R11 ;  /* 0x000000ffff027224 */ /* 0x000fc800078e000b */
[----:B------:R-:W1:Y:S02]  /*0080*/  SHFL.IDX PT, R0, R3, RZ, 0x1f ;  /* 0x00001fff03007589 */ /* 0x000e6400000e0000 */
[----:B-1----:R-:W-:-:S13]  /*0090*/  R2UR UR40, R0 ;  /* 0x00000000002872ca */ /* 0x002fda00000e0000 */
[----:B------:R-:W-:-:S04]  /*00a0*/  USHF.L.U32 UR4, UR40, 0x2, URZ ;  /* 0x0000000228047899 */ /* 0x000fc800080006ff */
[----:B------:R-:W-:-:S04]  /*00b0*/  USHF.R.U64 UR4, UR5, UR4, 0x123333 ;  /* 0x0012333305047499 */ /* 0x000fc80008001204 */
[----:B------:R-:W-:-:S06]  /*00c0*/  ULOP3.LUT UR46, UR4, 0x7, URZ, 0xc0, !UPT ;  /* 0x00000007042e7892 */ /* 0x000fcc000f8ec0ff */
[----:B------:R-:W-:-:S05]  /*00d0*/  IMAD.U32 R0, RZ, RZ, UR46 ;  /* 0x0000002eff007e24 */ /* 0x000fca000f8e00ff */
[----:B------:R-:W-:-:S13]  /*00e0*/  ISETP.NE.OR P6, PT, R0, 0x1, !P0 ;  /* 0x000000010000780c */ /* 0x000fda00047c5670 */
[----:B------:R-:W-:Y:S05]  /*00f0*/  @P6 BRA `(.L_x_1) ;  /* 0x0000000000386947 */ /* 0x000fea0003800000 */
[----:B------:R-:W1:Y:S02]  /*0100*/  LDCU.64 UR4, c[0x0][0x348] ;  /* 0x00006900ff0477ac */ /* 0x000e640008000a00 */
[----:B-1----:R-:W-:Y:S02]  /*0110*/  UIADD3 UR10, UP3, UPT, UR4, 0x300, URZ ;  /* 0x00000300040a7890 */ /* 0x002fe4000ff7e0ff */
[----:B------:R-:W-:Y:S02]  /*0120*/  UIADD3 UR8, UP2, UPT, UR4, 0x100, URZ ;  /* 0x0000010004087890 */ /* 0x000fe4000ff5e0ff */
[----:B------:R-:W-:Y:S02]  /*0130*/  UIADD3 UR6, UP1, UPT, UR4, 0x200, URZ ;  /* 0x0000020004067890 */ /* 0x000fe4000ff3e0ff */
[----:B------:R-:W-:Y:S02]  /*0140*/  UIADD3 UR4, UP0, UPT, UR4, 0x400, URZ ;  /* 0x0000040004047890 */ /* 0x000fe4000ff1e0ff */
[----:B------:R-:W-:-:S02]  /*0150*/  UIADD3.X UR11, UPT, UPT, URZ, UR5, URZ, UP3, !UPT ;  /* 0x00000005ff0b7290 */ /* 0x000fc40009ffe4ff */
[----:B------:R-:W-:Y:S02]  /*0160*/  UIADD3.X UR9, UPT, UPT, URZ, UR5, URZ, UP2, !UPT ;  /* 0x00000005ff097290 */ /* 0x000fe400097fe4ff */
[----:B------:R-:W-:Y:S02]  /*0170*/  UIADD3.X UR7, UPT, UPT, URZ, UR5, URZ, UP1, !UPT ;  /* 0x00000005ff077290 */ /* 0x000fe40008ffe4ff */
[----:B------:R-:W-:-:S03]  /*0180*/  UIADD3.X UR5, UPT, UPT, URZ, UR5, URZ, UP0, !UPT ;  /* 0x00000005ff057290 */ /* 0x000fc600087fe4ff */
[----:B------:R1:W-:Y:S02]  /*0190*/  UTMACCTL.PF [UR10] ;  /* 0x000000000a0079b9 */ /* 0x0003e40008040000 */
[----:B------:R1:W-:Y:S02]  /*01a0*/  UTMACCTL.PF [UR8] ;  /* 0x00000000080079b9 */ /* 0x0003e40008040000 */
[----:B------:R1:W-:Y:S02]  /*01b0*/  UTMACCTL.PF [UR6] ;  /* 0x00000000060079b9 */ /* 0x0003e40008040000 */
[----:B------:R1:W-:Y:S02]  /*01c0*/  UTMACCTL.PF [UR4] ;  /* 0x00000000040079b9 */ /* 0x0003e40008040000 */
[----:B-1----:R-:W-:Y:S05]  /*01d0*/  BRA `(.L_x_2) ;  /* 0x0000000000287947 */ /* 0x002fea0003800000 */
.L_x_1:
[----:B------:R-:W-:-:S09]  /*01e0*/  UISETP.NE.AND UP0, UPT, UR46, 0x2, UPT ;  /* 0x000000022e00788c */ /* 0x000fd2000bf05270 */
[----:B------:R-:W-:Y:S05]  /*01f0*/  BRA.U !UP0, `(.L_x_3) ;  /* 0x00000001083c7547 */ /* 0x000fea000b800000 */
[----:B------:R-:W-:Y:S01]  /*0200*/  PLOP3.LUT P0, PT, PT, PT, PT, 0x80, 0x8 ;  /* 0x000000000008781c */ /* 0x000fe20003f0f070 */
[----:B------:R-:W-:Y:S01]  /*0210*/  UISETP.NE.AND UP0, UPT, UR46, 0x1, UPT ;  /* 0x000000012e00788c */ /* 0x000fe2000bf05270 */
[----:B------:R-:W-:Y:S02]  /*0220*/  LOP3.LUT R78, R78, 0xfffffffd, RZ, 0xc0, !PT ;  /* 0xfffffffd4e4e7812 */ /* 0x000fe400078ec0ff */
[----:B------:R-:W-:Y:S02]  /*0230*/  PLOP3.LUT P4, PT, PT, PT, PT, 0x80, 0x8 ;  /* 0x000000000008781c */ /* 0x000fe40003f8f070 */
[----:B------:R-:W-:Y:S02]  /*0240*/  PLOP3.LUT P2, PT, PT, PT, PT, 0x8, 0x80 ;  /* 0x000000000080781c */ /* 0x000fe40003f4e170 */
[----:B------:R-:W-:-:S05]  /*0250*/  PLOP3.LUT P1, PT, PT, PT, PT, 0x80, 0x8 ;  /* 0x000000000008781c */ /* 0x000fca0003f2f070 */
[----:B------:R-:W-:Y:S01]  /*0260*/  @P0 LOP3.LUT R78, R78, 0x2, RZ, 0xfc, !PT ;  /* 0x000000024e4e0812 */ /* 0x000fe200078efcff */
[----:B------:R-:W-:Y:S07]  /*0270*/  BRA.U UP0, `(.L_x_4) ;  /* 0x0000000100347547 */ /* 0x000fee000b800000 */
.L_x_2:
[----:B------:R-:W-:Y:S02]  /*0280*/  PLOP3.LUT P0, PT, PT, PT, PT, 0x8, 0x80 ;  /* 0x000000000080781c */ /* 0x000fe40003f0e170 */
[----:B------:R-:W-:Y:S02]  /*0290*/  LOP3.LUT R78, R78, 0xfffffffd, RZ, 0xc0, !PT ;  /* 0xfffffffd4e4e7812 */ /* 0x000fe400078ec0ff */
[----:B------:R-:W-:Y:S02]  /*02a0*/  PLOP3.LUT P4, PT, PT, PT, PT, 0x80, 0x8 ;  /* 0x000000000008781c */ /* 0x000fe40003f8f070 */
[----:B------:R-:W-:Y:S02]  /*02b0*/  PLOP3.LUT P2, PT, PT, PT, PT, 0x8, 0x80 ;  /* 0x000000000080781c */ /* 0x000fe40003f4e170 */
[----:B------:R-:W-:-:S05]  /*02c0*/  PLOP3.LUT P1, PT, PT, PT, PT, 0x8, 0x80 ;  /* 0x000000000080781c */ /* 0x000fca0003f2e170 */
[----:B------:R-:W-:Y:S01]  /*02d0*/  @P0 LOP3.LUT R78, R78, 0x2, RZ, 0xfc, !PT ;  /* 0x000000024e4e0812 */ /* 0x000fe200078efcff */
[----:B------:R-:W-:Y:S05]  /*02e0*/  BRA `(.L_x_4) ;  /* 0x0000000000187947 */ /* 0x000fea0003800000 */
.L_x_3:
[----:B------:R-:W-:Y:S02]  /*02f0*/  PLOP3.LUT P0, PT, PT, PT, PT, 0x80, 0x8 ;  /* 0x000000000008781c */ /* 0x000fe40003f0f070 */
[----:B------:R-:W-:Y:S02]  /*0300*/  LOP3.LUT R78, R78, 0xfffffffd, RZ, 0xc0, !PT ;  /* 0xfffffffd4e4e7812 */ /* 0x000fe400078ec0ff */
[----:B------:R-:W-:Y:S02]  /*0310*/  PLOP3.LUT P4, PT, PT, PT, PT, 0x8, 0x80 ;  /* 0x000000000080781c */ /* 0x000fe40003f8e170 */
[----:B------:R-:W-:Y:S02]  /*0320*/  PLOP3.LUT P2, PT, PT, PT, PT, 0x80, 0x8 ;  /* 0x000000000008781c */ /* 0x000fe40003f4f070 */
[----:B------:R-:W-:-:S05]  /*0330*/  PLOP3.LUT P1, PT, PT, PT, PT, 0x8, 0x80 ;  /* 0x000000000080781c */ /* 0x000fca0003f2e170 */
[----:B------:R-:W-:-:S08]  /*0340*/  @P0 LOP3.LUT R78, R78, 0x2, RZ, 0xfc, !PT ;  /* 0x000000024e4e0812 */ /* 0x000fd000078efcff */
.L_x_4:
[----:B------:R-:W-:Y:S05]  /*0350*/  BSYNC.RECONVERGENT B0 ;  /* 0x0000000000007941 */ /* 0x000fea0003800200 */
.L_x_0:
[----:B------:R-:W1:Y:S01]  /*0360*/  SHFL.IDX PT, R0, R3, RZ, 0x1f ;  /* 0x00001fff03007589 */ /* 0x000e6200000e0000 */
[----:B------:R-:W-:Y:S01]  /*0370*/  UISETP.NE.AND UP0, UPT, UR46, 0x2, UPT ;  /* 0x000000022e00788c */ /* 0x000fe2000bf05270 */
[----:B-1----:R-:W-:-:S13]  /*0380*/  ISETP.NE.AND P0, PT, R0, RZ, PT ;  /* 0x000000ff0000720c */ /* 0x002fda0003f05270 */
[----:B------:R-:W-:Y:S05]  /*0390*/  @P0 BRA `(.L_x_5) ;  /* 0x0000000000380947 */ /* 0x000fea0003800000 */
[----:B------:R-:W1:Y:S01]  /*03a0*/  S2UR UR4, SR_CgaCtaId ;  /* 0x00000000000479c3 */ /* 0x000e620000008800 */
[----:B------:R-:W-:Y:S01]  /*03b0*/  UMOV UR5, 0x400 ;  /* 0x0000040000057882 */ /* 0x000fe20000000000 */
[----:B------:R-:W-:Y:S01]  /*03c0*/  UMOV UR6, 0x1 ;  /* 0x0000000100067882 */ /* 0x000fe20000000000 */
[----:B------:R-:W-:Y:S01]  /*03d0*/  ELECT P0, URZ, PT ;  /* 0x0000000000ff782f */ /* 0x000fe20003800000 */
[----:B------:R-:W-:-:S04]  /*03e0*/  UIADD3 UR6, UPT, UPT, -UR6, 0x100000, URZ ;  /* 0x0010000006067890 */ /* 0x000fc8000fffe1ff */
[----:B------:R-:W-:Y:S02]  /*03f0*/  USHF.L.U32 UR7, UR6, 0xb, URZ ;  /* 0x0000000b06077899 */ /* 0x000fe400080006ff */
[----:B------:R-:W-:Y:S02]  /*0400*/  USHF.L.U32 UR6, UR6, 0x1, URZ ;  /* 0x0000000106067899 */ /* 0x000fe400080006ff */
[----:B-1----:R-:W-:Y:S01]  /*0410*/  ULEA UR4, UR4, UR5, 0x18 ;  /* 0x0000000504047291 */ /* 0x002fe2000f8ec0ff */
[----:B------:R-:W1:Y:S11]  /*0420*/  FENCE.VIEW.ASYNC.S ;  /* 0x00000000000073c6 */ /* 0x000e760000000000 */
[----:B-1----:R1:W2:Y:S01]  /*0430*/  SYNCS.EXCH.64 URZ, [UR4+0x38800], UR6 ;  /* 0x0388000604ff75b2 */ /* 0x0022a20008000100 */
[----:B------:R1:W3:Y:S01]  /*0440*/  SYNCS.EXCH.64 URZ, [UR4+0x38810], UR6 ;  /* 0x0388100604ff75b2 */ /* 0x0002e20008000100 */
[----:B------:R1:W4:Y:S01]  /*0450*/  SYNCS.EXCH.64 URZ, [UR4+0x38808], UR6 ;  /* 0x0388080604ff75b2 */ /* 0x0003220008000100 */
[----:B------:R1:W1:Y:S01]  /*0460*/  SYNCS.EXCH.64 URZ, [UR4+0x38818], UR6 ;  /* 0x0388180604ff75b2 */ /* 0x0002620008000100 */
[----:B------:R-:W-:Y:S01]  /*0470*/  NOP ;  /* 0x0000000000007918 */ /* 0x000fe20000000000 */
.L_x_5:
[----:B------:R-:W-:Y:S01]  /*0480*/  NOP ;  /* 0x0000000000007918 */ /* 0x000fe20000000000 */
[----:B------:R-:W-:Y:S05]  /*0490*/  BRA.U !UP0, `(.L_x_6) ;  /* 0x0000000108287547 */ /* 0x000fea000b800000 */
[----:B------:R-:W-:Y:S02]  /*04a0*/  UISETP.NE.AND UP0, UPT, UR46, 0x1, UPT ;  /* 0x000000012e00788c */ /* 0x000fe4000bf05270 */
[----:B------:R-:W-:Y:S02]  /*04b0*/  UPLOP3.LUT UP4, UPT, UPT, UPT, UPT, 0x80, 0x8 ;  /* 0x000000000008789c */ /* 0x000fe40003f8f070 */
[----:B------:R-:W-:Y:S02]  /*04c0*/  UPLOP3.LUT UP3, UPT, UPT, UPT, UPT, 0x40, 0x4 ;  /* 0x000000000004789c */ /* 0x000fe40003f6e870 */
[----:B------:R-:W-:Y:S02]  /*04d0*/  UPLOP3.LUT UP2, UPT, UPT, UPT, UPT, 0x80, 0x8 ;  /* 0x000000000008789c */ /* 0x000fe40003f4f070 */
[----:B------:R-:W-:Y:S01]  /*04e0*/  UPLOP3.LUT UP1, UPT, UPT, UPT, UPT, 0x80, 0x8 ;  /* 0x000000000008789c */ /* 0x000fe20003f2f070 */
[----:B------:R-:W-:Y:S10]  /*04f0*/  BRA.U UP0, `(.L_x_7) ;  /* 0x0000000100207547 */ /* 0x000ff4000b800000 */
[----:B------:R-:W-:Y:S02]  /*0500*/  UPLOP3.LUT UP3, UPT, UPT, UPT, UPT, 0x40, 0x4 ;  /* 0x000000000004789c */ /* 0x000fe40003f6e870 */
[----:B------:R-:W-:Y:S02]  /*0510*/  UPLOP3.LUT UP2, UPT, UPT, UPT, UPT, 0x40, 0x4 ;  /* 0x000000000004789c */ /* 0x000fe40003f4e870 */
[----:B------:R-:W-:Y:S01]  /*0520*/  UPLOP3.LUT UP1, UPT, UPT, UPT, UPT, 0x40, 0x4 ;  /* 0x000000000004789c */ /* 0x000fe20003f2e870 */
[----:B------:R-:W-:Y:S05]  /*0530*/  BRA `(.L_x_7) ;  /* 0x0000000000107947 */ /* 0x000fea0003800000 */
.L_x_6:
[----:B------:R-:W-:Y:S02]  /*0540*/  UPLOP3.LUT UP4, UPT, UPT, UPT, UPT, 0x40, 0x4 ;  /* 0x000000000004789c */ /* 0x000fe40003f8e870 */
[----:B------:R-:W-:Y:S02]  /*0550*/  UPLOP3.LUT UP3, UPT, UPT, UPT, UPT, 0x80, 0x8 ;  /* 0x000000000008789c */ /* 0x000fe40003f6f070 */
[----:B------:R-:W-:Y:S02]  /*0560*/  UPLOP3.LUT UP2, UPT, UPT, UPT, UPT, 0x40, 0x4 ;  /* 0x000000000004789c */ /* 0x000fe40003f4e870 */
[----:B------:R-:W-:Y:S02]  /*0570*/  UPLOP3.LUT UP1, UPT, UPT, UPT, UPT, 0x80, 0x8 ;  /* 0x000000000008789c */ /* 0x000fe40003f2f070 */
.L_x_7:
[----:B------:R-:W5:Y:S02]  /*0580*/  SHFL.IDX PT, R0, R3, RZ, 0x1f ;  /* 0x00001fff03007589 */ /* 0x000f6400000e0000 */
[----:B-----5:R-:W-:-:S13]  /*0590*/  ISETP.NE.AND P0, PT, R0, 0x1, PT ;  /* 0x000000010000780c */ /* 0x020fda0003f05270 */
[----:B------:R-:W-:Y:S05]  /*05a0*/  @P0 BRA `(.L_x_8) ;  /* 0x0000000000300947 */ /* 0x000fea0003800000 */
[----:B-1----:R-:W1:Y:S01]  /*05b0*/  S2UR UR6, SR_CgaCtaId ;  /* 0x00000000000679c3 */ /* 0x002e620000008800 */
[----:B------:R-:W-:Y:S01]  /*05c0*/  UMOV UR4, 0x400 ;  /* 0x0000040000047882 */ /* 0x000fe20000000000 */
[----:B------:R-:W-:Y:S01]  /*05d0*/  UMOV UR5, 0x1 ;  /* 0x0000000100057882 */ /* 0x000fe20000000000 */
[----:B------:R-:W-:Y:S01]  /*05e0*/  ELECT P0, URZ, PT ;  /* 0x0000000000ff782f */ /* 0x000fe20003800000 */
[----:B-1----:R-:W-:Y:S02]  /*05f0*/  ULEA UR6, UR6, UR4, 0x18 ;  /* 0x0000000406067291 */ /* 0x002fe4000f8ec0ff */
[----:B------:R-:W-:-:S04]  /*0600*/  UIADD3 UR4, UPT, UPT, -UR5, 0x100000, URZ ;  /* 0x0010000005047890 */ /* 0x000fc8000fffe1ff */
[----:B------:R-:W-:Y:S02]  /*0610*/  USHF.L.U32 UR5, UR4, 0xb, URZ ;  /* 0x0000000b04057899 */ /* 0x000fe400080006ff */
[----:B------:R-:W-:Y:S01]  /*0620*/  USHF.L.U32 UR4, UR4, 0x1, URZ ;  /* 0x0000000104047899 */ /* 0x000fe200080006ff */
[----:B------:R-:W1:Y:S11]  /*0630*/  FENCE.VIEW.ASYNC.S ;  /* 0x00000000000073c6 */ /* 0x000e760000000000 */
[----:B-1----:R1:W1:Y:S01]  /*0640*/  SYNCS.EXCH.64 URZ, [UR6+0x38820], UR4 ;  /* 0x0388200406ff75b2 */ /* 0x0022620008000100 */
[----:B------:R1:W1:Y:S01]  /*0650*/  SYNCS.EXCH.64 URZ, [UR6+0x38828], UR4 ;  /* 0x0388280406ff75b2 */ /* 0x0002620008000100 */
[----:B------:R-:W-:Y:S01]  /*0660*/  NOP ;  /* 0x0000000000007918 */ /* 0x000fe20000000000 */
.L_x_8:
[----:B------:R-:W5:Y:S01]  /*0670*/  SHFL.IDX PT, R0, R3, RZ, 0x1f ;  /* 0x00001fff03007589 */ /* 0x000f6200000e0000 */
[----:B------:R-:W-:Y:S01]  /*0680*/  NOP ;  /* 0x0000000000007918 */ /* 0x000fe20000000000 */
[----:B-----5:R-:W-:-:S13]  /*0690*/  ISETP.NE.AND P0, PT, R0, 0x2, PT ;  /* 0x000000020000780c */ /* 0x020fda0003f05270 */
[----:B------:R-:W-:Y:S05]  /*06a0*/  @P0 BRA `(.L_x_9) ;  /* 0x0000000000400947 */ /* 0x000fea0003800000 */
[----:B-1----:R-:W1:Y:S01]  /*06b0*/  S2UR UR4, SR_CgaCtaId ;  /* 0x00000000000479c3 */ /* 0x002e620000008800 */
[----:B------:R-:W-:Y:S01]  /*06c0*/  UMOV UR5, 0x400 ;  /* 0x0000040000057882 */ /* 0x000fe20000000000 */
[----:B------:R-:W-:Y:S01]  /*06d0*/  UMOV UR8, 0x20 ;  /* 0x0000002000087882 */ /* 0x000fe20000000000 */
[----:B------:R-:W-:Y:S01]  /*06e0*/  UMOV UR6, 0x100 ;  /* 0x0000010000067882 */ /* 0x000fe20000000000 */
[----:B------:R-:W-:-:S04]  /*06f0*/  UIADD3 UR8, UPT, UPT, -UR8, 0x100000, URZ ;  /* 0x0010000008087890 */ /* 0x000fc8000fffe1ff */
[----:B------:R-:W-:Y:S02]  /*0700*/  USHF.L.U32 UR9, UR8, 0xb, URZ ;  /* 0x0000000b08097899 */ /* 0x000fe400080006ff */
[----:B------:R-:W-:Y:S02]  /*0710*/  USHF.L.U32 UR8, UR8, 0x1, URZ ;  /* 0x0000000108087899 */ /* 0x000fe400080006ff */
[----:B------:R-:W-:-:S04]  /*0720*/  UIADD3 UR6, UPT, UPT, -UR6, 0x100000, URZ ;  /* 0x0010000006067890 */ /* 0x000fc8000fffe1ff */
[----:B------:R-:W-:Y:S02]  /*0730*/  USHF.L.U32 UR7, UR6, 0xb, URZ ;  /* 0x0000000b06077899 */ /* 0x000fe400080006ff */
[----:B------:R-:W-:Y:S01]  /*0740*/  USHF.L.U32 UR6, UR6, 0x1, URZ ;  /* 0x0000000106067899 */ /* 0x000fe200080006ff */
[----:B------:R-:W-:Y:S01]  /*0750*/  ELECT P0, URZ, PT ;  /* 0x0000000000ff782f */ /* 0x000fe20003800000 */
[----:B-1----:R-:W-:Y:S01]  /*0760*/  ULEA UR4, UR4, UR5, 0x18 ;  /* 0x0000000504047291 */ /* 0x002fe2000f8ec0ff */
[----:B------:R-:W1:Y:S11]  /*0770*/  FENCE.VIEW.ASYNC.S ;  /* 0x00000000000073c6 */ /* 0x000e760000000000 */
[----:B-1----:R1:W1:Y:S01]  /*0780*/  SYNCS.EXCH.64 URZ, [UR4+0x38830], UR8 ;  /* 0x0388300804ff75b2 */ /* 0x0022620008000100 */
[----:B------:R1:W1:Y:S01]  /*0790*/  SYNCS.EXCH.64 URZ, [UR4+0x38838], UR6 ;  /* 0x0388380604ff75b2 */ /* 0x0002620008000100 */
[----:B------:R-:W-:Y:S01]  /*07a0*/  NOP ;  /* 0x0000000000007918 */ /* 0x000fe20000000000 */
.L_x_9:
        /* <DEDUP_REMOVED lines=20> */
.L_x_10:
        /* <DEDUP_REMOVED lines=20> */
.L_x_11:
        /* <DEDUP_REMOVED lines=20> */
.L_x_12:
        /* <DEDUP_REMOVED lines=20> */
.L_x_13:
        /* <DEDUP_REMOVED lines=20> */
.L_x_14:
        /* <DEDUP_REMOVED lines=20> */
.L_x_15:
        /* <DEDUP_REMOVED lines=19> */
[----:B------:R1:W1:Y:S01]  /*1060*/  SYNCS.EXCH.64 URZ, [UR4+0x388a8], UR8 ;  /* 0x0388a80804ff75b2 */ /* 0x0002620008000100 */
[----:B------:R1:W1:Y:S01]  /*1070*/  SYNCS.EXCH.64 URZ, [UR4+0x388b8], UR6 ;  /* 0x0388b80604ff75b2 */ /* 0x0002620008000100 */
[----:B------:R-:W-:Y:S01]  /*1080*/  NOP ;  /* 0x0000000000007918 */ /* 0x000fe20000000000 */
.L_x_16:
[----:B------:R-:W-:Y:S01]  /*1090*/  NOP ;  /* 0x0000000000007918 */ /* 0x000fe20000000000 */
[----:B-1----:R-:W1:Y:S01]  /*10a0*/  LDCU.64 UR6, c[0x0][0x380] ;  /* 0x00007000ff0677ac */ /* 0x002e620008000a00 */
[----:B------:R-:W5:Y:S08]  /*10b0*/  S2UR UR27, SR_CTAID.X ;  /* 0x00000000001b79c3 */ /* 0x000f700000002500 */
[----:B------:R-:W2:Y:S08]  /*10c0*/  S2UR UR21, SR_CTAID.Y ;  /* 0x00000000001579c3 */ /* 0x000eb00000002600 */
[----:B------:R-:W2:Y:S01]  /*10d0*/  S2UR UR22, SR_CTAID.Z ;  /* 0x00000000001679c3 */ /* 0x000ea20000002700 */
[----:B-1----:R-:W-:-:S04]  /*10e0*/  UIADD3 UR4, UPT, UPT, UR6, 0x7f, URZ ;  /* 0x0000007f06047890 */ /* 0x002fc8000fffe0ff */
[----:B------:R-:W-:Y:S02]  /*10f0*/  USHF.R.S32.HI UR5, URZ, 0x1f, UR4 ;  /* 0x0000001fff057899 */ /* 0x000fe40008011404 */
[----:B-----5:R-:W-:Y:S02]  /*1100*/  USHF.L.U32 UR27, UR27, 0x7, URZ ;  /* 0x000000071b1b7899 */ /* 0x020fe400080006ff */
[----:B------:R-:W-:Y:S02]  /*1110*/  ULEA.HI UR4, UR5, UR4, URZ, 0x7 ;  /* 0x0000000405047291 */ /* 0x000fe4000f8f38ff */
[----:B------:R-:W-:Y:S02]  /*1120*/  UISETP.GE.U32.AND UP0, UPT, UR27, UR7, UPT ;  /* 0x000000071b00728c */ /* 0x000fe4000bf06070 */
[----:B------:R-:W-:Y:S01]  /*1130*/  USHF.R.S32.HI UR30, URZ, 0x7, UR4 ;  /* 0x00000007ff1e7899 */ /* 0x000fe20008011404 */
[----:B--234-:R-:W-:Y:S08]  /*1140*/  BAR.SYNC.DEFER_BLOCKING 0x0 ;  /* 0x0000000000007b1d */ /* 0x01cff00000010000 */
[----:B------:R-:W-:Y:S01]  /*1150*/  BAR.SYNC.DEFER_BLOCKING 0x0 ;  /* 0x0000000000007b1d */ /* 0x000fe20000010000 */
[----:B------:R-:W-:-:S13]  /*1160*/  PLOP3.LUT P0, PT, PT, PT, UP0, 0x80, 0x8 ;  /* 0x000000000008781c */ /* 0x000fda0003f0f008 */
[----:B------:R-:W-:Y:S05]  /*1170*/  @P0 EXIT ;  /* 0x000000000000094d */ /* 0x000fea0003800000 */
[----:B------:R-:W1:Y:S01]  /*1180*/  LDCU UR4, c[0x0][0x390] ;  /* 0x00007200ff0477ac */ /* 0x000e620008000800 */
[----:B------:R-:W2:Y:S01]  /*1190*/  LDCU.64 UR38, c[0x0][0x358] ;  /* 0x00006b00ff2677ac */ /* 0x000ea20008000a00 */
[----:B-1----:R-:W-:-:S04]  /*11a0*/  UIMAD UR4, UR30, UR4, URZ ;  /* 0x000000041e0472a4 */ /* 0x002fc8000f8e02ff */
[----:B------:R-:W-:Y:S02]  /*11b0*/  UISETP.GT.AND UP0, UPT, UR4, URZ, UPT ;  /* 0x000000ff0400728c */ /* 0x000fe4000bf04270 */
[----:B------:R-:W-:-:S05]  /*11c0*/  MOV R0, UR4 ;  /* 0x0000000400007c02 */ /* 0x000fca0008000f00 */
[----:B------:R1:W-:Y:S02]  /*11d0*/  STL [R1], R0 ;  /* 0x0000000001007387 */ /* 0x0003e40000100800 */
[----:B--2---:R-:W-:Y:S05]  /*11e0*/  BRA.U UP0, `(.L_x_17) ;  /* 0x0000000d00d87547 */ /* 0x004fea000b800000 */
[----:B------:R-:W1:Y:S01]  /*11f0*/  LDC R14, c[0x0][0x360] ;  /* 0x0000d800ff0e7b82 */ /* 0x000e620000000800 */
[----:B------:R-:W2:Y:S01]  /*1200*/  LDCU.64 UR4, c[0x0][0x988] ;  /* 0x00013100ff0477ac */ /* 0x000ea20008000a00 */
[----:B------:R-:W-:Y:S01]  /*1210*/  MOV R4, 0x1300 ;  /* 0x0000130000047802 */ /* 0x000fe20000000f00 */
[----:B------:R-:W3:Y:S01]  /*1220*/  LDCU.64 UR6, c[0x0][0x9a0] ;  /* 0x00013400ff0677ac */ /* 0x000ee20008000a00 */
[----:B------:R-:W4:Y:S01]  /*1230*/  LDCU UR8, c[0x0][0x990] ;  /* 0x00013200ff0877ac */ /* 0x000f220008000800 */
[----:B------:R-:W5:Y:S01]  /*1240*/  LDCU UR9, c[0x0][0x9a8] ;  /* 0x00013500ff0977ac */ /* 0x000f620008000800 */
[----:B--2---:R-:W-:Y:S02]  /*1250*/  UIMAD UR5, UR21, UR5, URZ ;  /* 0x00000005150572a4 */ /* 0x004fe4000f8e02ff */
[----:B---3--:R-:W-:Y:S01]  /*1260*/  UIMAD UR21, UR21, UR7, URZ ;  /* 0x00000007151572a4 */ /* 0x008fe2000f8e02ff */
[----:B-1----:R-:W-:Y:S01]  /*1270*/  IMAD.IADD R0, R2, 0x1, R14 ;  /* 0x0000000102007824 */ /* 0x002fe200078e020e */
[----:B------:R-:W-:Y:S01]  /*1280*/  UIMAD UR5, UR27, UR4, UR5 ;  /* 0x000000041b0572a4 */ /* 0x000fe2000f8e0205 */
[----:B------:R-:W-:Y:S01]  /*1290*/  LOP3.LUT R6, R14, 0xffff, RZ, 0xc0, !PT ;  /* 0x0000ffff0e067812 */ /* 0x000fe200078ec0ff */
[----:B------:R-:W-:-:S02]  /*12a0*/  UIMAD UR21, UR27, UR6, UR21 ;  /* 0x000000061b1572a4 */ /* 0x000fc4000f8e0215 */
[----:B------:R-:W-:Y:S01]  /*12b0*/  LOP3.LUT R0, R0, 0x3fff, RZ, 0x3c, !PT ;  /* 0x00003fff00007812 */ /* 0x000fe200078e3cff */
[----:B----4-:R-:W-:Y:S02]  /*12c0*/  UIMAD UR5, UR22, UR8, UR5 ;  /* 0x00000008160572a4 */ /* 0x010fe4000f8e0205 */
[----:B-----5:R-:W-:Y:S01]  /*12d0*/  UIMAD UR22, UR22, UR9, UR21 ;  /* 0x00000009161672a4 */ /* 0x020fe2000f8e0215 */
[----:B------:R-:W-:-:S11]  /*12e0*/  LOP3.LUT R0, R0, 0xffff, RZ, 0xc0, !PT ;  /* 0x0000ffff00007812 */ /* 0x000fd600078ec0ff */
[----:B------:R-:W-:Y:S05]  /*12f0*/  CALL.REL.NOINC `($__internal_3_$__cuda_sm20_div_u16) ;  /* 0x000000fc00747944 */ /* 0x000fea0003c00000 */
[----:B------:R-:W-:Y:S01]  /*1300*/  LOP3.LUT R16, R16, 0x3, RZ, 0xc0, !PT ;  /* 0x0000000310107812 */ /* 0x000fe200078ec0ff */
[----:B------:R-:W1:Y:S01]  /*1310*/  LDCU UR4, c[0x0][0x388] ;  /* 0x00007100ff0477ac */ /* 0x000e620008000800 */
[----:B------:R-:W-:Y:S01]  /*1320*/  BSSY.RECONVERGENT B1, `(.L_x_18) ;  /* 0x000001d000017945 */ /* 0x000fe20003800200 */
[----:B------:R-:W-:Y:S01]  /*1330*/  IMAD.MOV.U32 R6, RZ, RZ, R2 ;  /* 0x000000ffff067224 */ /* 0x000fe200078e0002 */
[----:B------:R-:W-:-:S13]  /*1340*/  ISETP.NE.AND P0, PT, R16, 0x2, PT ;  /* 0x000000021000780c */ /* 0x000fda0003f05270 */
[----:B------:R-:W-:Y:S05]  /*1350*/  @!P0 BRA `(.L_x_19) ;  /* 0x0000000000648947 */ /* 0x000fea0003800000 */
[----:B------:R-:W2:Y:S01]  /*1360*/  LDC R5, c[0x0][0x384] ;  /* 0x0000e100ff057b82 */ /* 0x000ea20000000800 */
[----:B------:R-:W-:Y:S01]  /*1370*/  HFMA2 R7, -RZ, RZ, 0, 0 ;  /* 0x00000000ff077431 */ /* 0x000fe200000001ff */
[----:B------:R-:W-:-:S07]  /*1380*/  MOV R6, R2 ;  /* 0x0000000200067202 */ /* 0x000fce0000000f00 */
.L_x_22:
[----:B------:R-:W-:Y:S01]  /*1390*/  LOP3.LUT R3, R6, 0x7f, RZ, 0xc0, !PT ;  /* 0x0000007f06037812 */ /* 0x000fe200078ec0ff */
[----:B------:R-:W-:Y:S01]  /*13a0*/  VIADD R7, R7, 0x1 ;  /* 0x0000000107077836 */ /* 0x000fe20000000000 */
[----:B------:R-:W-:Y:S03]  /*13b0*/  BSSY.RECONVERGENT B0, `(.L_x_20) ;  /* 0x0000011000007945 */ /* 0x000fe60003800200 */
[----:B------:R-:W-:Y:S01]  /*13c0*/  VIADD R4, R3, UR27 ;  /* 0x0000001b03047c36 */ /* 0x000fe20008000000 */
[----:B------:R-:W-:Y:S04]  /*13d0*/  LOP3.LUT R0, R7, R16, RZ, 0x3c, !PT ;  /* 0x0000001007007212 */ /* 0x000fe800078e3cff */
[----:B--2---:R-:W-:Y:S02]  /*13e0*/  ISETP.GE.U32.AND P0, PT, R4, R5, PT ;  /* 0x000000050400720c */ /* 0x004fe40003f06070 */
[----:B------:R-:W-:Y:S11]  /*13f0*/  ISETP.NE.AND P2, PT, R0, 0x2, PT ;  /* 0x000000020000780c */ /* 0x000ff60003f45270 */
[----:B------:R-:W-:Y:S05]  /*1400*/  @P0 BRA `(.L_x_21) ;  /* 0x00000000002c0947 */ /* 0x000fea0003800000 */
[----:B------:R-:W-:Y:S04]  /*1410*/  SHF.R.U32.HI R0, RZ, 0x7, R6 ;  /* 0x00000007ff007819 */ /* 0x000fe80000011606 */
[----:B-1----:R-:W-:Y:S11]  /*1420*/  ISETP.GE.AND P0, PT, R0, UR4, PT ;  /* 0x0000000400007c0c */ /* 0x002ff6000bf06270 */
[----:B------:R-:W-:Y:S02]  /*1430*/  @!UPT UIADD3 URZ, UPT, UPT, URZ, URZ, URZ ;  /* 0x000000fffffff290 */ /* 0x000fe4000fffe0ff */
[----:B------:R-:W1:Y:S08]  /*1440*/  @!P0 LDC R4, c[0x0][0x988] ;  /* 0x00026200ff048b82 */ /* 0x000e700000000800 */
[----:B------:R-:W2:Y:S01]  /*1450*/  @!P0 LDC.64 R8, c[0x0][0x980] ;  /* 0x00026000ff088b82 */ /* 0x000ea20000000a00 */
[----:B-1----:R-:W-:Y:S05]  /*1460*/  @!P0 IMAD R0, R3, R4, R0 ;  /* 0x0000000403008224 */ /* 0x002fea00078e0200 */
[C---:B------:R-:W-:Y:S04]  /*1470*/  @!P0 IADD3 R3, P1, PT, R0.reuse, UR5, RZ ;  /* 0x0000000500038c10 */ /* 0x040fe8000ff3e0ff */
[----:B------:R-:W-:Y:S02]  /*1480*/  @!P0 LEA.HI.X.SX32 R0, R0, RZ, 0x1, P1 ;  /* 0x000000ff00008211 */ /* 0x000fe400008f0eff */
[C---:B--2---:R-:W-:Y:S04]  /*1490*/  @!P0 LEA R8, P1, R3.reuse, R8, 0x1 ;  /* 0x0000000803088211 */ /* 0x044fe800078208ff */
[----:B------:R-:W-:Y:S05]  /*14a0*/  @!P0 LEA.HI.X R9, R3, R9, R0, 0x1, P1 ;  /* 0x0000000903098211 */ /* 0x000fea00008f0c00 */
[----:B------:R2:W-:Y:S04]  /*14b0*/  @!P0 STG.E.U16 desc[UR38][R8.64], RZ ;  /* 0x000000ff08008986 */ /* 0x0005e8000c101526 */
.L_x_21:
[----:B-1----:R-:W-:Y:S05]  /*14c0*/  BSYNC.RECONVERGENT B0 ;  /* 0x0000000000007941 */ /* 0x002fea0003800200 */
.L_x_20:
[----:B------:R-:W-:Y:S01]  /*14d0*/  IADD3 R6, PT, PT, R14, R6, RZ ;  /* 0x000000060e067210 */ /* 0x000fe20007ffe0ff */
[----:B------:R-:W-:Y:S06]  /*14e0*/  @P2 BRA `(.L_x_22) ;  /* 0xfffffffc00a82947 */ /* 0x000fec000383ffff */
.L_x_19:
[----:B-1----:R-:W-:Y:S05]  /*14f0*/  BSYNC.RECONVERGENT B1 ;  /* 0x0000000000017941 */ /* 0x002fea0003800200 */
.L_x_18:
[----:B------:R-:W1:Y:S01]  /*1500*/  LDC R17, c[0x0][0x384] ;  /* 0x0000e100ff117b82 */ /* 0x000e620000000800 */
[----:B------:R-:W-:Y:S01]  /*1510*/  BSSY.RECONVERGENT B1, `(.L_x_23) ;  /* 0x0000052000017945 */ /* 0x000fe20003800200 */
[C---:B------:R-:W-:Y:S01]  /*1520*/  LEA R5, R14.reuse, R6, 0x1 ;  /* 0x000000060e057211 */ /* 0x040fe200078e08ff */
[C---:B------:R-:W-:Y:S01]  /*1530*/  IMAD R4, R14.reuse, 0x3, R6 ;  /* 0x000000030e047824 */ /* 0x040fe200078e0206 */
[----:B------:R-:W-:Y:S01]  /*1540*/  SHF.L.U32 R15, R14, 0x2, RZ ;  /* 0x000000020e0f7819 */ /* 0x000fe200000006ff */
[----:B------:R-:W3:Y:S01]  /*1550*/  LDCU UR4, c[0x0][0x388] ;  /* 0x00007100ff0477ac */ /* 0x000ee20008000800 */
[----:B------:R-:W-:-:S07]  /*1560*/  IADD3 R3, PT, PT, R6, R14, RZ ;  /* 0x0000000e06037210 */ /* 0x000fce0007ffe0ff */
.L_x_32:
[----:B------:R-:W-:Y:S01]  /*1570*/  LOP3.LUT R7, R6, 0x7f, RZ, 0xc0, !PT ;  /* 0x0000007f06077812 */ /* 0x000fe200078ec0ff */
[----:B------:R-:W-:Y:S01]  /*1580*/  BSSY.RECONVERGENT B0, `(.L_x_24) ;  /* 0x0000018000007945 */ /* 0x000fe20003800200 */
[----:B--234-:R-:W-:Y:S02]  /*1590*/  LOP3.LUT R9, R3, 0x7f, RZ, 0xc0, !PT ;  /* 0x0000007f03097812 */ /* 0x01cfe400078ec0ff */
[----:B------:R-:W-:Y:S01]  /*15a0*/  LOP3.LUT R10, R5, 0x7f, RZ, 0xc0, !PT ;  /* 0x0000007f050a7812 */ /* 0x000fe200078ec0ff */
[----:B-1----:R-:W-:Y:S01]  /*15b0*/  VIADD R13, R7, UR27 ;  /* 0x0000001b070d7c36 */ /* 0x002fe20008000000 */
[----:B------:R-:W-:Y:S01]  /*15c0*/  LOP3.LUT R11, R4, 0x7f, RZ, 0xc0, !PT ;  /* 0x0000007f040b7812 */ /* 0x000fe200078ec0ff */
[----:B------:R-:W-:Y:S02]  /*15d0*/  VIADD R12, R9, UR27 ;  /* 0x0000001b090c7c36 */ /* 0x000fe40008000000 */
[----:B------:R-:W-:Y:S01]  /*15e0*/  VIADD R8, R10, UR27 ;  /* 0x0000001b0a087c36 */ /* 0x000fe20008000000 */
[-C--:B-1----:R-:W-:Y:S01]  /*15f0*/  ISETP.GE.U32.AND P0, PT, R13, R17.reuse, PT ;  /* 0x000000110d00720c */ /* 0x082fe20003f06070 */
[----:B------:R-:W-:Y:S01]  /*1600*/  VIADD R0, R11, UR27 ;  /* 0x0000001b0b007c36 */ /* 0x000fe20008000000 */
[-C--:B------:R-:W-:Y:S02]  /*1610*/  ISETP.GE.U32.AND P2, PT, R12, R17.reuse, PT ;  /* 0x000000110c00720c */ /* 0x080fe40003f46070 */
[-C--:B------:R-:W-:Y:S02]  /*1620*/  ISETP.GE.U32.AND P3, PT, R8, R17.reuse, PT ;  /* 0x000000110800720c */ /* 0x080fe40003f66070 */
[----:B------:R-:W-:Y:S07]  /*1630*/  ISETP.GE.U32.AND P4, PT, R0, R17, PT ;  /* 0x000000110000720c */ /* 0x000fee0003f86070 */
[----:B------:R-:W-:Y:S06]  /*1640*/  @P0 BRA `(.L_x_25) ;  /* 0x00000000002c0947 */ /* 0x000fec0003800000 */
[----:B------:R-:W-:Y:S04]  /*1650*/  SHF.R.U32.HI R0, RZ, 0x7, R6 ;  /* 0x00000007ff007819 */ /* 0x000fe80000011606 */
[----:B---3--:R-:W-:Y:S11]  /*1660*/  ISETP.GE.AND P0, PT, R0, UR4, PT ;  /* 0x0000000400007c0c */ /* 0x008ff6000bf06270 */
        /* <DEDUP_REMOVED lines=9> */
.L_x_25:
[----:B---3--:R-:W-:Y:S05]  /*1700*/  BSYNC.RECONVERGENT B0 ;  /* 0x0000000000007941 */ /* 0x008fea0003800200 */
.L_x_24:
[----:B------:R-:W-:Y:S04]  /*1710*/  BSSY.RECONVERGENT B0, `(.L_x_26) ;  /* 0x000000d000007945 */ /* 0x000fe80003800200 */
[----:B------:R-:W-:Y:S05]  /*1720*/  @P2 BRA `(.L_x_27) ;  /* 0x00000000002c2947 */ /* 0x000fea0003800000 */
[----:B------:R-:W-:Y:S04]  /*1730*/  SHF.R.U32.HI R0, RZ, 0x7, R3 ;  /* 0x00000007ff007819 */ /* 0x000fe80000011603 */
[----:B------:R-:W-:Y:S11]  /*1740*/  ISETP.GE.AND P0, PT, R0, UR4, PT ;  /* 0x0000000400007c0c */ /* 0x000ff6000bf06270 */
[----:B------:R-:W-:Y:S02]  /*1750*/  @!UPT UIADD3 URZ, UPT, UPT, URZ, URZ, URZ ;  /* 0x000000fffffff290 */ /* 0x000fe4000fffe0ff */
[----:B------:R-:W2:Y:S08]  /*1760*/  @!P0 LDC R7, c[0x0][0x988] ;  /* 0x00026200ff078b82 */ /* 0x000eb00000000800 */
[----:B-1----:R-:W1:Y:S01]  /*1770*/  @!P0 LDC.64 R12, c[0x0][0x980] ;  /* 0x00026000ff0c8b82 */ /* 0x002e620000000a00 */
[----:B--2---:R-:W-:Y:S05]  /*1780*/  @!P0 IMAD R0, R9, R7, R0 ;  /* 0x0000000709008224 */ /* 0x004fea00078e0200 */
[C---:B------:R-:W-:Y:S04]  /*1790*/  @!P0 IADD3 R7, P1, PT, R0.reuse, UR5, RZ ;  /* 0x0000000500078c10 */ /* 0x040fe8000ff3e0ff */
[----:B------:R-:W-:Y:S02]  /*17a0*/  @!P0 LEA.HI.X.SX32 R0, R0, RZ, 0x1, P1 ;  /* 0x000000ff00008211 */ /* 0x000fe400008f0eff */
[C---:B-1----:R-:W-:Y:S04]  /*17b0*/  @!P0 LEA R12, P1, R7.reuse, R12, 0x1 ;  /* 0x0000000c070c8211 */ /* 0x042fe800078208ff */
[----:B------:R-:W-:Y:S05]  /*17c0*/  @!P0 LEA.HI.X R13, R7, R13, R0, 0x1, P1 ;  /* 0x0000000d070d8211 */ /* 0x000fea00008f0c00 */
[----:B------:R2:W-:Y:S04]  /*17d0*/  @!P0 STG.E.U16 desc[UR38][R12.64], RZ ;  /* 0x000000ff0c008986 */ /* 0x0005e8000c101526 */
.L_x_27:
[----:B------:R-:W-:Y:S05]  /*17e0*/  BSYNC.RECONVERGENT B0 ;  /* 0x0000000000007941 */ /* 0x000fea0003800200 */
.L_x_26:
[----:B------:R-:W-:Y:S04]  /*17f0*/  BSSY.RECONVERGENT B0, `(.L_x_28) ;  /* 0x000000d000007945 */ /* 0x000fe80003800200 */
[----:B------:R-:W-:Y:S05]  /*1800*/  @P3 BRA `(.L_x_29) ;  /* 0x00000000002c3947 */ /* 0x000fea0003800000 */
[----:B------:R-:W-:Y:S04]  /*1810*/  SHF.R.U32.HI R0, RZ, 0x7, R5 ;  /* 0x00000007ff007819 */ /* 0x000fe80000011605 */
[----:B------:R-:W-:Y:S11]  /*1820*/  ISETP.GE.AND P0, PT, R0, UR4, PT ;  /* 0x0000000400007c0c */ /* 0x000ff6000bf06270 */
[----:B------:R-:W-:Y:S02]  /*1830*/  @!UPT UIADD3 URZ, UPT, UPT, URZ, URZ, URZ ;  /* 0x000000fffffff290 */ /* 0x000fe4000fffe0ff */
[----:B------:R-:W3:Y:S08]  /*1840*/  @!P0 LDC R7, c[0x0][0x988] ;  /* 0x00026200ff078b82 */ /* 0x000ef00000000800 */
[----:B------:R-:W4:Y:S01]  /*1850*/  @!P0 LDC.64 R8, c[0x0][0x980] ;  /* 0x00026000ff088b82 */ /* 0x000f220000000a00 */
[----:B---3--:R-:W-:Y:S05]  /*1860*/  @!P0 IMAD R0, R10, R7, R0 ;  /* 0x000000070a008224 */ /* 0x008fea00078e0200 */
[C---:B------:R-:W-:Y:S04]  /*1870*/  @!P0 IADD3 R7, P1, PT, R0.reuse, UR5, RZ ;  /* 0x0000000500078c10 */ /* 0x040fe8000ff3e0ff */
[----:B------:R-:W-:Y:S02]  /*1880*/  @!P0 LEA.HI.X.SX32 R0, R0, RZ, 0x1, P1 ;  /* 0x000000ff00008211 */ /* 0x000fe400008f0eff */
[C---:B----4-:R-:W-:Y:S04]  /*1890*/  @!P0 LEA R8, P1, R7.reuse, R8, 0x1 ;  /* 0x0000000807088211 */ /* 0x050fe800078208ff */
[----:B------:R-:W-:Y:S05]  /*18a0*/  @!P0 LEA.HI.X R9, R7, R9, R0, 0x1, P1 ;  /* 0x0000000907098211 */ /* 0x000fea00008f0c00 */
[----:B------:R3:W-:Y:S04]  /*18b0*/  @!P0 STG.E.U16 desc[UR38][R8.64], RZ ;  /* 0x000000ff08008986 */ /* 0x0007e8000c101526 */
.L_x_29:
[----:B------:R-:W-:Y:S05]  /*18c0*/  BSYNC.RECONVERGENT B0 ;  /* 0x0000000000007941 */ /* 0x000fea0003800200 */
.L_x_28:
[----:B------:R-:W-:Y:S01]  /*18d0*/  IADD3 R7, PT, PT, R14, R6, R14 ;  /* 0x000000060e077210 */ /* 0x000fe20007ffe00e */
[----:B------:R-:W-:Y:S04]  /*18e0*/  BSSY.RECONVERGENT B0, `(.L_x_30) ;  /* 0x000000d000007945 */ /* 0x000fe80003800200 */
[----:B------:R-:W-:Y:S05]  /*18f0*/  @P4 BRA `(.L_x_31) ;  /* 0x00000000002c4947 */ /* 0x000fea0003800000 */
[----:B------:R-:W-:Y:S04]  /*1900*/  SHF.R.U32.HI R0, RZ, 0x7, R4 ;  /* 0x00000007ff007819 */ /* 0x000fe80000011604 */
[----:B------:R-:W-:Y:S11]  /*1910*/  ISETP.GE.AND P0, PT, R0, UR4, PT ;  /* 0x0000000400007c0c */ /* 0x000ff6000bf06270 */
[----:B------:R-:W-:Y:S02]  /*1920*/  @!UPT UIADD3 URZ, UPT, UPT, URZ, URZ, URZ ;  /* 0x000000fffffff290 */ /* 0x000fe4000fffe0ff */
[----:B------:R-:W4:Y:S08]  /*1930*/  @!P0 LDC R6, c[0x0][0x988] ;  /* 0x00026200ff068b82 */ /* 0x000f300000000800 */
[----:B---3--:R-:W3:Y:S01]  /*1940*/  @!P0 LDC.64 R8, c[0x0][0x980] ;  /* 0x00026000ff088b82 */ /* 0x008ee20000000a00 */
[----:B----4-:R-:W-:Y:S05]  /*1950*/  @!P0 IMAD R0, R11, R6, R0 ;  /* 0x000000060b008224 */ /* 0x010fea00078e0200 */
[C---:B------:R-:W-:Y:S04]  /*1960*/  @!P0 IADD3 R6, P1, PT, R0.reuse, UR5, RZ ;  /* 0x0000000500068c10 */ /* 0x040fe8000ff3e0ff */
[----:B------:R-:W-:Y:S02]  /*1970*/  @!P0 LEA.HI.X.SX32 R0, R0, RZ, 0x1, P1 ;  /* 0x000000ff00008211 */ /* 0x000fe400008f0eff */
[C---:B---3--:R-:W-:Y:S04]  /*1980*/  @!P0 LEA R8, P1, R6.reuse, R8, 0x1 ;  /* 0x0000000806088211 */ /* 0x048fe800078208ff */
[----:B------:R-:W-:Y:S05]  /*1990*/  @!P0 LEA.HI.X R9, R6, R9, R0, 0x1, P1 ;  /* 0x0000000906098211 */ /* 0x000fea00008f0c00 */
[----:B------:R4:W-:Y:S04]  /*19a0*/  @!P0 STG.E.U16 desc[UR38][R8.64], RZ ;  /* 0x000000ff08008986 */ /* 0x0009e8000c101526 */
.L_x_31:
[----:B------:R-:W-:Y:S05]  /*19b0*/  BSYNC.RECONVERGENT B0 ;  /* 0x0000000000007941 */ /* 0x000fea0003800200 */
.L_x_30:
[----:B------:R-:W-:Y:S01]  /*19c0*/  IADD3 R6, PT, PT, R14, R7, R14 ;  /* 0x000000070e067210 */ /* 0x000fe20007ffe00e */
[C---:B------:R-:W-:Y:S01]  /*19d0*/  IMAD.IADD R5, R15.reuse, 0x1, R5 ;  /* 0x000000010f057824 */ /* 0x040fe200078e0205 */
[C---:B------:R-:W-:Y:S01]  /*19e0*/  IADD3 R4, PT, PT, R15.reuse, R4, RZ ;  /* 0x000000040f047210 */ /* 0x040fe20007ffe0ff */
[----:B------:R-:W-:Y:S01]  /*19f0*/  IMAD.IADD R3, R15, 0x1, R3 ;  /* 0x000000010f037824 */ /* 0x000fe200078e0203 */
[----:B------:R-:W-:Y:S11]  /*1a00*/  ISETP.GE.U32.AND P0, PT, R6, 0x4000, PT ;  /* 0x000040000600780c */ /* 0x000ff60003f06070 */
[----:B------:R-:W-:Y:S02]  /*1a10*/  @!UPT UIADD3 URZ, UPT, UPT, URZ, URZ, URZ ;  /* 0x000000fffffff290 */ /* 0x000fe4000fffe0ff */
[----:B------:R-:W-:Y:S05]  /*1a20*/  @!P0 BRA `(.L_x_32) ;  /* 0xfffffff800d08947 */ /* 0x000fea000383ffff */
[----:B------:R-:W-:Y:S05]  /*1a30*/  BSYNC.RECONVERGENT B1 ;  /* 0x0000000000017941 */ /* 0x000fea0003800200 */
.L_x_23:
[----:B------:R-:W-:Y:S01]  /*1a40*/  ISETP.NE.AND P0, PT, R16, 0x2, PT ;  /* 0x000000021000780c */ /* 0x000fe20003f05270 */
[----:B------:R-:W1:Y:S01]  /*1a50*/  LDCU UR4, c[0x0][0x38c] ;  /* 0x00007180ff0477ac */ /* 0x000e620008000800 */
[----:B------:R-:W-:Y:S11]  /*1a60*/  BSSY.RECONVERGENT B1, `(.L_x_33) ;  /* 0x000001a000017945 */ /* 0x000ff60003800200 */
[----:B------:R-:W-:Y:S05]  /*1a70*/  @!P0 BRA `(.L_x_34) ;  /* 0x0000000000608947 */ /* 0x000fea0003800000 */
[----:B------:R-:W1:Y:S01]  /*1a80*/  LDC R5, c[0x0][0x384] ;  /* 0x0000e100ff057b82 */ /* 0x000e620000000800 */
[----:B---34-:R-:W-:-:S07]  /*1a90*/  HFMA2 R8, -RZ, RZ, 0, 0 ;  /* 0x00000000ff087431 */ /* 0x018fce00000001ff */
.L_x_37:
[----:B------:R-:W-:Y:S01]  /*1aa0*/  LOP3.LUT R3, R2, 0x7f, RZ, 0xc0, !PT ;  /* 0x0000007f02037812 */ /* 0x000fe200078ec0ff */
[----:B------:R-:W-:Y:S01]  /*1ab0*/  VIADD R8, R8, 0x1 ;  /* 0x0000000108087836 */ /* 0x000fe20000000000 */
[----:B------:R-:W-:Y:S03]  /*1ac0*/  BSSY.RECONVERGENT B0, `(.L_x_35) ;  /* 0x0000011000007945 */ /* 0x000fe60003800200 */
[----:B------:R-:W-:Y:S01]  /*1ad0*/  VIADD R4, R3, UR27 ;  /* 0x0000001b03047c36 */ /* 0x000fe20008000000 */
[----:B------:R-:W-:Y:S04]  /*1ae0*/  LOP3.LUT R0, R8, R16, RZ, 0x3c, !PT ;  /* 0x0000001008007212 */ /* 0x000fe800078e3cff */
[----:B-1----:R-:W-:Y:S02]  /*1af0*/  ISETP.GE.U32.AND P0, PT, R4, R5, PT ;  /* 0x000000050400720c */ /* 0x002fe40003f06070 */
[----:B------:R-:W-:Y:S11]  /*1b00*/  ISETP.NE.AND P2, PT, R0, 0x2, PT ;  /* 0x000000020000780c */ /* 0x000ff60003f45270 */
[----:B------:R-:W-:Y:S05]  /*1b10*/  @P0 BRA `(.L_x_36) ;  /* 0x00000000002c0947 */ /* 0x000fea0003800000 */
[----:B------:R-:W-:Y:S04]  /*1b20*/  SHF.R.U32.HI R0, RZ, 0x7, R2 ;  /* 0x00000007ff007819 */ /* 0x000fe80000011602 */
[----:B------:R-:W-:Y:S11]  /*1b30*/  ISETP.GE.AND P0, PT, R0, UR4, PT ;  /* 0x0000000400007c0c */ /* 0x000ff6000bf06270 */
[----:B------:R-:W-:Y:S02]  /*1b40*/  @!UPT UIADD3 URZ, UPT, UPT, URZ, URZ, URZ ;  /* 0x000000fffffff290 */ /* 0x000fe4000fffe0ff */
[----:B------:R-:W1:Y:S08]  /*1b50*/  @!P0 LDC R4, c[0x0][0x9a0] ;  /* 0x00026800ff048b82 */ /* 0x000e700000000800 */
[----:B------:R-:W3:Y:S01]  /*1b60*/  @!P0 LDC.64 R6, c[0x0][0x998] ;  /* 0x00026600ff068b82 */ /* 0x000ee20000000a00 */
[----:B-1----:R-:W-:Y:S05]  /*1b70*/  @!P0 IMAD R0, R3, R4, R0 ;  /* 0x0000000403008224 */ /* 0x002fea00078e0200 */
[C---:B------:R-:W-:Y:S04]  /*1b80*/  @!P0 IADD3 R3, P1, PT, R0.reuse, UR22, RZ ;  /* 0x0000001600038c10 */ /* 0x040fe8000ff3e0ff */
[----:B------:R-:W-:Y:S02]  /*1b90*/  @!P0 LEA.HI.X.SX32 R0, R0, RZ, 0x1, P1 ;  /* 0x000000ff00008211 */ /* 0x000fe400008f0eff */
[C---:B---3--:R-:W-:Y:S04]  /*1ba0*/  @!P0 LEA R6, P1, R3.reuse, R6, 0x1 ;  /* 0x0000000603068211 */ /* 0x048fe800078208ff */
[----:B------:R-:W-:Y:S05]  /*1bb0*/  @!P0 LEA.HI.X R7, R3, R7, R0, 0x1, P1 ;  /* 0x0000000703078211 */ /* 0x000fea00008f0c00 */
[----:B------:R1:W-:Y:S04]  /*1bc0*/  @!P0 STG.E.U16 desc[UR38][R6.64], RZ ;  /* 0x000000ff06008986 */ /* 0x0003e8000c101526 */
.L_x_36:
[----:B------:R-:W-:Y:S05]  /*1bd0*/  BSYNC.RECONVERGENT B0 ;  /* 0x0000000000007941 */ /* 0x000fea0003800200 */
.L_x_35:
[----:B------:R-:W-:Y:S01]  /*1be0*/  IADD3 R2, PT, PT, R14, R2, RZ ;  /* 0x000000020e027210 */ /* 0x000fe20007ffe0ff */
[----:B------:R-:W-:Y:S06]  /*1bf0*/  @P2 BRA `(.L_x_37) ;  /* 0xfffffffc00a82947 */ /* 0x000fec000383ffff */
.L_x_34:
[----:B-1----:R-:W-:Y:S05]  /*1c00*/  BSYNC.RECONVERGENT B1 ;  /* 0x0000000000017941 */ /* 0x002fea0003800200 */
.L_x_33:
[----:B------:R-:W1:Y:S01]  /*1c10*/  LDC R11, c[0x0][0x384] ;  /* 0x0000e100ff0b7b82 */ /* 0x000e620000000800 */
[----:B------:R-:W-:Y:S01]  /*1c20*/  BSSY.RECONVERGENT B1, `(.L_x_38) ;  /* 0x0000051000017945 */ /* 0x000fe20003800200 */
[C---:B------:R-:W-:Y:S01]  /*1c30*/  LEA R5, R14.reuse, R2, 0x1 ;  /* 0x000000020e057211 */ /* 0x040fe200078e08ff */
[----:B------:R-:W-:Y:S01]  /*1c40*/  IMAD R4, R14, 0x3, R2 ;  /* 0x000000030e047824 */ /* 0x000fe200078e0202 */
[----:B------:R-:W-:Y:S01]  /*1c50*/  IADD3 R3, PT, PT, R2, R14, RZ ;  /* 0x0000000e02037210 */ /* 0x000fe20007ffe0ff */
[----:B------:R-:W1:Y:S06]  /*1c60*/  LDCU UR4, c[0x0][0x38c] ;  /* 0x00007180ff0477ac */ /* 0x000e6c0008000800 */
.L_x_47:
[----:B----4-:R-:W-:Y:S01]  /*1c70*/  LOP3.LUT R6, R2, 0x7f, RZ, 0xc0, !PT ;  /* 0x0000007f02067812 */ /* 0x010fe200078ec0ff */
[----:B------:R-:W-:Y:S01]  /*1c80*/  BSSY.RECONVERGENT B0, `(.L_x_39) ;  /* 0x0000018000007945 */ /* 0x000fe20003800200 */
[----:B---34-:R-:W-:Y:S02]  /*1c90*/  LOP3.LUT R8, R3, 0x7f, RZ, 0xc0, !PT ;  /* 0x0000007f03087812 */ /* 0x018fe400078ec0ff */
[----:B------:R-:W-:Y:S01]  /*1ca0*/  LOP3.LUT R9, R5, 0x7f, RZ, 0xc0, !PT ;  /* 0x0000007f05097812 */ /* 0x000fe200078ec0ff */
[----:B-12---:R-:W-:Y:S01]  /*1cb0*/  VIADD R13, R6, UR27 ;  /* 0x0000001b060d7c36 */ /* 0x006fe20008000000 */
        /* <DEDUP_REMOVED lines=10> */
[----:B------:R-:W-:Y:S11]  /*1d60*/  ISETP.GE.AND P0, PT, R0, UR4, PT ;  /* 0x0000000400007c0c */ /* 0x000ff6000bf06270 */
        /* <DEDUP_REMOVED lines=9> */
.L_x_40:
[----:B------:R-:W-:Y:S05]  /*1e00*/  BSYNC.RECONVERGENT B0 ;  /* 0x0000000000007941 */ /* 0x000fea0003800200 */
.L_x_39:
        /* <DEDUP_REMOVED lines=13> */
.L_x_42:
[----:B------:R-:W-:Y:S05]  /*1ee0*/  BSYNC.RECONVERGENT B0 ;  /* 0x0000000000007941 */ /* 0x000fea0003800200 */
.L_x_41:
[----:B------:R-:W-:Y:S04]  /*1ef0*/  BSSY.RECONVERGENT B0, `(.L_x_43) ;  /* 0x000000d000007945 */ /* 0x000fe80003800200 */
[----:B------:R-:W-:Y:S05]  /*1f00*/  @P3 BRA `(.L_x_44) ;  /* 0x00000000002c3947 */ /* 0x000fea0003800000 */
[----:B------:R-:W-:Y:S04]  /*1f10*/  SHF.R.U32.HI R0, RZ, 0x7, R5 ;  /* 0x00000007ff007819 */ /* 0x000fe80000011605 */
[----:B------:R-:W-:Y:S11]  /*1f20*/  ISETP.GE.AND P0, PT, R0, UR4, PT ;  /* 0x0000000400007c0c */ /* 0x000ff6000bf06270 */
[----:B------:R-:W-:Y:S02]  /*1f30*/  @!UPT UIADD3 URZ, UPT, UPT, URZ, URZ, URZ ;  /* 0x000000fffffff290 */ /* 0x000fe4000fffe0ff */
[----:B------:R-:W3:Y:S08]  /*1f40*/  @!P0 LDC R6, c[0x0][0x9a0] ;  /* 0x00026800ff068b82 */ /* 0x000ef00000000800 */
[----:B-12---:R-:W1:Y:S01]  /*1f50*/  @!P0 LDC.64 R12, c[0x0][0x998] ;  /* 0x00026600ff0c8b82 */ /* 0x006e620000000a00 */
[----:B---3--:R-:W-:Y:S05]  /*1f60*/  @!P0 IMAD R0, R9, R6, R0 ;  /* 0x0000000609008224 */ /* 0x008fea00078e0200 */
[C---:B------:R-:W-:Y:S04]  /*1f70*/  @!P0 IADD3 R6, P1, PT, R0.reuse, UR22, RZ ;  /* 0x0000001600068c10 */ /* 0x040fe8000ff3e0ff */
[----:B------:R-:W-:Y:S02]  /*1f80*/  @!P0 LEA.HI.X.SX32 R0, R0, RZ, 0x1, P1 ;  /* 0x000000ff00008211 */ /* 0x000fe400008f0eff */
[C---:B-1----:R-:W-:Y:S04]  /*1f90*/  @!P0 LEA R12, P1, R6.reuse, R12, 0x1 ;  /* 0x0000000c060c8211 */ /* 0x042fe800078208ff */
[----:B------:R-:W-:Y:S05]  /*1fa0*/  @!P0 LEA.HI.X R13, R6, R13, R0, 0x1, P1 ;  /* 0x0000000d060d8211 */ /* 0x000fea00008f0c00 */
[----:B------:R3:W-:Y:S04]  /*1fb0*/  @!P0 STG.E.U16 desc[UR38][R12.64], RZ ;  /* 0x000000ff0c008986 */ /* 0x0007e8000c101526 */
.L_x_44:
[----:B------:R-:W-:Y:S05]  /*1fc0*/  BSYNC.RECONVERGENT B0 ;  /* 0x0000000000007941 */ /* 0x000fea0003800200 */
.L_x_43:
[----:B------:R-:W-:Y:S01]  /*1fd0*/  IADD3 R8, PT, PT, R14, R2, R14 ;  /* 0x000000020e087210 */ /* 0x000fe20007ffe00e */
[----:B------:R-:W-:Y:S04]  /*1fe0*/  BSSY.RECONVERGENT B0, `(.L_x_45) ;  /* 0x000000d000007945 */ /* 0x000fe80003800200 */
[----:B------:R-:W-:Y:S05]  /*1ff0*/  @P4 BRA `(.L_x_46) ;  /* 0x00000000002c4947 */ /* 0x000fea0003800000 */
[----:B------:R-:W-:Y:S04]  /*2000*/  SHF.R.U32.HI R0, RZ, 0x7, R4 ;  /* 0x00000007ff007819 */ /* 0x000fe80000011604 */
[----:B------:R-:W-:Y:S11]  /*2010*/  ISETP.GE.AND P0, PT, R0, UR4, PT ;  /* 0x0000000400007c0c */ /* 0x000ff6000bf06270 */
[----:B------:R-:W-:Y:S02]  /*2020*/  @!UPT UIADD3 URZ, UPT, UPT, URZ, URZ, URZ ;  /* 0x000000fffffff290 */ /* 0x000fe4000fffe0ff */
[----:B------:R-:W4:Y:S08]  /*2030*/  @!P0 LDC R2, c[0x0][0x9a0] ;  /* 0x00026800ff028b82 */ /* 0x000f300000000800 */
[----:B------:R-:W5:Y:S01]  /*2040*/  @!P0 LDC.64 R6, c[0x0][0x998] ;  /* 0x00026600ff068b82 */ /* 0x000f620000000a00 */
[----:B----4-:R-:W-:Y:S05]  /*2050*/  @!P0 IMAD R0, R10, R2, R0 ;  /* 0x000000020a008224 */ /* 0x010fea00078e0200 */
[C---:B------:R-:W-:Y:S04]  /*2060*/  @!P0 IADD3 R2, P1, PT, R0.reuse, UR22, RZ ;  /* 0x0000001600028c10 */ /* 0x040fe8000ff3e0ff */
[----:B------:R-:W-:Y:S02]  /*2070*/  @!P0 LEA.HI.X.SX32 R0, R0, RZ, 0x1, P1 ;  /* 0x000000ff00008211 */ /* 0x000fe400008f0eff */
[C---:B-----5:R-:W-:Y:S04]  /*2080*/  @!P0 LEA R6, P1, R2.reuse, R6, 0x1 ;  /* 0x0000000602068211 */ /* 0x060fe800078208ff */
[----:B------:R-:W-:Y:S05]  /*2090*/  @!P0 LEA.HI.X R7, R2, R7, R0, 0x1, P1 ;  /* 0x0000000702078211 */ /* 0x000fea00008f0c00 */
[----:B------:R4:W-:Y:S04]  /*20a0*/  @!P0 STG.E.U16 desc[UR38][R6.64], RZ ;  /* 0x000000ff06008986 */ /* 0x0009e8000c101526 */
.L_x_46:
[----:B------:R-:W-:Y:S05]  /*20b0*/  BSYNC.RECONVERGENT B0 ;  /* 0x0000000000007941 */ /* 0x000fea0003800200 */
.L_x_45:
        /* <DEDUP_REMOVED lines=8> */
.L_x_38:
[----:B------:R-:W-:Y:S05]  /*2140*/  EXIT ;  /* 0x000000000000794d */ /* 0x000fea0003800000 */
.L_x_17:
[----:B------:R-:W-:-:S09]  /*2150*/  UISETP.GT.AND UP0, UPT, UR46, 0x2, UPT ;  /* 0x000000022e00788c */ /* 0x000fd2000bf04270 */
[----:B------:R-:W-:Y:S05]  /*2160*/  BRA.U UP0, `(.L_x_48) ;  /* 0x0000005500a47547 */ /* 0x000fea000b800000 */
[----:B-1----:R-:W-:Y:S01]  /*2170*/  IMAD.MOV.U32 R0, RZ, RZ, -0x1 ;  /* 0xffffffffff007424 */ /* 0x002fe200078e00ff */
[----:B------:R-:W-:-:S04]  /*2180*/  MOV R3, UR46 ;  /* 0x0000002e00037c02 */ /* 0x000fc80008000f00 */
[----:B------:R-:W-:-:S05]  /*2190*/  VIADDMNMX.U32 R3, R0, R3, 0x2, PT ;  /* 0x0000000200037446 */ /* 0x000fca0003800003 */
[----:B------:R-:W-:-:S06]  /*21a0*/  IMAD.SHL.U32 R4, R3, 0x4, RZ ;  /* 0x0000000403047824 */ /* 0x000fcc00078e00ff */
[----:B------:R-:W1:Y:S02]  /*21b0*/  LDC R4, c[0x2][R4] ;  /* 0x0080000004047b82 */ /* 0x000e640000000800 */
[----:B-1----:R-:W-:-:S04]  /*21c0*/  SHF.R.S32.HI R5, RZ, 0x1f, R4 ;  /* 0x0000001fff057819 */ /* 0x002fc80000011404 */
.L_x_313:
[----:B------:R-:W-:Y:S05]  /*21d0*/  BRX R4 -0x21e0                                                                                                                                                                                                                              (*"BRANCH_TARGETS .L_x_314,.L_x_315,.L_x_316"*) ;  /* 0xffffffdc04887949 */ /* 0x000fea000383ffff */
.L_x_314:
[----:B------:R-:W-:-:S08]  /*21e0*/  NOP ;  /* 0x0000000000007918 */ /* 0x000fd00000000000 */
[----:B------:R-:W1:-:S00]  /*21f0*/  USETMAXREG.DEALLOC.CTAPOOL 0x60 ;  /* 0x00000060000079c8 */ /* 0x000e4000080e0500 */
[----:B-1----:R-:W-:Y:S01]  /*2200*/  LOP3.LUT P0, RZ, R78, 0x2, RZ, 0xc0, !PT ;  /* 0x000000024eff7812 */ /* 0x002fe2000780c0ff */
[----:B------:R-:W-:-:S12]  /*2210*/  BSSY.RECONVERGENT B0, `(.L_x_49) ;  /* 0x0000003000007945 */ /* 0x000fd80003800200 */
[----:B------:R-:W-:Y:S05]  /*2220*/  @!P0 BRA `(.L_x_50) ;  /* 0x0000000000048947 */ /* 0x000fea0003800000 */
[----:B------:R-:W-:Y:S05]  /*2230*/  BPT.TRAP 0x1 ;  /* 0x000000040000795c */ /* 0x000fea0000300000 */
.L_x_50:
[----:B------:R-:W-:Y:S05]  /*2240*/  BSYNC.RECONVERGENT B0 ;  /* 0x0000000000007941 */ /* 0x000fea0003800200 */
.L_x_49:
[----:B------:R-:W1:Y:S01]  /*2250*/  S2UR UR24, SR_CgaCtaId ;  /* 0x00000000001879c3 */ /* 0x000e620000008800 */
[----:B------:R-:W-:Y:S01]  /*2260*/  UMOV UR4, 0x400 ;  /* 0x0000040000047882 */ /* 0x000fe20000000000 */
[----:B------:R-:W-:Y:S01]  /*2270*/  IMAD.MOV.U32 R0, RZ, RZ, 0x1 ;  /* 0x00000001ff007424 */ /* 0x000fe200078e00ff */
[----:B------:R-:W-:-:S04]  /*2280*/  @!P6 MOV R4, 0x8000 ;  /* 0x000080000004e802 */ /* 0x000fc80000000f00 */
[----:B------:R-:W-:Y:S01]  /*2290*/  SHF.L.U32 R0, R0, 0x1f, RZ ;  /* 0x0000001f00007819 */ /* 0x000fe200000006ff */
[----:B-1----:R-:W-:-:S09]  /*22a0*/  ULEA UR24, UR24, UR4, 0x18 ;  /* 0x0000000418187291 */ /* 0x002fd2000f8ec0ff */
[----:B------:R-:W1:Y:S02]  /*22b0*/  SYNCS.PHASECHK.TRANS64.TRYWAIT P0, [UR24+0x38810], R0 ;  /* 0x03881000ff0075a7 */ /* 0x000e640008001118 */
[----:B-1----:R-:W-:Y:S05]  /*22c0*/  @!P0 BRA `(.L_x_51) ;  /* 0x000000e0005c8947 */ /* 0x002fea0003800000 */
.L_x_254:
[----:B------:R-:W-:Y:S01]  /*22d0*/  PLOP3.LUT P0, PT, P2, P1, PT, 0xf8, 0x8f ;  /* 0x00000000008f781c */ /* 0x000fe20001703f70 */
[----:B------:R2:W-:Y:S01]  /*22e0*/  @!P6 SYNCS.ARRIVE.TRANS64 RZ, [UR24+0x38800], R4 ;  /* 0x03880004ffffe9a7 */ /* 0x0005e20008000018 */
[----:B------:R-:W-:Y:S01]  /*22f0*/  LOP3.LUT R78, R78, 0xfffffffe, RZ, 0xc0, !PT ;  /* 0xfffffffe4e4e7812 */ /* 0x000fe200078ec0ff */
[----:B------:R-:W-:Y:S10]  /*2300*/  BSSY.RECONVERGENT B0, `(.L_x_52) ;  /* 0x0000004000007945 */ /* 0x000ff40003800200 */
[----:B------:R-:W-:Y:S01]  /*2310*/  @P0 LOP3.LUT R78, R78, 0x1, RZ, 0xfc, !PT ;  /* 0x000000014e4e0812 */ /* 0x000fe200078efcff */
[----:B------:R-:W-:Y:S05]  /*2320*/  @!P0 BRA `(.L_x_53) ;  /* 0x0000000000048947 */ /* 0x000fea0003800000 */
[----:B------:R-:W-:Y:S05]  /*2330*/  BPT.TRAP 0x1 ;  /* 0x000000040000795c */ /* 0x000fea0000300000 */
.L_x_53:
[----:B------:R-:W-:Y:S05]  /*2340*/  BSYNC.RECONVERGENT B0 ;  /* 0x0000000000007941 */ /* 0x000fea0003800200 */
.L_x_52:
[----:B------:R-:W-:Y:S01]  /*2350*/  LOP3.LUT P0, R2, R2, 0x1f, RZ, 0xc0, !PT ;  /* 0x0000001f02027812 */ /* 0x000fe2000780c0ff */
[----:B------:R-:W-:Y:S03]  /*2360*/  BSSY.RECONVERGENT B0, `(.L_x_54) ;  /* 0x0000004000007945 */ /* 0x000fe60003800200 */
[----:B------:R-:W-:-:S13]  /*2370*/  PLOP3.LUT P0, PT, P0, P6, PT, 0x8f, 0xf8 ;  /* 0x0000000000f8781c */ /* 0x000fda000070d177 */
[----:B------:R-:W-:Y:S05]  /*2380*/  @P0 BRA `(.L_x_55) ;  /* 0x0000000000040947 */ /* 0x000fea0003800000 */
[----:B------:R-:W-:Y:S05]  /*2390*/  BPT.TRAP 0x1 ;  /* 0x000000040000795c */ /* 0x000fea0000300000 */
.L_x_55:
[----:B------:R-:W-:Y:S05]  /*23a0*/  BSYNC.RECONVERGENT B0 ;  /* 0x0000000000007941 */ /* 0x000fea0003800200 */
.L_x_54:
[----:B------:R-:W-:Y:S01]  /*23b0*/  LOP3.LUT P0, RZ, R78, 0x2, RZ, 0xc0, !PT ;  /* 0x000000024eff7812 */ /* 0x000fe2000780c0ff */
[----:B------:R-:W-:-:S12]  /*23c0*/  BSSY.RECONVERGENT B0, `(.L_x_56) ;  /* 0x0000003000007945 */ /* 0x000fd80003800200 */
[----:B------:R-:W-:Y:S05]  /*23d0*/  @!P0 BRA `(.L_x_57) ;  /* 0x0000000000048947 */ /* 0x000fea0003800000 */
[----:B------:R-:W-:Y:S05]  /*23e0*/  BPT.TRAP 0x1 ;  /* 0x000000040000795c */ /* 0x000fea0000300000 */
.L_x_57:
[----:B------:R-:W-:Y:S05]  /*23f0*/  BSYNC.RECONVERGENT B0 ;  /* 0x0000000000007941 */ /* 0x000fea0003800200 */
.L_x_56:
[----:B------:R-:W3:Y:S01]  /*2400*/  LDCU.64 UR4, c[0x0][0x348] ;  /* 0x00006900ff0477ac */ /* 0x000ee20008000a00 */
[----:B-1----:R-:W-:Y:S01]  /*2410*/  @!P6 MOV R3, 0x8000 ;  /* 0x000080000003e802 */ /* 0x002fe20000000f00 */
[----:B------:R-:W1:Y:S03]  /*2420*/  LDCU.64 UR12, c[0x0][0x348] ;  /* 0x00006900ff0c77ac */ /* 0x000e660008000a00 */
[----:B------:R4:W-:Y:S01]  /*2430*/  @!P6 SYNCS.ARRIVE.TRANS64.RED.A0TR RZ, [UR24+0x38800], R3 ;  /* 0x03880003ffffe9a7 */ /* 0x0009e20008300418 */
[----:B------:R-:W-:Y:S02]  /*2440*/  UIADD3 UR25, UPT, UPT, UR24, 0x38800, URZ ;  /* 0x0003880018197890 */ /* 0x000fe4000fffe0ff */
[----:B------:R-:W-:Y:S02]  /*2450*/  UIADD3 UR32, UPT, UPT, UR24, 0x4000, URZ ;  /* 0x0000400018207890 */ /* 0x000fe4000fffe0ff */
[----:B------:R-:W-:-:S02]  /*2460*/  UIADD3 UR16, UPT, UPT, UR24, 0x10000, URZ ;  /* 0x0001000018107890 */ /* 0x000fc4000fffe0ff */
[----:B------:R-:W-:Y:S02]  /*2470*/  UIADD3 UR17, UPT, UPT, UR24, 0x38800, URZ ;  /* 0x0003880018117890 */ /* 0x000fe4000fffe0ff */
[----:B------:R-:W-:Y:S02]  /*2480*/  UIADD3 UR8, UPT, UPT, UR24, 0x14000, URZ ;  /* 0x0001400018087890 */ /* 0x000fe4000fffe0ff */
[----:B---3--:R-:W-:Y:S01]  /*2490*/  UIADD3 UR4, UP0, UPT, UR4, 0x100, URZ ;  /* 0x0000010004047890 */ /* 0x008fe2000ff1e0ff */
[----:B------:R-:W-:Y:S01]  /*24a0*/  UMOV UR42, 0x0 ;  /* 0x00000000002a7882 */ /* 0x000fe20000000000 */
[----:B------:R-:W-:Y:S02]  /*24b0*/  UMOV UR43, 0x10000000 ;  /* 0x10000000002b7882 */ /* 0x000fe40000000000 */
[----:B------:R-:W-:Y:S02]  /*24c0*/  UIADD3.X UR5, UPT, UPT, URZ, UR5, URZ, UP0, !UPT ;  /* 0x00000005ff057290 */ /* 0x000fe400087fe4ff */
[----:B-1----:R-:W-:Y:S01]  /*24d0*/  UIADD3 UR40, UP0, UPT, UR12, 0x300, URZ ;  /* 0x000003000c287890 */ /* 0x002fe2000ff1e0ff */
[----:B------:R-:W-:Y:S01]  /*24e0*/  UMOV UR26, URZ ;  /* 0x000000ff001a7c82 */ /* 0x000fe20008000000 */
[----:B------:R-:W-:-:S02]  /*24f0*/  UMOV UR28, UR21 ;  /* 0x00000015001c7c82 */ /* 0x000fc40008000000 */
[----:B------:R-:W-:Y:S01]  /*2500*/  UIADD3.X UR41, UPT, UPT, URZ, UR13, URZ, UP0, !UPT ;  /* 0x0000000dff297290 */ /* 0x000fe200087fe4ff */
[----:B------:R-:W-:Y:S01]  /*2510*/  UMOV UR29, UR22 ;  /* 0x00000016001d7c82 */ /* 0x000fe20008000000 */
[----:B------:R-:W-:Y:S01]  /*2520*/  UMOV UR34, 0x40 ;  /* 0x0000004000227882 */ /* 0x000fe20000000000 */
[----:B------:R-:W-:Y:S01]  /*2530*/  UMOV UR35, UR27 ;  /* 0x0000001b00237c82 */ /* 0x000fe20008000000 */
[----:B------:R-:W-:Y:S01]  /*2540*/  UMOV UR36, UR21 ;  /* 0x0000001500247c82 */ /* 0x000fe20008000000 */
[----:B------:R-:W-:Y:S01]  /*2550*/  UMOV UR37, UR22 ;  /* 0x0000001600257c82 */ /* 0x000fe20008000000 */
[----:B------:R-:W-:Y:S01]  /*2560*/  UMOV UR19, URZ ;  /* 0x000000ff00137c82 */ /* 0x000fe20008000000 */
[----:B------:R-:W-:Y:S01]  /*2570*/  UMOV UR20, URZ ;  /* 0x000000ff00147c82 */ /* 0x000fe20008000000 */
[----:B------:R-:W-:Y:S01]  /*2580*/  UMOV UR33, UR25 ;  /* 0x0000001900217c82 */ /* 0x000fe20008000000 */
[----:B------:R-:W-:Y:S01]  /*2590*/  UMOV UR18, URZ ;  /* 0x000000ff00127c82 */ /* 0x000fe20008000000 */
[----:B------:R4:W-:Y:S01]  /*25a0*/  UTMALDG.4D [UR24], [UR4], desc[UR42] ;  /* 0x00002a18040075b4 */ /* 0x0009e20008019000 */
[----:B------:R-:W-:Y:S01]  /*25b0*/  UMOV UR10, 0x40 ;  /* 0x00000040000a7882 */ /* 0x000fe20000000000 */
[----:B------:R-:W-:Y:S01]  /*25c0*/  UMOV UR13, UR21 ;  /* 0x00000015000d7c82 */ /* 0x000fe20008000000 */
[----:B------:R-:W-:Y:S01]  /*25d0*/  UMOV UR14, UR22 ;  /* 0x00000016000e7c82 */ /* 0x000fe20008000000 */
[----:B------:R-:W-:Y:S01]  /*25e0*/  UMOV UR9, UR17 ;  /* 0x0000001100097c82 */ /* 0x000fe20008000000 */
[----:B------:R-:W-:Y:S01]  /*25f0*/  UMOV UR11, UR19 ;  /* 0x00000013000b7c82 */ /* 0x000fe20008000000 */
[----:B------:R-:W-:Y:S01]  /*2600*/  UMOV UR12, UR20 ;  /* 0x00000014000c7c82 */ /* 0x000fe20008000000 */
[----:B------:R-:W-:Y:S01]  /*2610*/  UISETP.NE.AND UP0, UPT, UR46, 0x1, UPT ;  /* 0x000000012e00788c */ /* 0x000fe2000bf05270 */
[----:B------:R4:W-:Y:S01]  /*2620*/  UTMALDG.4D [UR32], [UR4], desc[UR42] ;  /* 0x00002a20040075b4 */ /* 0x0009e20008019000 */
[----:B------:R4:W-:Y:S01]  /*2630*/  UTMALDG.5D [UR16], [UR40], desc[UR42] ;  /* 0x00002a10280075b4 */ /* 0x0009e20008021000 */
[----:B------:R4:W-:Y:S06]  /*2640*/  UTMALDG.5D [UR8], [UR40], desc[UR42] ;  /* 0x00002a08280075b4 */ /* 0x0009ec0008021000 */
[----:B----4-:R-:W-:Y:S05]  /*2650*/  BRA.U !UP0, `(.L_x_58) ;  /* 0x0000000108047547 */ /* 0x010fea000b800000 */
[----:B------:R-:W-:Y:S05]  /*2660*/  BPT.TRAP 0x1 ;  /* 0x000000040000795c */ /* 0x000fea0000300000 */
.L_x_58:
[----:B------:R-:W1:Y:S02]  /*2670*/  SYNCS.PHASECHK.TRANS64.TRYWAIT P0, [UR24+0x38838], R0 ;  /* 0x03883800ff0075a7 */ /* 0x000e640008001118 */
[----:B-1----:R-:W-:Y:S05]  /*2680*/  @!P0 BRA `(.L_x_59) ;  /* 0x000000dc00848947 */ /* 0x002fea0003800000 */
.L_x_256:
[----:B------:R-:W3:Y:S01]  /*2690*/  LDCU UR4, c[0x0][0x40c] ;  /* 0x00008180ff0477ac */ /* 0x000ee20008000800 */
[----:B------:R-:W4:Y:S01]  /*26a0*/  LDC.64 R8, c[0x0][0x400] ;  /* 0x00010000ff087b82 */ /* 0x000f220000000a00 */
[C---:B-1----:R-:W-:Y:S01]  /*26b0*/  IMAD.SHL.U32 R3, R2.reuse, 0x4, RZ ;  /* 0x0000000402037824 */ /* 0x042fe200078e00ff */
[----:B------:R-:W-:Y:S01]  /*26c0*/  LEA R2, R2, UR24, 0x4 ;  /* 0x0000001802027c11 */ /* 0x000fe2000f8e20ff */
[----:B------:R-:W1:Y:S02]  /*26d0*/  LDCU UR5, c[0x0][0x410] ;  /* 0x00008200ff0577ac */ /* 0x000e640008000800 */
[C---:B------:R-:W-:Y:S01]  /*26e0*/  VIADD R6, R3.reuse, 0x1 ;  /* 0x0000000103067836 */ /* 0x040fe20000000000 */
[C---:B------:R-:W-:Y:S01]  /*26f0*/  IADD3 R5, PT, PT, R3.reuse, 0x2, RZ ;  /* 0x0000000203057810 */ /* 0x040fe20007ffe0ff */
[C---:B--2---:R-:W-:Y:S01]  /*2700*/  VIADD R4, R3.reuse, 0x3 ;  /* 0x0000000303047836 */ /* 0x044fe20000000000 */
[----:B------:R-:W-:Y:S02]  /*2710*/  ISETP.GE.AND P4, PT, R3, UR6, PT ;  /* 0x0000000603007c0c */ /* 0x000fe4000bf86270 */
[----:B------:R-:W-:-:S02]  /*2720*/  ISETP.GE.AND P3, PT, R6, UR6, PT ;  /* 0x0000000606007c0c */ /* 0x000fc4000bf66270 */
[----:B------:R-:W-:Y:S02]  /*2730*/  ISETP.GE.AND P2, PT, R5, UR6, PT ;  /* 0x0000000605007c0c */ /* 0x000fe4000bf46270 */
[----:B------:R-:W-:Y:S01]  /*2740*/  ISETP.GE.AND P1, PT, R4, UR6, PT ;  /* 0x0000000604007c0c */ /* 0x000fe2000bf26270 */
[----:B---3--:R-:W-:-:S04]  /*2750*/  UIMAD UR4, UR21, UR4, URZ ;  /* 0x00000004150472a4 */ /* 0x008fc8000f8e02ff */
[----:B-1----:R-:W-:-:S06]  /*2760*/  UIMAD UR4, UR22, UR5, UR4 ;  /* 0x00000005160472a4 */ /* 0x002fcc000f8e0204 */
[----:B------:R-:W-:-:S04]  /*2770*/  IADD3 R7, PT, PT, R3, UR4, RZ ;  /* 0x0000000403077c10 */ /* 0x000fc8000fffe0ff */
[C---:B------:R-:W-:Y:S01]  /*2780*/  IADD3 R5, PT, PT, R7.reuse, 0x2, RZ ;  /* 0x0000000207057810 */ /* 0x040fe20007ffe0ff */
[C---:B------:R-:W-:Y:S01]  /*2790*/  VIADD R6, R7.reuse, 0x1 ;  /* 0x0000000107067836 */ /* 0x040fe20000000000 */
[C---:B------:R-:W-:Y:S01]  /*27a0*/  IADD3 R4, PT, PT, R7.reuse, 0x3, RZ ;  /* 0x0000000307047810 */ /* 0x040fe20007ffe0ff */
[----:B----4-:R-:W-:-:S04]  /*27b0*/  IMAD.WIDE.U32 R12, R7, 0x4, R8 ;  /* 0x00000004070c7825 */ /* 0x010fc800078e0008 */
[--C-:B------:R-:W-:Y:S01]  /*27c0*/  IMAD.WIDE.U32 R6, R6, 0x4, R8.reuse ;  /* 0x0000000406067825 */ /* 0x100fe200078e0008 */
[----:B------:R-:W-:Y:S01]  /*27d0*/  @!PT LDS RZ, [RZ] ;  /* 0x00000000fffff984 */ /* 0x000fe20000000800 */
[----:B------:R-:W-:Y:S01]  /*27e0*/  @!PT LDS RZ, [RZ] ;  /* 0x00000000fffff984 */ /* 0x000fe20000000800 */
[----:B------:R-:W-:Y:S01]  /*27f0*/  @!PT LDS RZ, [RZ] ;  /* 0x00000000fffff984 */ /* 0x000fe20000000800 */
[----:B------:R1:W-:Y:S03]  /*2800*/  LDGSTS.E.LTC128B [R2+0x38000], desc[UR38][R12.64], !P4 ;  /* 0x380000000c027fae */ /* 0x0003e6000e1a1226 */
[--C-:B------:R-:W-:Y:S01]  /*2810*/  IMAD.WIDE.U32 R14, R5, 0x4, R8.reuse ;  /* 0x00000004050e7825 */ /* 0x100fe200078e0008 */
[----:B------:R1:W-:Y:S03]  /*2820*/  LDGSTS.E.LTC128B [R2+0x38004], desc[UR38][R6.64], !P3 ;  /* 0x3800400006027fae */ /* 0x0003e6000d9a1226 */
[----:B------:R-:W-:Y:S01]  /*2830*/  IMAD.WIDE.U32 R4, R4, 0x4, R8 ;  /* 0x0000000404047825 */ /* 0x000fe200078e0008 */
[----:B------:R1:W-:Y:S04]  /*2840*/  LDGSTS.E.LTC128B [R2+0x38008], desc[UR38][R14.64], !P2 ;  /* 0x380080000e027fae */ /* 0x0003e8000d1a1226 */
[----:B------:R1:W-:Y:S01]  /*2850*/  LDGSTS.E.LTC128B [R2+0x3800c], desc[UR38][R4.64], !P1 ;  /* 0x3800c00004027fae */ /* 0x0003e2000c9a1226 */
[----:B------:R-:W-:Y:S01]  /*2860*/  NOP ;  /* 0x0000000000007918 */ /* 0x000fe20000000000 */
[----:B------:R-:W-:Y:S02]  /*2870*/  SYNCS.ARRIVE.TRANS64.RED.A0T1 RZ, [UR24+0x38830], RZ ;  /* 0x038830ffffff79a7 */ /* 0x000fe40008200418 */
[----:B------:R-:W-:Y:S01]  /*2880*/  ARRIVES.LDGSTSBAR.64.TRANSCNT [UR24+0x38830] ;  /* 0x03883000ff0079b0 */ /* 0x000fe20008002a18 */
[----:B------:R-:W-:Y:S01]  /*2890*/  NOP ;  /* 0x0000000000007918 */ /* 0x000fe20000000000 */
[----:B------:R-:W-:Y:S05]  /*28a0*/  BRA.U !UP0, `(.L_x_60) ;  /* 0x0000000108047547 */ /* 0x000fea000b800000 */
[----:B------:R-:W-:Y:S05]  /*28b0*/  BPT.TRAP 0x1 ;  /* 0x000000040000795c */ /* 0x000fea0000300000 */
.L_x_60:
[----:B------:R-:W-:Y:S01]  /*28c0*/  SYNCS.ARRIVE.TRANS64.A1T0 RZ, [UR24+0x38830], RZ ;  /* 0x038830ffffff79a7 */ /* 0x000fe20008100018 */
[----:B------:R-:W-:Y:S05]  /*28d0*/  BRA.U !UP1, `(.L_x_61) ;  /* 0x0000000109047547 */ /* 0x000fea000b800000 */
[----:B------:R-:W-:Y:S05]  /*28e0*/  BPT.TRAP 0x1 ;  /* 0x000000040000795c */ /* 0x000fea0000300000 */
.L_x_61:
[----:B------:R-:W2:Y:S01]  /*28f0*/  SYNCS.PHASECHK.TRANS64.TRYWAIT P0, [UR24+0x38828], R0 ;  /* 0x03882800ff0075a7 */ /* 0x000ea20008001118 */
[----:B-1----:R-:W-:Y:S01]  /*2900*/  @!P6 MOV R5, 0x8000 ;  /* 0x000080000005e802 */ /* 0x002fe20000000f00 */
[----:B--2---:R-:W-:Y:S06]  /*2910*/  @!P0 BRA `(.L_x_62) ;  /* 0x000000d800f88947 */ /* 0x004fec0003800000 */
.L_x_258:
[----:B------:R2:W-:Y:S01]  /*2920*/  @!P6 SYNCS.ARRIVE.TRANS64 RZ, [UR24+0x38820], R5 ;  /* 0x03882005ffffe9a7 */ /* 0x0005e20008000018 */
[----:B------:R-:W-:-:S09]  /*2930*/  UPLOP3.LUT UP2, UPT, UP3, UP2, UPT, 0xf8, 0x8f ;  /* 0x00000000008f789c */ /* 0x000fd20001f45f70 */
[----:B------:R-:W-:Y:S05]  /*2940*/  BRA.U !UP2, `(.L_x_63) ;  /* 0x000000010a047547 */ /* 0x000fea000b800000 */
[----:B------:R-:W-:Y:S05]  /*2950*/  BPT.TRAP 0x1 ;  /* 0x000000040000795c */ /* 0x000fea0000300000 */
.L_x_63:
[----:B------:R-:W-:Y:S01]  /*2960*/  LOP3.LUT P0, R11, R11, 0x1f, RZ, 0xc0, !PT ;  /* 0x0000001f0b0b7812 */ /* 0x000fe2000780c0ff */
[----:B------:R-:W-:Y:S03]  /*2970*/  BSSY.RECONVERGENT B0, `(.L_x_64) ;  /* 0x0000004000007945 */ /* 0x000fe60003800200 */
[----:B------:R-:W-:-:S13]  /*2980*/  PLOP3.LUT P0, PT, P0, P6, PT, 0x8f, 0xf8 ;  /* 0x0000000000f8781c */ /* 0x000fda000070d177 */
[----:B------:R-:W-:Y:S05]  /*2990*/  @P0 BRA `(.L_x_65) ;  /* 0x0000000000040947 */ /* 0x000fea0003800000 */
[----:B------:R-:W-:Y:S05]  /*29a0*/  BPT.TRAP 0x1 ;  /* 0x000000040000795c */ /* 0x000fea0000300000 */
.L_x_65:
[----:B------:R-:W-:Y:S05]  /*29b0*/  BSYNC.RECONVERGENT B0 ;  /* 0x0000000000007941 */ /* 0x000fea0003800200 */
.L_x_64:
[----:B------:R-:W-:Y:S05]  /*29c0*/  BRA.U !UP1, `(.L_x_66) ;  /* 0x0000000109047547 */ /* 0x000fea000b800000 */
[----:B------:R-:W-:Y:S05]  /*29d0*/  BPT.TRAP 0x1 ;  /* 0x000000040000795c */ /* 0x000fea0000300000 */
.L_x_66:
[----:B------:R-:W3:Y:S01]  /*29e0*/  LDCU.64 UR6, c[0x0][0x348] ;  /* 0x00006900ff0677ac */ /* 0x000ee20008000a00 */
[----:B-1----:R-:W-:Y:S01]  /*29f0*/  @!P6 MOV R4, 0x8000 ;  /* 0x000080000004e802 */ /* 0x002fe20000000f00 */
[----:B------:R-:W1:Y:S03]  /*2a00*/  LDCU.64 UR10, c[0x0][0x348] ;  /* 0x00006900ff0a77ac */ /* 0x000e660008000a00 */
[----:B------:R4:W-:Y:S01]  /*2a10*/  @!P6 SYNCS.ARRIVE.TRANS64.RED.A0TR RZ, [UR24+0x38820], R4 ;  /* 0x03882004ffffe9a7 */ /* 0x0009e20008300418 */
[----:B------:R-:W-:Y:S02]  /*2a20*/  UIADD3 UR40, UPT, UPT, UR24, 0x8000, URZ ;  /* 0x0000800018287890 */ /* 0x000fe4000fffe0ff */
[----:B------:R-:W-:Y:S01]  /*2a30*/  UIADD3 UR41, UPT, UPT, UR24, 0x38820, URZ ;  /* 0x0003882018297890 */ /* 0x000fe2000fffe0ff */
[----:B------:R-:W-:Y:S01]  /*2a40*/  UMOV UR43, UR27 ;  /* 0x0000001b002b7c82 */ /* 0x000fe20008000000 */
[----:B------:R-:W-:Y:S01]  /*2a50*/  UIADD3 UR32, UPT, UPT, UR24, 0xc000, URZ ;  /* 0x0000c00018207890 */ /* 0x000fe2000fffe0ff */
[----:B------:R-:W-:Y:S01]  /*2a60*/  UMOV UR35, UR27 ;  /* 0x0000001b00237c82 */ /* 0x000fe20008000000 */
[----:B------:R-:W-:-:S02]  /*2a70*/  UIADD3 UR16, UPT, UPT, UR24, 0x20000, URZ ;  /* 0x0002000018107890 */ /* 0x000fc4000fffe0ff */
[----:B---3--:R-:W-:Y:S02]  /*2a80*/  UIADD3 UR6, UP3, UPT, UR6, 0x200, URZ ;  /* 0x0000020006067890 */ /* 0x008fe4000ff7e0ff */
[----:B------:R-:W-:Y:S02]  /*2a90*/  UIADD3 UR17, UPT, UPT, UR24, 0x38820, URZ ;  /* 0x0003882018117890 */ /* 0x000fe4000fffe0ff */
[----:B------:R-:W-:Y:S02]  /*2aa0*/  UIADD3.X UR7, UPT, UPT, URZ, UR7, URZ, UP3, !UPT ;  /* 0x00000007ff077290 */ /* 0x000fe40009ffe4ff */
[----:B-1----:R-:W-:Y:S02]  /*2ab0*/  UIADD3 UR26, UP3, UPT, UR10, 0x400, URZ ;  /* 0x000004000a1a7890 */ /* 0x002fe4000ff7e0ff */
[----:B------:R-:W-:Y:S02]  /*2ac0*/  UIADD3 UR8, UPT, UPT, UR24, 0x24000, URZ ;  /* 0x0002400018087890 */ /* 0x000fe4000fffe0ff */
[----:B------:R-:W-:Y:S01]  /*2ad0*/  UIADD3.X UR27, UPT, UPT, URZ, UR11, URZ, UP3, !UPT ;  /* 0x0000000bff1b7290 */ /* 0x000fe20009ffe4ff */
[----:B------:R-:W-:Y:S01]  /*2ae0*/  UMOV UR28, 0x0 ;  /* 0x00000000001c7882 */ /* 0x000fe20000000000 */
[----:B------:R-:W-:Y:S01]  /*2af0*/  UMOV UR29, 0x10000000 ;  /* 0x10000000001d7882 */ /* 0x000fe20000000000 */
[----:B------:R-:W-:Y:S01]  /*2b00*/  UMOV UR42, URZ ;  /* 0x000000ff002a7c82 */ /* 0x000fe20008000000 */
[----:B------:R-:W-:Y:S01]  /*2b10*/  UMOV UR44, UR21 ;  /* 0x00000015002c7c82 */ /* 0x000fe20008000000 */
[----:B------:R-:W-:Y:S01]  /*2b20*/  UMOV UR45, UR22 ;  /* 0x00000016002d7c82 */ /* 0x000fe20008000000 */
[----:B------:R-:W-:Y:S01]  /*2b30*/  UMOV UR34, 0x40 ;  /* 0x0000004000227882 */ /* 0x000fe20000000000 */
        /* <DEDUP_REMOVED lines=13> */
[----:B------:R4:W-:Y:S01]  /*2c10*/  UTMALDG.4D [UR32], [UR6], desc[UR28] ;  /* 0x00001c20060075b4 */ /* 0x0009e20008019000 */
[----:B------:R4:W-:Y:S01]  /*2c20*/  UTMALDG.5D [UR16], [UR26], desc[UR28] ;  /* 0x00001c101a0075b4 */ /* 0x0009e20008021000 */
[----:B------:R4:W-:Y:S02]  /*2c30*/  UTMALDG.5D [UR8], [UR26], desc[UR28] ;  /* 0x00001c081a0075b4 */ /* 0x0009e40008021000 */
[----:B----4-:R-:W-:Y:S05]  /*2c40*/  BRA.U !UP0, `(.L_x_67) ;  /* 0x0000000108047547 */ /* 0x010fea000b800000 */
[----:B------:R-:W-:Y:S05]  /*2c50*/  BPT.TRAP 0x1 ;  /* 0x000000040000795c */ /* 0x000fea0000300000 */
.L_x_67:
[----:B------:R-:W1:Y:S02]  /*2c60*/  SYNCS.PHASECHK.TRANS64.TRYWAIT P0, [UR24+0x38848], R0 ;  /* 0x03884800ff0075a7 */ /* 0x000e640008001118 */
[----:B-1----:R-:W-:Y:S05]  /*2c70*/  @!P0 BRA `(.L_x_68) ;  /* 0x000000d800388947 */ /* 0x002fea0003800000 */
.L_x_260:
[----:B------:R-:W3:Y:S01]  /*2c80*/  LDCU UR5, c[0x0][0x424] ;  /* 0x00008480ff0577ac */ /* 0x000ee20008000800 */
[----:B------:R-:W4:Y:S01]  /*2c90*/  LDC.64 R8, c[0x0][0x418] ;  /* 0x00010600ff087b82 */ /* 0x000f220000000a00 */
[----:B------:R-:W5:Y:S01]  /*2ca0*/  LDCU UR6, c[0x0][0x428] ;  /* 0x00008500ff0677ac */ /* 0x000f620008000800 */
[----:B---3--:R-:W-:-:S04]  /*2cb0*/  UIMAD UR5, UR21, UR5, URZ ;  /* 0x00000005150572a4 */ /* 0x008fc8000f8e02ff */
[----:B-----5:R-:W-:-:S06]  /*2cc0*/  UIMAD UR5, UR22, UR6, UR5 ;  /* 0x00000006160572a4 */ /* 0x020fcc000f8e0205 */
[----:B------:R-:W-:-:S04]  /*2cd0*/  IADD3 R6, PT, PT, R3, UR5, RZ ;  /* 0x0000000503067c10 */ /* 0x000fc8000fffe0ff */
[C---:B--2---:R-:W-:Y:S02]  /*2ce0*/  IADD3 R5, PT, PT, R6.reuse, 0x1, RZ ;  /* 0x0000000106057810 */ /* 0x044fe40007ffe0ff */
[C---:B-1----:R-:W-:Y:S02]  /*2cf0*/  IADD3 R4, PT, PT, R6.reuse, 0x2, RZ ;  /* 0x0000000206047810 */ /* 0x042fe40007ffe0ff */
        /* <DEDUP_REMOVED lines=18> */
.L_x_69:
[----:B------:R-:W2:Y:S01]  /*2e20*/  LDL R0, [R1] ;  /* 0x0000000001007983 */ /* 0x000ea20000100800 */
[----:B------:R-:W-:Y:S01]  /*2e30*/  SYNCS.ARRIVE.TRANS64.A1T0 RZ, [UR24+0x38840], RZ ;  /* 0x038840ffffff79a7 */ /* 0x000fe20008100018 */
[----:B--2---:R-:W-:-:S13]  /*2e40*/  ISETP.NE.AND P0, PT, R0, 0x1, PT ;  /* 0x000000010000780c */ /* 0x004fda0003f05270 */
[----:B------:R-:W-:Y:S05]  /*2e50*/  @!P0 EXIT ;  /* 0x000000000000894d */ /* 0x000fea0003800000 */
[----:B------:R-:W2:Y:S01]  /*2e60*/  LDC.64 R14, c[0x0][0x400] ;  /* 0x00010000ff0e7b82 */ /* 0x000ea20000000a00 */
[----:B-1----:R-:W-:Y:S02]  /*2e70*/  HFMA2 R7, -RZ, RZ, 0, 5.9604644775390625e-08 ;  /* 0x00000001ff077431 */ /* 0x002fe400000001ff */
[----:B------:R-:W-:Y:S01]  /*2e80*/  IMAD.MOV.U32 R10, RZ, RZ, RZ ;  /* 0x000000ffff0a7224 */ /* 0x000fe200078e00ff */
[----:B------:R-:W-:Y:S01]  /*2e90*/  CS2R R8, SRZ ;  /* 0x0000000000087805 */ /* 0x000fe2000001ff00 */
[----:B------:R-:W1:Y:S03]  /*2ea0*/  LDCU.64 UR28, c[0x0][0x348] ;  /* 0x00006900ff1c77ac */ /* 0x000e660008000a00 */
[----:B------:R-:W3:Y:S01]  /*2eb0*/  LDC.64 R12, c[0x0][0x418] ;  /* 0x00010600ff0c7b82 */ /* 0x000ee20000000a00 */
[----:B------:R-:W4:Y:S01]  /*2ec0*/  LDCU UR7, c[0x0][0x408] ;  /* 0x00008100ff0777ac */ /* 0x000f220008000800 */
[----:B------:R-:W1:Y:S01]  /*2ed0*/  LDCU UR31, c[0x0][0x380] ;  /* 0x00007000ff1f77ac */ /* 0x000e620008000800 */
[----:B------:R-:W1:Y:S01]  /*2ee0*/  LDCU UR15, c[0x0][0x420] ;  /* 0x00008400ff0f77ac */ /* 0x000e620008000800 */
[----:B------:R-:W-:Y:S01]  /*2ef0*/  UMOV UR23, 0x1 ;  /* 0x0000000100177882 */ /* 0x000fe20000000000 */
[----:B------:R-:W-:Y:S01]  /*2f00*/  UMOV UR25, URZ ;  /* 0x000000ff00197c82 */ /* 0x000fe20008000000 */
[----:B------:R-:W-:-:S05]  /*2f10*/  UMOV UR20, URZ ;  /* 0x000000ff00147c82 */ /* 0x000fca0008000000 */
.L_x_88:
[----:B------:R-:W-:Y:S01]  /*2f20*/  UIADD3 UR8, UPT, UPT, UR25, 0x1, URZ ;  /* 0x0000000119087890 */ /* 0x000fe2000fffe0ff */
[----:B------:R-:W-:Y:S01]  /*2f30*/  LOP3.LUT P0, RZ, R78, 0x2, RZ, 0xc0, !PT ;  /* 0x000000024eff7812 */ /* 0x000fe2000780c0ff */
[----:B------:R-:W-:Y:S01]  /*2f40*/  UIADD3 UR6, UPT, UPT, UR20, 0x1, URZ ;  /* 0x0000000114067890 */ /* 0x000fe2000fffe0ff */
[----:B------:R-:W-:Y:S01]  /*2f50*/  BSSY.RECONVERGENT B0, `(.L_x_70) ;  /* 0x0000007000007945 */ /* 0x000fe20003800200 */
[----:B------:R-:W-:Y:S04]  /*2f60*/  UISETP.NE.AND UP0, UPT, UR8, UR30, UPT ;  /* 0x0000001e0800728c */ /* 0x000fe8000bf05270 */
[----:B------:R-:W-:Y:S07]  /*2f70*/  USEL UR25, UR8, URZ, UP0 ;  /* 0x000000ff08197287 */ /* 0x000fee0008000000 */
[----:B------:R-:W-:Y:S07]  /*2f80*/  @UP0 UIADD3 UR6, UPT, UPT, UR20, URZ, URZ ;  /* 0x000000ff14060290 */ /* 0x000fee000fffe0ff */
[----:B------:R-:W-:Y:S01]  /*2f90*/  UMOV UR20, UR6 ;  /* 0x0000000600147c82 */ /* 0x000fe20008000000 */
[----:B-12---:R-:W-:Y:S05]  /*2fa0*/  @!P0 BRA `(.L_x_71) ;  /* 0x0000000000048947 */ /* 0x006fea0003800000 */
[----:B-1--4-:R-:W-:Y:S05]  /*2fb0*/  BPT.TRAP 0x1 ;  /* 0x000000040000795c */ /* 0x012fea0000300000 */
.L_x_71:
[----:B-1--4-:R-:W-:Y:S05]  /*2fc0*/  BSYNC.RECONVERGENT B0 ;  /* 0x0000000000007941 */ /* 0x012fea0003800200 */
.L_x_70:
[----:B------:R-:W-:Y:S01]  /*2fd0*/  ULEA UR17, UR23, UR24, 0x3 ;  /* 0x0000001817117291 */ /* 0x000fe2000f8e18ff */
[----:B------:R-:W-:Y:S02]  /*2fe0*/  SHF.L.U32 R5, R7, 0x1f, RZ ;  /* 0x0000001f07057819 */ /* 0x000fe400000006ff */
[----:B------:R-:W-:Y:S06]  /*2ff0*/  @!P6 MOV R4, 0x8000 ;  /* 0x000080000004e802 */ /* 0x000fec0000000f00 */
[----:B------:R-:W1:Y:S02]  /*3000*/  SYNCS.PHASECHK.TRANS64.TRYWAIT P0, [UR17+0x38810], R5 ;  /* 0x03881005ff0075a7 */ /* 0x000e640008001111 */
[----:B-1----:R-:W-:Y:S05]  /*3010*/  @!P0 BRA `(.L_x_72) ;  /* 0x000000d400688947 */ /* 0x002fea0003800000 */
.L_x_262:
[----:B------:R4:W-:Y:S01]  /*3020*/  @!P6 SYNCS.ARRIVE.TRANS64 RZ, [UR17+0x38800], R4 ;  /* 0x03880004ffffe9a7 */ /* 0x0009e20008000011 */
[----:B------:R-:W-:Y:S01]  /*3030*/  LOP3.LUT P0, RZ, R78, 0x1, RZ, 0xc0, !PT ;  /* 0x000000014eff7812 */ /* 0x000fe2000780c0ff */
[----:B------:R-:W-:Y:S11]  /*3040*/  BSSY.RECONVERGENT B0, `(.L_x_73) ;  /* 0x0000004000007945 */ /* 0x000ff60003800200 */
[----:B------:R-:W-:Y:S01]  /*3050*/  @!UPT UIADD3 URZ, UPT, UPT, URZ, URZ, URZ ;  /* 0x000000fffffff290 */ /* 0x000fe2000fffe0ff */
[----:B------:R-:W-:Y:S05]  /*3060*/  @!P0 BRA `(.L_x_74) ;  /* 0x0000000000048947 */ /* 0x000fea0003800000 */
[----:B------:R-:W-:Y:S05]  /*3070*/  BPT.TRAP 0x1 ;  /* 0x000000040000795c */ /* 0x000fea0000300000 */
.L_x_74:
[----:B------:R-:W-:Y:S05]  /*3080*/  BSYNC.RECONVERGENT B0 ;  /* 0x0000000000007941 */ /* 0x000fea0003800200 */
.L_x_73:
[----:B------:R-:W-:Y:S01]  /*3090*/  ISETP.EQ.OR P2, PT, R11, RZ, P6 ;  /* 0x000000ff0b00720c */ /* 0x000fe20003742670 */
[----:B------:R-:W-:Y:S11]  /*30a0*/  BSSY.RECONVERGENT B0, `(.L_x_75) ;  /* 0x0000004000007945 */ /* 0x000ff60003800200 */
[----:B------:R-:W-:Y:S01]  /*30b0*/  @!UPT UIADD3 URZ, UPT, UPT, URZ, URZ, URZ ;  /* 0x000000fffffff290 */ /* 0x000fe2000fffe0ff */
[----:B------:R-:W-:Y:S05]  /*30c0*/  @P2 BRA `(.L_x_76) ;  /* 0x0000000000042947 */ /* 0x000fea0003800000 */
[----:B------:R-:W-:Y:S05]  /*30d0*/  BPT.TRAP 0x1 ;  /* 0x000000040000795c */ /* 0x000fea0000300000 */
.L_x_76:
[----:B------:R-:W-:Y:S05]  /*30e0*/  BSYNC.RECONVERGENT B0 ;  /* 0x0000000000007941 */ /* 0x000fea0003800200 */
.L_x_75:
[----:B------:R-:W-:Y:S02]  /*30f0*/  ULEA UR8, UR23, UR24, 0xf ;  /* 0x0000001817087291 */ /* 0x000fe4000f8e78ff */
[----:B------:R-:W-:Y:S02]  /*3100*/  UIADD3 UR26, UP0, UPT, UR28, 0x300, URZ ;  /* 0x000003001c1a7890 */ /* 0x000fe4000ff1e0ff */
[----:B------:R-:W-:Y:S02]  /*3110*/  UIADD3 UR17, UPT, UPT, UR17, 0x38800, URZ ;  /* 0x0003880011117890 */ /* 0x000fe4000fffe0ff */
[----:B------:R-:W-:Y:S02]  /*3120*/  USHF.L.U32 UR19, UR25, 0x7, URZ ;  /* 0x0000000719137899 */ /* 0x000fe400080006ff */
[----:B------:R-:W-:Y:S02]  /*3130*/  UIADD3 UR16, UPT, UPT, UR8, 0x10000, URZ ;  /* 0x0001000008107890 */ /* 0x000fe4000fffe0ff */
[----:B------:R-:W-:Y:S01]  /*3140*/  UIADD3.X UR27, UPT, UPT, URZ, UR29, URZ, UP0, !UPT ;  /* 0x0000001dff1b7290 */ /* 0x000fe200087fe4ff */
[----:B------:R-:W-:Y:S01]  /*3150*/  UMOV UR32, 0x0 ;  /* 0x0000000000207882 */ /* 0x000fe20000000000 */
[----:B------:R-:W-:Y:S01]  /*3160*/  UMOV UR33, 0x10000000 ;  /* 0x1000000000217882 */ /* 0x000fe20000000000 */
[----:B------:R-:W-:Y:S01]  /*3170*/  UMOV UR18, URZ ;  /* 0x000000ff00127c82 */ /* 0x000fe20008000000 */
[----:B------:R-:W-:Y:S01]  /*3180*/  UIADD3 UR8, UPT, UPT, UR8, 0x14000, URZ ;  /* 0x0001400008087890 */ /* 0x000fe2000fffe0ff */
[----:B------:R-:W-:Y:S01]  /*3190*/  UMOV UR10, 0x40 ;  /* 0x00000040000a7882 */ /* 0x000fe20000000000 */
[----:B------:R-:W-:Y:S03]  /*31a0*/  UMOV UR12, UR20 ;  /* 0x00000014000c7c82 */ /* 0x000fe60008000000 */
[----:B------:R1:W-:Y:S01]  /*31b0*/  UTMALDG.5D [UR16], [UR26], desc[UR32] ;  /* 0x000020101a0075b4 */ /* 0x0003e20008021000 */
[----:B------:R-:W-:Y:S01]  /*31c0*/  UISETP.NE.AND UP3, UPT, UR46, 0x1, UPT ;  /* 0x000000012e00788c */ /* 0x000fe2000bf65270 */
[----:B------:R-:W-:Y:S01]  /*31d0*/  UMOV UR13, UR21 ;  /* 0x00000015000d7c82 */ /* 0x000fe20008000000 */
[----:B------:R-:W-:Y:S01]  /*31e0*/  UMOV UR14, UR22 ;  /* 0x00000016000e7c82 */ /* 0x000fe20008000000 */
[----:B------:R-:W-:Y:S01]  /*31f0*/  UMOV UR9, UR17 ;  /* 0x0000001100097c82 */ /* 0x000fe20008000000 */
[----:B------:R-:W-:Y:S01]  /*3200*/  UMOV UR11, UR19 ;  /* 0x00000013000b7c82 */ /* 0x000fe20008000000 */
[----:B------:R-:W-:Y:S01]  /*3210*/  UIADD3 UR23, UPT, UPT, UR23, 0x1, URZ ;  /* 0x0000000117177890 */ /* 0x000fe2000fffe0ff */
[----:B------:R1:W-:Y:S03]  /*3220*/  UTMALDG.5D [UR8], [UR26], desc[UR32] ;  /* 0x000020081a0075b4 */ /* 0x0003e60008021000 */
[----:B-1----:R-:W-:Y:S05]  /*3230*/  BRA.U !UP3, `(.L_x_77) ;  /* 0x000000010b047547 */ /* 0x002fea000b800000 */
[----:B------:R-:W-:Y:S05]  /*3240*/  BPT.TRAP 0x1 ;  /* 0x000000040000795c */ /* 0x000fea0000300000 */
.L_x_77:
[----:B----4-:R-:W-:Y:S04]  /*3250*/  SHF.L.U32 R4, R9, 0x1f, RZ ;  /* 0x0000001f09047819 */ /* 0x010fe800000006ff */
[----:B------:R-:W1:Y:S02]  /*3260*/  SYNCS.PHASECHK.TRANS64.TRYWAIT P0, [UR24+0x38838], R4 ;  /* 0x03883804ff0075a7 */ /* 0x000e640008001118 */
[----:B-1----:R-:W-:Y:S05]  /*3270*/  @!P0 BRA `(.L_x_78) ;  /* 0x000000d000e88947 */ /* 0x002fea0003800000 */
.L_x_264:
[----:B------:R-:W-:Y:S02]  /*3280*/  USHF.L.U32 UR19, UR25, 0x7, URZ ;  /* 0x0000000719137899 */ /* 0x000fe400080006ff */
[----:B------:R-:W-:Y:S04]  /*3290*/  UIMAD UR6, UR20, UR7, UR4 ;  /* 0x00000007140672a4 */ /* 0x000fe8000f8e0204 */
[----:B-1----:R-:W-:Y:S04]  /*32a0*/  VIADD R0, R3, UR19 ;  /* 0x0000001303007c36 */ /* 0x002fe80008000000 */
[C---:B------:R-:W-:Y:S01]  /*32b0*/  VIADD R4, R0.reuse, UR6 ;  /* 0x0000000600047c36 */ /* 0x040fe20008000000 */
[C---:B------:R-:W-:Y:S01]  /*32c0*/  ISETP.GE.AND P4, PT, R0.reuse, UR31, PT ;  /* 0x0000001f00007c0c */ /* 0x040fe2000bf86270 */
[----:B------:R-:W-:Y:S02]  /*32d0*/  VIADD R16, R0, 0x1 ;  /* 0x0000000100107836 */ /* 0x000fe40000000000 */
[C---:B------:R-:W-:Y:S01]  /*32e0*/  VIADD R5, R4.reuse, 0x2 ;  /* 0x0000000204057836 */ /* 0x040fe20000000000 */
[CC--:B--2---:R-:W-:Y:S01]  /*32f0*/  LEA R20, P0, R4.reuse, R14.reuse, 0x2 ;  /* 0x0000000e04147211 */ /* 0x0c4fe200078010ff */
[----:B------:R-:W-:Y:S01]  /*3300*/  VIADD R6, R4, 0x1 ;  /* 0x0000000104067836 */ /* 0x000fe20000000000 */
[----:B------:R-:W-:Y:S02]  /*3310*/  ISETP.GE.AND P5, PT, R16, UR31, PT ;  /* 0x0000001f10007c0c */ /* 0x000fe4000bfa6270 */
[CC--:B------:R-:W-:Y:S01]  /*3320*/  LEA.HI.X R21, R4.reuse, R15.reuse, RZ, 0x2, P0 ;  /* 0x0000000f04157211 */ /* 0x0c0fe200000f14ff */
[----:B------:R-:W-:Y:S01]  /*3330*/  VIADD R4, R4, 0x3 ;  /* 0x0000000304047836 */ /* 0x000fe20000000000 */
[CC--:B------:R-:W-:Y:S02]  /*3340*/  LEA R16, P0, R5.reuse, R14.reuse, 0x2 ;  /* 0x0000000e05107211 */ /* 0x0c0fe400078010ff */
[-C--:B------:R-:W-:Y:S01]  /*3350*/  LEA R18, P1, R6, R14.reuse, 0x2 ;  /* 0x0000000e06127211 */ /* 0x080fe200078210ff */
[----:B------:R-:W-:Y:S01]  /*3360*/  @!PT LDS RZ, [RZ] ;  /* 0x00000000fffff984 */ /* 0x000fe20000000800 */
[----:B------:R-:W-:Y:S01]  /*3370*/  @!PT LDS RZ, [RZ] ;  /* 0x00000000fffff984 */ /* 0x000fe20000000800 */
[----:B------:R-:W-:Y:S01]  /*3380*/  @!PT LDS RZ, [RZ] ;  /* 0x00000000fffff984 */ /* 0x000fe20000000800 */
[----:B------:R1:W-:Y:S01]  /*3390*/  LDGSTS.E.LTC128B [R2+0x38000], desc[UR38][R20.64], !P4 ;  /* 0x3800000014027fae */ /* 0x0003e2000e1a1226 */
[-C--:B------:R-:W-:Y:S01]  /*33a0*/  LEA.HI.X R17, R5, R15.reuse, RZ, 0x2, P0 ;  /* 0x0000000f05117211 */ /* 0x080fe200000f14ff */
[----:B------:R-:W-:Y:S01]  /*33b0*/  VIADD R5, R0, 0x2 ;  /* 0x0000000200057836 */ /* 0x000fe20000000000 */
[----:B------:R-:W-:Y:S02]  /*33c0*/  LEA R22, P0, R4, R14, 0x2 ;  /* 0x0000000e04167211 */ /* 0x000fe400078010ff */
[-C--:B------:R-:W-:Y:S02]  /*33d0*/  LEA.HI.X R19, R6, R15.reuse, RZ, 0x2, P1 ;  /* 0x0000000f06137211 */ /* 0x080fe400008f14ff */
[----:B------:R-:W-:Y:S01]  /*33e0*/  LEA.HI.X R23, R4, R15, RZ, 0x2, P0 ;  /* 0x0000000f04177211 */ /* 0x000fe200000f14ff */
[----:B------:R-:W-:Y:S01]  /*33f0*/  VIADD R4, R0, 0x3 ;  /* 0x0000000300047836 */ /* 0x000fe20000000000 */
[----:B------:R-:W-:Y:S01]  /*3400*/  ISETP.GE.AND P3, PT, R5, UR31, PT ;  /* 0x0000001f05007c0c */ /* 0x000fe2000bf66270 */
[----:B------:R1:W-:Y:S03]  /*3410*/  LDGSTS.E.LTC128B [R2+0x38004], desc[UR38][R18.64], !P5 ;  /* 0x3800400012027fae */ /* 0x0003e6000e9a1226 */
[----:B------:R-:W-:Y:S09]  /*3420*/  ISETP.GE.AND P1, PT, R4, UR31, PT ;  /* 0x0000001f04007c0c */ /* 0x000ff2000bf26270 */
        /* <DEDUP_REMOVED lines=8> */
.L_x_79:
[----:B------:R-:W-:Y:S01]  /*34b0*/  SYNCS.ARRIVE.TRANS64.A1T0 RZ, [UR24+0x38830], RZ ;  /* 0x038830ffffff79a7 */ /* 0x000fe20008100018 */
[----:B------:R-:W-:Y:S05]  /*34c0*/  BRA.U !UP1, `(.L_x_80) ;  /* 0x0000000109047547 */ /* 0x000fea000b800000 */
[----:B------:R-:W-:Y:S05]  /*34d0*/  BPT.TRAP 0x1 ;  /* 0x000000040000795c */ /* 0x000fea0000300000 */
.L_x_80:
[----:B------:R-:W-:Y:S02]  /*34e0*/  SHF.L.U32 R6, R8, 0x1f, RZ ;  /* 0x0000001f08067819 */ /* 0x000fe400000006ff */
[----:B------:R-:W-:Y:S02]  /*34f0*/  @!P6 MOV R5, 0x8000 ;  /* 0x000080000005e802 */ /* 0x000fe40000000f00 */
[----:B------:R-:W2:Y:S02]  /*3500*/  SYNCS.PHASECHK.TRANS64.TRYWAIT P0, [UR24+0x38828], R6 ;  /* 0x03882806ff0075a7 */ /* 0x000ea40008001118 */
[----:B--2---:R-:W-:Y:S05]  /*3510*/  @!P0 BRA `(.L_x_81) ;  /* 0x000000d000588947 */ /* 0x004fea0003800000 */
.L_x_266:
[----:B------:R4:W-:Y:S01]  /*3520*/  @!P6 SYNCS.ARRIVE.TRANS64 RZ, [UR24+0x38820], R5 ;  /* 0x03882005ffffe9a7 */ /* 0x0009e20008000018 */
[----:B------:R-:W-:Y:S05]  /*3530*/  BRA.U !UP2, `(.L_x_82) ;  /* 0x000000010a047547 */ /* 0x000fea000b800000 */
[----:B------:R-:W-:Y:S05]  /*3540*/  BPT.TRAP 0x1 ;  /* 0x000000040000795c */ /* 0x000fea0000300000 */
.L_x_82:
[----:B------:R-:W-:Y:S04]  /*3550*/  BSSY.RECONVERGENT B0, `(.L_x_83) ;  /* 0x0000003000007945 */ /* 0x000fe80003800200 */
[----:B------:R-:W-:Y:S05]  /*3560*/  @P2 BRA `(.L_x_84) ;  /* 0x0000000000042947 */ /* 0x000fea0003800000 */
[----:B------:R-:W-:Y:S05]  /*3570*/  BPT.TRAP 0x1 ;  /* 0x000000040000795c */ /* 0x000fea0000300000 */
.L_x_84:
[----:B------:R-:W-:Y:S05]  /*3580*/  BSYNC.RECONVERGENT B0 ;  /* 0x0000000000007941 */ /* 0x000fea0003800200 */
.L_x_83:
[----:B------:R-:W-:Y:S02]  /*3590*/  UIADD3 UR26, UP0, UPT, UR28, 0x400, URZ ;  /* 0x000004001c1a7890 */ /* 0x000fe4000ff1e0ff */
[----:B------:R-:W-:Y:S02]  /*35a0*/  UIADD3 UR17, UPT, UPT, UR24, 0x38820, URZ ;  /* 0x0003882018117890 */ /* 0x000fe4000fffe0ff */
        /* <DEDUP_REMOVED lines=9> */
[----:B------:R-:W-:Y:S01]  /*3640*/  UMOV UR12, UR20 ;  /* 0x00000014000c7c82 */ /* 0x000fe20008000000 */
[----:B------:R-:W-:Y:S01]  /*3650*/  UMOV UR13, UR21 ;  /* 0x00000015000d7c82 */ /* 0x000fe20008000000 */
[----:B------:R-:W-:Y:S01]  /*3660*/  UMOV UR14, UR22 ;  /* 0x00000016000e7c82 */ /* 0x000fe20008000000 */
[----:B------:R-:W-:Y:S02]  /*3670*/  UMOV UR9, UR17 ;  /* 0x0000001100097c82 */ /* 0x000fe40008000000 */
[----:B------:R1:W-:Y:S02]  /*3680*/  UTMALDG.5D [UR8], [UR26], desc[UR32] ;  /* 0x000020081a0075b4 */ /* 0x0003e40008021000 */
[----:B-1----:R-:W-:Y:S05]  /*3690*/  BRA.U !UP3, `(.L_x_85) ;  /* 0x000000010b047547 */ /* 0x002fea000b800000 */
[----:B------:R-:W-:Y:S05]  /*36a0*/  BPT.TRAP 0x1 ;  /* 0x000000040000795c */ /* 0x000fea0000300000 */
.L_x_85:
[----:B----4-:R-:W-:Y:S04]  /*36b0*/  SHF.L.U32 R5, R10, 0x1f, RZ ;  /* 0x0000001f0a057819 */ /* 0x010fe800000006ff */
[----:B------:R-:W1:Y:S02]  /*36c0*/  SYNCS.PHASECHK.TRANS64.TRYWAIT P0, [UR24+0x38848], R5 ;  /* 0x03884805ff0075a7 */ /* 0x000e640008001118 */
[----:B-1----:R-:W-:Y:S05]  /*36d0*/  @!P0 BRA `(.L_x_86) ;  /* 0x000000d000008947 */ /* 0x002fea0003800000 */
.L_x_268:
[----:B------:R-:W-:Y:S06]  /*36e0*/  UIMAD UR6, UR20, UR15, UR5 ;  /* 0x0000000f140672a4 */ /* 0x000fec000f8e0205 */
[----:B-12---:R-:W-:Y:S04]  /*36f0*/  VIADD R4, R0, UR6 ;  /* 0x0000000600047c36 */ /* 0x006fe80008000000 */
[C---:B------:R-:W-:Y:S01]  /*3700*/  VIADD R0, R4.reuse, 0x1 ;  /* 0x0000000104007836 */ /* 0x040fe20000000000 */
[CC--:B---3--:R-:W-:Y:S04]  /*3710*/  LEA R18, P0, R4.reuse, R12.reuse, 0x2 ;  /* 0x0000000c04127211 */ /* 0x0c8fe800078010ff */
[-C--:B------:R-:W-:Y:S02]  /*3720*/  LEA.HI.X R19, R4, R13.reuse, RZ, 0x2, P0 ;  /* 0x0000000d04137211 */ /* 0x080fe400000f14ff */
[CC--:B------:R-:W-:Y:S03]  /*3730*/  LEA R16, P0, R0.reuse, R12.reuse, 0x2 ;  /* 0x0000000c00107211 */ /* 0x0c0fe600078010ff */
[----:B------:R-:W-:Y:S01]  /*3740*/  @!PT LDS RZ, [RZ] ;  /* 0x00000000fffff984 */ /* 0x000fe20000000800 */
[----:B------:R-:W-:Y:S01]  /*3750*/  @!PT LDS RZ, [RZ] ;  /* 0x00000000fffff984 */ /* 0x000fe20000000800 */
[----:B------:R-:W-:Y:S01]  /*3760*/  @!PT LDS RZ, [RZ] ;  /* 0x00000000fffff984 */ /* 0x000fe20000000800 */
[----:B------:R1:W-:Y:S01]  /*3770*/  LDGSTS.E.LTC128B [R2+0x38200], desc[UR38][R18.64], !P4 ;  /* 0x3820000012027fae */ /* 0x0003e2000e1a1226 */
[-C--:B------:R-:W-:Y:S01]  /*3780*/  LEA.HI.X R17, R0, R13.reuse, RZ, 0x2, P0 ;  /* 0x0000000d00117211 */ /* 0x080fe200000f14ff */
[C---:B------:R-:W-:Y:S02]  /*3790*/  VIADD R0, R4.reuse, 0x2 ;  /* 0x0000000204007836 */ /* 0x040fe40000000000 */
[----:B------:R-:W-:Y:S02]  /*37a0*/  VIADD R4, R4, 0x3 ;  /* 0x0000000304047836 */ /* 0x000fe40000000000 */
[----:B------:R1:W-:Y:S01]  /*37b0*/  LDGSTS.E.LTC128B [R2+0x38204], desc[UR38][R16.64], !P5 ;  /* 0x3820400010027fae */ /* 0x0003e2000e9a1226 */
[CC--:B------:R-:W-:Y:S04]  /*37c0*/  LEA R20, P0, R0.reuse, R12.reuse, 0x2 ;  /* 0x0000000c00147211 */ /* 0x0c0fe800078010ff */
[-C--:B------:R-:W-:Y:S02]  /*37d0*/  LEA.HI.X R21, R0, R13.reuse, RZ, 0x2, P0 ;  /* 0x0000000d00157211 */ /* 0x080fe400000f14ff */
[C---:B------:R-:W-:Y:S03]  /*37e0*/  LEA R22, P0, R4.reuse, R12, 0x2 ;  /* 0x0000000c04167211 */ /* 0x040fe600078010ff */
[----:B------:R1:W-:Y:S01]  /*37f0*/  LDGSTS.E.LTC128B [R2+0x38208], desc[UR38][R20.64], !P3 ;  /* 0x3820800014027fae */ /* 0x0003e2000d9a1226 */
[----:B------:R-:W-:Y:S05]  /*3800*/  LEA.HI.X R23, R4, R13, RZ, 0x2, P0 ;  /* 0x0000000d04177211 */ /* 0x000fea00000f14ff */
[----:B------:R1:W-:Y:S01]  /*3810*/  LDGSTS.E.LTC128B [R2+0x3820c], desc[UR38][R22.64], !P1 ;  /* 0x3820c00016027fae */ /* 0x0003e2000c9a1226 */
[----:B------:R-:W-:Y:S01]  /*3820*/  NOP ;  /* 0x0000000000007918 */ /* 0x000fe20000000000 */
[----:B------:R-:W-:Y:S02]  /*3830*/  SYNCS.ARRIVE.TRANS64.RED.A0T1 RZ, [UR24+0x38840], RZ ;  /* 0x038840ffffff79a7 */ /* 0x000fe40008200418 */
[----:B------:R-:W-:Y:S01]  /*3840*/  ARRIVES.LDGSTSBAR.64.TRANSCNT [UR24+0x38840] ;  /* 0x03884000ff0079b0 */ /* 0x000fe20008002a18 */
[----:B------:R-:W-:Y:S01]  /*3850*/  NOP ;  /* 0x0000000000007918 */ /* 0x000fe20000000000 */
[----:B------:R-:W-:Y:S05]  /*3860*/  BRA.U !UP3, `(.L_x_87) ;  /* 0x000000010b047547 */ /* 0x000fea000b800000 */
[----:B------:R-:W-:Y:S05]  /*3870*/  BPT.TRAP 0x1 ;  /* 0x000000040000795c */ /* 0x000fea0000300000 */
.L_x_87:
[----:B------:R-:W-:Y:S01]  /*3880*/  LOP3.LUT R10, R10, 0x1, RZ, 0x3c, !PT ;  /* 0x000000010a0a7812 */ /* 0x000fe200078e3cff */
[----:B------:R-:W-:Y:S01]  /*3890*/  SYNCS.ARRIVE.TRANS64.A1T0 RZ, [UR24+0x38840], RZ ;  /* 0x038840ffffff79a7 */ /* 0x000fe20008100018 */
[----:B------:R-:W2:Y:S01]  /*38a0*/  LDL.LU R0, [R1] ;  /* 0x0000000001007983 */ /* 0x000ea20000300800 */
[----:B------:R-:W-:Y:S01]  /*38b0*/  LOP3.LUT R9, R9, 0x1, RZ, 0x3c, !PT ;  /* 0x0000000109097812 */ /* 0x000fe200078e3cff */
[----:B------:R-:W-:Y:S01]  /*38c0*/  UISETP.NE.AND UP0, UPT, UR23, 0x2, UPT ;  /* 0x000000021700788c */ /* 0x000fe2000bf05270 */
[----:B------:R-:W-:Y:S03]  /*38d0*/  LOP3.LUT R8, R8, 0x1, RZ, 0x3c, !PT ;  /* 0x0000000108087812 */ /* 0x000fe600078e3cff */
[----:B------:R-:W-:Y:S02]  /*38e0*/  USEL UR6, URZ, 0x1, UP0 ;  /* 0x00000001ff067887 */ /* 0x000fe40008000000 */
[----:B------:R-:W-:Y:S04]  /*38f0*/  USEL UR23, UR23, URZ, UP0 ;  /* 0x000000ff17177287 */ /* 0x000fe80008000000 */
[----:B------:R-:W-:Y:S02]  /*3900*/  LOP3.LUT R7, R7, UR6, RZ, 0x3c, !PT ;  /* 0x0000000607077c12 */ /* 0x000fe4000f8e3cff */
[C---:B--2---:R-:W-:Y:S01]  /*3910*/  ISETP.GT.U32.AND P0, PT, R0.reuse, 0x2, PT ;  /* 0x000000020000780c */ /* 0x044fe20003f04070 */
[----:B------:R-:W-:Y:S05]  /*3920*/  VIADD R0, R0, 0xffffffff ;  /* 0xffffffff00007836 */ /* 0x000fea0000000000 */
[----:B------:R2:W-:Y:S07]  /*3930*/  STL [R1], R0 ;  /* 0x0000000001007387 */ /* 0x0005ee0000100800 */
[----:B------:R-:W-:Y:S05]  /*3940*/  @P0 BRA `(.L_x_88) ;  /* 0xfffffff400740947 */ /* 0x000fea000383ffff */
[----:B------:R-:W-:Y:S05]  /*3950*/  EXIT ;  /* 0x000000000000794d */ /* 0x000fea0003800000 */
.L_x_315:
[----:B------:R-:W-:-:S08]  /*3960*/  NOP ;  /* 0x0000000000007918 */ /* 0x000fd00000000000 */
[----:B------:R-:W1:-:S00]  /*3970*/  USETMAXREG.DEALLOC.CTAPOOL 0x60 ;  /* 0x00000060000079c8 */ /* 0x000e4000080e0500 */
[----:B------:R-:W2:Y:S01]  /*3980*/  S2UR UR22, SR_CgaCtaId ;  /* 0x00000000001679c3 */ /* 0x000ea20000008800 */
[----:B------:R-:W-:Y:S01]  /*3990*/  UMOV UR4, 0x40 ;  /* 0x0000004000047882 */ /* 0x000fe20000000000 */
[----:B------:R-:W-:Y:S01]  /*39a0*/  NOP ;  /* 0x0000000000007918 */ /* 0x000fe20000000000 */
[----:B--2---:R-:W-:-:S03]  /*39b0*/  ULEA UR5, UR22, UR4, 0x18 ;  /* 0x0000000416057291 */ /* 0x004fc6000f8ec0ff */
[----:B------:R-:W-:Y:S02]  /*39c0*/  UMOV UR4, 0x400 ;  /* 0x0000040000047882 */ /* 0x000fe40000000000 */
[----:B------:R-:W-:-:S04]  /*39d0*/  ULEA UR22, UR22, UR4, 0x18 ;  /* 0x0000000416167291 */ /* 0x000fc8000f8ec0ff */
[----:B-1----:R-:W1:Y:S02]  /*39e0*/  LDS.U8 R2, [UR5+0x1c] ;  /* 0x00001c05ff027984 */ /* 0x002e640008000000 */
[----:B-1----:R-:W-:-:S13]  /*39f0*/  ISETP.NE.AND P0, PT, R2, RZ, PT ;  /* 0x000000ff0200720c */ /* 0x002fda0003f05270 */
[----:B------:R-:W-:Y:S05]  /*3a00*/  @P0 BRA `(.L_x_89) ;  /* 0x0000000000580947 */ /* 0x000fea0003800000 */
[----:B------:R-:W-:-:S13]  /*3a10*/  ELECT P0, URZ, PT ;  /* 0x0000000000ff782f */ /* 0x000fda0003800000 */
[----:B------:R-:W-:Y:S05]  /*3a20*/  @!P0 BRA `(.L_x_90) ;  /* 0x00000000005c8947 */ /* 0x000fea0003800000 */
[----:B------:R-:W-:Y:S01]  /*3a30*/  UMOV UR4, 0x10 ;  /* 0x0000001000047882 */ /* 0x000fe20000000000 */
[----:B------:R-:W-:Y:S01]  /*3a40*/  HFMA2 R0, -RZ, RZ, 0, 5.9604644775390625e-08 ;  /* 0x00000001ff007431 */ /* 0x000fe200000001ff */
[----:B------:R-:W-:-:S03]  /*3a50*/  MOV R2, 0xffff ;  /* 0x0000ffff00027802 */ /* 0x000fc60000000f00 */
[----:B------:R-:W-:Y:S04]  /*3a60*/  DEPBAR.LE SB1, 0x36 ;  /* 0x00009d800000791a */ /* 0x000fe80000000000 */
[----:B------:R-:W1:Y:S02]  /*3a70*/  UTCATOMSWS.FIND_AND_SET.ALIGN UP0, UR4, UR4 ;  /* 0x00000004000475e3 */ /* 0x000e640008000800 */
[----:B-1----:R-:W-:Y:S01]  /*3a80*/  MOV R3, UR4 ;  /* 0x0000000400037c02 */ /* 0x002fe20008000f00 */
[----:B------:R-:W-:Y:S06]  /*3a90*/  BRA.U UP0, `(.L_x_91) ;  /* 0x0000000100187547 */ /* 0x000fec000b800000 */
.L_x_92:
[----:B------:R-:W-:Y:S05]  /*3aa0*/  NANOSLEEP 0x64 ;  /* 0x000000640000795d */ /* 0x000fea0003800000 */
[----:B------:R-:W-:-:S05]  /*3ab0*/  UMOV UR4, 0x10 ;  /* 0x0000001000047882 */ /* 0x000fca0000000000 */
[----:B------:R-:W-:Y:S04]  /*3ac0*/  DEPBAR.LE SB1, 0x36 ;  /* 0x00009d800000791a */ /* 0x000fe80000000000 */
[----:B------:R-:W1:Y:S02]  /*3ad0*/  UTCATOMSWS.FIND_AND_SET.ALIGN UP0, UR4, UR4 ;  /* 0x00000004000475e3 */ /* 0x000e640008000800 */
[----:B-1----:R-:W-:Y:S01]  /*3ae0*/  MOV R3, UR4 ;  /* 0x0000000400037c02 */ /* 0x002fe20008000f00 */
[----:B------:R-:W-:Y:S05]  /*3af0*/  BRA.U !UP0, `(.L_x_92) ;  /* 0xfffffffd08e87547 */ /* 0x000fea000b83ffff */
.L_x_91:
[-C--:B------:R-:W-:Y:S02]  /*3b00*/  SHF.L.U32 R2, R2, R3.reuse, RZ ;  /* 0x0000000302027219 */ /* 0x080fe400000006ff */
[----:B------:R-:W-:Y:S01]  /*3b10*/  SHF.L.U32 R0, R0, R3, RZ ;  /* 0x0000000300007219 */ /* 0x000fe200000006ff */
[----:B------:R-:W-:Y:S02]  /*3b20*/  IMAD.SHL.U32 R3, R3, 0x20, RZ ;  /* 0x0000002003037824 */ /* 0x000fe400078e00ff */
[----:B------:R1:W-:Y:S04]  /*3b30*/  ATOMS.OR RZ, [UR5+0x14], R2 ;  /* 0x00001402ffff798c */ /* 0x0003e8000b000005 */
[----:B------:R1:W-:Y:S04]  /*3b40*/  ATOMS.OR RZ, [UR5+0x18], R0 ;  /* 0x00001800ffff798c */ /* 0x0003e8000b000005 */
[----:B------:R1:W-:Y:S01]  /*3b50*/  STS [UR22+0x388c0], R3 ;  /* 0x0388c003ff007988 */ /* 0x0003e20008000816 */
[----:B------:R-:W-:Y:S05]  /*3b60*/  BRA `(.L_x_90) ;  /* 0x00000000000c7947 */ /* 0x000fea0003800000 */
.L_x_89:
[----:B------:R1:W-:Y:S01]  /*3b70*/  STS [UR22+0x388c0], R0 ;  /* 0x0388c000ff007988 */ /* 0x0003e20008000816 */
[----:B------:R-:W-:-:S03]  /*3b80*/  MOV R2, 0x3ba0 ;  /* 0x00003ba000027802 */ /* 0x000fc60000000f00 */
[----:B-1----:R-:W-:Y:S05]  /*3b90*/  CALL.REL.NOINC `($__internal_1_$__cuda_sm10x_tcgen05_guardrail_trap_phase_invalid_during_alloc) ;  /* 0x000000d400347944 */ /* 0x002fea0003c00000 */
.L_x_90:
[----:B------:R-:W-:Y:S05]  /*3ba0*/  WARPSYNC.ALL ;  /* 0x0000000000007948 */ /* 0x000fea0003800000 */
[----:B------:R-:W-:Y:S01]  /*3bb0*/  USHF.R.U32.HI UR6, URZ, 0x4, UR22 ;  /* 0x00000004ff067899 */ /* 0x000fe20008011616 */
[----:B------:R-:W-:Y:S01]  /*3bc0*/  NOP ;  /* 0x0000000000007918 */ /* 0x000fe20000000000 */
[----:B------:R-:W-:Y:S01]  /*3bd0*/  UIADD3 UR4, UPT, UPT, UR22, 0x8000, URZ ;  /* 0x0000800016047890 */ /* 0x000fe2000fffe0ff */
[----:B------:R-:W-:Y:S01]  /*3be0*/  BSSY.RECONVERGENT B0, `(.L_x_93) ;  /* 0x000001f000007945 */ /* 0x000fe20003800200 */
[----:B------:R-:W-:Y:S02]  /*3bf0*/  UIADD3 UR10, UPT, UPT, UR22, 0x28000, URZ ;  /* 0x00028000160a7890 */ /* 0x000fe4000fffe0ff */
[----:B------:R-:W-:-:S02]  /*3c00*/  UIADD3 UR5, UPT, UPT, UR22, 0x10000, URZ ;  /* 0x0001000016057890 */ /* 0x000fc4000fffe0ff */
[----:B------:R-:W-:Y:S02]  /*3c10*/  ULOP3.LUT UR9, UR6, 0x3fff, URZ, 0xc0, !UPT ;  /* 0x00003fff06097892 */ /* 0x000fe4000f8ec0ff */
[----:B------:R-:W-:Y:S02]  /*3c20*/  USHF.R.U32.HI UR6, URZ, 0x4, UR4 ;  /* 0x00000004ff067899 */ /* 0x000fe40008011604 */
[----:B------:R-:W-:Y:S02]  /*3c30*/  USHF.R.U32.HI UR4, URZ, 0x4, UR10 ;  /* 0x00000004ff047899 */ /* 0x000fe4000801160a */
[----:B------:R-:W-:Y:S02]  /*3c40*/  USHF.R.U32.HI UR8, URZ, 0x4, UR5 ;  /* 0x00000004ff087899 */ /* 0x000fe40008011605 */
[----:B------:R-:W-:Y:S02]  /*3c50*/  UIADD3 UR7, UPT, UPT, UR22, 0x20000, URZ ;  /* 0x0002000016077890 */ /* 0x000fe4000fffe0ff */
[----:B------:R-:W-:-:S02]  /*3c60*/  ULOP3.LUT UR6, UR6, 0x3fff, URZ, 0xc0, !UPT ;  /* 0x00003fff06067892 */ /* 0x000fc4000f8ec0ff */
[----:B------:R-:W-:Y:S02]  /*3c70*/  ULOP3.LUT UR4, UR4, 0x3fff, URZ, 0xc0, !UPT ;  /* 0x00003fff04047892 */ /* 0x000fe4000f8ec0ff */
[----:B------:R-:W-:Y:S02]  /*3c80*/  ULOP3.LUT UR8, UR8, 0x3fff, URZ, 0xc0, !UPT ;  /* 0x00003fff08087892 */ /* 0x000fe4000f8ec0ff */
[----:B------:R-:W-:Y:S02]  /*3c90*/  USHF.R.U32.HI UR5, URZ, 0x4, UR7 ;  /* 0x00000004ff057899 */ /* 0x000fe40008011607 */
[----:B------:R-:W-:Y:S02]  /*3ca0*/  ULOP3.LUT UR26, UR6, 0x10000, URZ, 0xfc, !UPT ;  /* 0x00010000061a7892 */ /* 0x000fe4000f8efcff */
[----:B------:R-:W-:Y:S02]  /*3cb0*/  ULOP3.LUT UR42, UR9, 0x10000, URZ, 0xfc, !UPT ;  /* 0x00010000092a7892 */ /* 0x000fe4000f8efcff */
[----:B------:R-:W-:-:S02]  /*3cc0*/  ULOP3.LUT UR6, UR4, 0x4000000, URZ, 0xfc, !UPT ;  /* 0x0400000004067892 */ /* 0x000fc4000f8efcff */
[----:B------:R-:W-:Y:S02]  /*3cd0*/  ULOP3.LUT UR24, UR4, 0x10000, URZ, 0xfc, !UPT ;  /* 0x0001000004187892 */ /* 0x000fe4000f8efcff */
[----:B------:R-:W-:Y:S02]  /*3ce0*/  ULOP3.LUT UR9, UR9, 0x4000000, URZ, 0xfc, !UPT ;  /* 0x0400000009097892 */ /* 0x000fe4000f8efcff */
[----:B------:R-:W-:Y:S01]  /*3cf0*/  ULOP3.LUT UR4, UR8, 0x4000000, URZ, 0xfc, !UPT ;  /* 0x0400000008047892 */ /* 0x000fe2000f8efcff */
[----:B------:R-:W-:Y:S01]  /*3d00*/  MOV R4, UR6 ;  /* 0x0000000600047c02 */ /* 0x000fe20008000f00 */
[----:B------:R-:W-:Y:S02]  /*3d10*/  ULOP3.LUT UR5, UR5, 0x3fff, URZ, 0xc0, !UPT ;  /* 0x00003fff05057892 */ /* 0x000fe4000f8ec0ff */
[----:B------:R-:W-:Y:S01]  /*3d20*/  ULOP3.LUT UR47, UR8, 0x10000, URZ, 0xfc, !UPT ;  /* 0x00010000082f7892 */ /* 0x000fe2000f8efcff */
[----:B------:R-:W-:Y:S01]  /*3d30*/  MOV R5, UR9 ;  /* 0x0000000900057c02 */ /* 0x000fe20008000f00 */
[----:B------:R-:W-:Y:S01]  /*3d40*/  ULOP3.LUT UR30, UR5, 0x10000, URZ, 0xfc, !UPT ;  /* 0x00010000051e7892 */ /* 0x000fe2000f8efcff */
[----:B------:R-:W-:Y:S01]  /*3d50*/  MOV R13, UR4 ;  /* 0x00000004000d7c02 */ /* 0x000fe20008000f00 */
[----:B------:R-:W-:Y:S01]  /*3d60*/  ULOP3.LUT UR23, UR5, 0x4000000, URZ, 0xfc, !UPT ;  /* 0x0400000005177892 */ /* 0x000fe2000f8efcff */
[----:B------:R-:W-:Y:S01]  /*3d70*/  UMOV UR43, 0x40004040 ;  /* 0x40004040002b7882 */ /* 0x000fe20000000000 */
[----:B------:R-:W-:Y:S01]  /*3d80*/  UMOV UR27, 0x40004040 ;  /* 0x40004040001b7882 */ /* 0x000fe20000000000 */
[----:B------:R-:W-:Y:S01]  /*3d90*/  UMOV UR31, 0x40004040 ;  /* 0x40004040001f7882 */ /* 0x000fe20000000000 */
[----:B------:R-:W-:Y:S01]  /*3da0*/  UMOV UR25, 0x40004040 ;  /* 0x4000404000197882 */ /* 0x000fe20000000000 */
[----:B------:R-:W-:Y:S06]  /*3db0*/  @!P4 BRA `(.L_x_94) ;  /* 0x000000000004c947 */ /* 0x000fec0003800000 */
[----:B------:R-:W-:Y:S05]  /*3dc0*/  BPT.TRAP 0x1 ;  /* 0x000000040000795c */ /* 0x000fea0000300000 */
.L_x_94:
[----:B------:R-:W-:Y:S05]  /*3dd0*/  BSYNC.RECONVERGENT B0 ;  /* 0x0000000000007941 */ /* 0x000fea0003800200 */
.L_x_93:
[----:B------:R-:W-:Y:S01]  /*3de0*/  SHF.L.U32 R6, RZ, 0x1f, RZ ;  /* 0x0000001fff067819 */ /* 0x000fe200000006ff */
[----:B-1----:R-:W-:-:S03]  /*3df0*/  IMAD.MOV.U32 R0, RZ, RZ, 0x1 ;  /* 0x00000001ff007424 */ /* 0x002fc600078e00ff */
[----:B------:R-:W1:Y:S02]  /*3e00*/  SYNCS.PHASECHK.TRANS64.TRYWAIT P0, [UR22+0x38800], R6 ;  /* 0x03880006ff0075a7 */ /* 0x000e640008001116 */
[----:B------:R-:W-:Y:S01]  /*3e10*/  SHF.L.U32 R0, R0, 0x1f, RZ ;  /* 0x0000001f00007819 */ /* 0x000fe200000006ff */
[----:B-1----:R-:W-:Y:S06]  /*3e20*/  @!P0 BRA `(.L_x_95) ;  /* 0x000000c800448947 */ /* 0x002fec0003800000 */
.L_x_270:
[----:B------:R-:W2:Y:S01]  /*3e30*/  SYNCS.PHASECHK.TRANS64.TRYWAIT P0, [UR22+0x38858], R0 ;  /* 0x03885800ff0075a7 */ /* 0x000ea20008001116 */
[----:B------:R-:W-:Y:S01]  /*3e40*/  HFMA2 R7, -RZ, RZ, 0, 2.288818359375e-05 ;  /* 0x00000180ff077431 */ /* 0x000fe200000001ff */
[----:B------:R-:W-:Y:S01]  /*3e50*/  MOV R3, 0x180 ;  /* 0x0000018000037802 */ /* 0x000fe20000000f00 */
[----:B-1----:R-:W-:Y:S01]  /*3e60*/  HFMA2 R2, -RZ, RZ, 0, 2.288818359375e-05 ;  /* 0x00000180ff027431 */ /* 0x002fe200000001ff */
[----:B--2---:R-:W-:Y:S06]  /*3e70*/  @!P0 BRA `(.L_x_96) ;  /* 0x000000c800488947 */ /* 0x004fec0003800000 */
.L_x_272:
[----:B------:R-:W-:Y:S01]  /*3e80*/  R2UR UR35, R7 ;  /* 0x00000000072372ca */ /* 0x000fe200000e0000 */
[----:B------:R-:W-:Y:S01]  /*3e90*/  IMAD.MOV.U32 R7, RZ, RZ, 0x180 ;  /* 0x00000180ff077424 */ /* 0x000fe200078e00ff */
[----:B------:R-:W-:Y:S01]  /*3ea0*/  R2UR UR33, R2 ;  /* 0x00000000022172ca */ /* 0x000fe200000e0000 */
[----:B------:R-:W-:Y:S01]  /*3eb0*/  IMAD.MOV.U32 R2, RZ, RZ, 0x180 ;  /* 0x00000180ff027424 */ /* 0x000fe200078e00ff */
[----:B------:R-:W-:Y:S01]  /*3ec0*/  R2UR UR34, R3 ;  /* 0x00000000032272ca */ /* 0x000fe200000e0000 */
[----:B------:R-:W-:Y:S01]  /*3ed0*/  IMAD.MOV.U32 R3, RZ, RZ, 0x180 ;  /* 0x00000180ff037424 */ /* 0x000fe200078e00ff */
[----:B------:R-:W-:Y:S01]  /*3ee0*/  R2UR UR32, R7 ;  /* 0x00000000072072ca */ /* 0x000fe200000e0000 */
[----:B------:R-:W-:Y:S01]  /*3ef0*/  UIADD3 UR56, UPT, UPT, UR42, 0x2, URZ ;  /* 0x000000022a387890 */ /* 0x000fe2000fffe0ff */
[C---:B------:R-:W-:Y:S01]  /*3f00*/  R2UR UR29, R2.reuse ;  /* 0x00000000021d72ca */ /* 0x040fe200000e0000 */
[----:B------:R-:W-:Y:S01]  /*3f10*/  UIADD3 UR16, UPT, UPT, UR47, 0x2, URZ ;  /* 0x000000022f107890 */ /* 0x000fe2000fffe0ff */
[C---:B------:R-:W-:Y:S01]  /*3f20*/  R2UR UR28, R3.reuse ;  /* 0x00000000031c72ca */ /* 0x040fe200000e0000 */
[----:B------:R-:W-:Y:S01]  /*3f30*/  UIADD3 UR54, UPT, UPT, UR42, 0x4, URZ ;  /* 0x000000042a367890 */ /* 0x000fe2000fffe0ff */
[----:B------:R-:W-:Y:S01]  /*3f40*/  R2UR UR21, R3 ;  /* 0x00000000031572ca */ /* 0x000fe200000e0000 */
[----:B------:R-:W-:Y:S01]  /*3f50*/  UIADD3 UR14, UPT, UPT, UR47, 0x4, URZ ;  /* 0x000000042f0e7890 */ /* 0x000fe2000fffe0ff */
[----:B------:R-:W-:Y:S01]  /*3f60*/  R2UR UR20, R2 ;  /* 0x00000000021472ca */ /* 0x000fe200000e0000 */
[----:B------:R-:W-:-:S02]  /*3f70*/  UIADD3 UR52, UPT, UPT, UR42, 0x6, URZ ;  /* 0x000000062a347890 */ /* 0x000fc4000fffe0ff */
[----:B------:R-:W-:Y:S02]  /*3f80*/  UIADD3 UR12, UPT, UPT, UR47, 0x6, URZ ;  /* 0x000000062f0c7890 */ /* 0x000fe4000fffe0ff */
[----:B------:R-:W-:Y:S02]  /*3f90*/  UIADD3 UR50, UPT, UPT, UR42, 0x400, URZ ;  /* 0x000004002a327890 */ /* 0x000fe4000fffe0ff */
[----:B------:R-:W-:Y:S02]  /*3fa0*/  UIADD3 UR10, UPT, UPT, UR47, 0x400, URZ ;  /* 0x000004002f0a7890 */ /* 0x000fe4000fffe0ff */
[----:B------:R-:W-:Y:S02]  /*3fb0*/  UIADD3 UR48, UPT, UPT, UR42, 0x402, URZ ;  /* 0x000004022a307890 */ /* 0x000fe4000fffe0ff */
[----:B------:R-:W-:Y:S02]  /*3fc0*/  UIADD3 UR8, UPT, UPT, UR47, 0x402, URZ ;  /* 0x000004022f087890 */ /* 0x000fe4000fffe0ff */
[----:B------:R-:W-:-:S02]  /*3fd0*/  UIADD3 UR44, UPT, UPT, UR42, 0x404, URZ ;  /* 0x000004042a2c7890 */ /* 0x000fc4000fffe0ff */
[----:B------:R-:W-:Y:S02]  /*3fe0*/  UIADD3 UR6, UPT, UPT, UR47, 0x404, URZ ;  /* 0x000004042f067890 */ /* 0x000fe4000fffe0ff */
[----:B------:R-:W-:Y:S01]  /*3ff0*/  UIADD3 UR72, UPT, UPT, UR42, 0x406, URZ ;  /* 0x000004062a487890 */ /* 0x000fe2000fffe0ff */
[----:B------:R-:W-:Y:S01]  /*4000*/  UMOV UR66, 0x0 ;  /* 0x0000000000427882 */ /* 0x000fe20000000000 */
[----:B------:R-:W-:Y:S01]  /*4010*/  UMOV UR67, 0x8200490 ;  /* 0x0820049000437882 */ /* 0x000fe20000000000 */
[----:B------:R-:W-:Y:S01]  /*4020*/  UMOV UR18, UR47 ;  /* 0x0000002f00127c82 */ /* 0x000fe20008000000 */
[----:B------:R-:W-:Y:S01]  /*4030*/  UMOV UR19, 0x40004040 ;  /* 0x4000404000137882 */ /* 0x000fe20000000000 */
[----:B------:R-:W-:Y:S01]  /*4040*/  UIADD3 UR4, UPT, UPT, UR47, 0x406, URZ ;  /* 0x000004062f047890 */ /* 0x000fe2000fffe0ff */
[----:B------:R2:W-:Y:S01]  /*4050*/  UTCHMMA gdesc[UR42], gdesc[UR18], tmem[UR35], tmem[UR66], idesc[UR67], !UPT ;  /* 0x00ff42122a0075ea */ /* 0x0005e2000f800023 */
[----:B------:R-:W-:Y:S01]  /*4060*/  UMOV UR64, 0x0 ;  /* 0x0000000000407882 */ /* 0x000fe20000000000 */
        /* <DEDUP_REMOVED lines=11> */
[----:B------:R2:W-:Y:S01]  /*4120*/  UTCHMMA gdesc[UR56], gdesc[UR16], tmem[UR34], tmem[UR64], idesc[UR65], UPT ;  /* 0x00ff4010380075ea */ /* 0x0005e2000b800022 */
        /* <DEDUP_REMOVED lines=20> */
[----:B------:R2:W-:Y:S01]  /*4270*/  UTCHMMA gdesc[UR44], gdesc[UR6], tmem[UR21], tmem[UR38], idesc[UR39], UPT ;  /* 0x00ff26062c0075ea */ /* 0x0005e2000b800015 */
[----:B------:R2:W-:Y:S01]  /*4280*/  UTCHMMA gdesc[UR72], gdesc[UR4], tmem[UR20], tmem[UR36], idesc[UR37], UPT ;  /* 0x00ff2404480075ea */ /* 0x0005e2000b800014 */
[----:B------:R-:W-:-:S09]  /*4290*/  UISETP.NE.AND UP0, UPT, UR46, 0x2, UPT ;  /* 0x000000022e00788c */ /* 0x000fd2000bf05270 */
[----:B------:R-:W-:Y:S05]  /*42a0*/  BRA.U !UP0, `(.L_x_97) ;  /* 0x0000000108047547 */ /* 0x000fea000b800000 */
[----:B--2---:R-:W-:Y:S05]  /*42b0*/  BPT.TRAP 0x1 ;  /* 0x000000040000795c */ /* 0x004fea0000300000 */
.L_x_97:
[----:B--2---:R-:W-:-:S09]  /*42c0*/  UIADD3 UR4, UPT, UPT, UR22, 0x38850, URZ ;  /* 0x0003885016047890 */ /* 0x004fd2000fffe0ff */
[----:B------:R2:W-:Y:S01]  /*42d0*/  UTCBAR [UR4], URZ ;  /* 0x000000ff040073e9 */ /* 0x0005e200080000ff */
[----:B------:R-:W-:Y:S05]  /*42e0*/  BRA.U !UP4, `(.L_x_98) ;  /* 0x000000010c047547 */ /* 0x000fea000b800000 */
[----:B--2---:R-:W-:Y:S05]  /*42f0*/  BPT.TRAP 0x1 ;  /* 0x000000040000795c */ /* 0x004fea0000300000 */
.L_x_98:
[----:B------:R-:W3:Y:S02]  /*4300*/  SYNCS.PHASECHK.TRANS64.TRYWAIT P0, [UR22+0x38820], R6 ;  /* 0x03882006ff0075a7 */ /* 0x000ee40008001116 */
[----:B---3--:R-:W-:Y:S05]  /*4310*/  @!P0 BRA `(.L_x_99) ;  /* 0x000000c400388947 */ /* 0x008fea0003800000 */
.L_x_274:
[----:B------:R-:W-:Y:S05]  /*4320*/  BRA.U !UP0, `(.L_x_100) ;  /* 0x0000000108047547 */ /* 0x000fea000b800000 */
[----:B--2---:R-:W-:Y:S05]  /*4330*/  BPT.TRAP 0x1 ;  /* 0x000000040000795c */ /* 0x004fea0000300000 */
.L_x_100:
[----:B------:R-:W4:Y:S02]  /*4340*/  SYNCS.PHASECHK.TRANS64.TRYWAIT P0, [UR22+0x38868], R0 ;  /* 0x03886800ff0075a7 */ /* 0x000f240008001116 */
[----:B----4-:R-:W-:Y:S05]  /*4350*/  @!P0 BRA `(.L_x_101) ;  /* 0x000000c400408947 */ /* 0x010fea0003800000 */
.L_x_276:
[----:B------:R-:W-:Y:S05]  /*4360*/  BRA.U !UP0, `(.L_x_102) ;  /* 0x0000000108047547 */ /* 0x000fea000b800000 */
[----:B--2---:R-:W-:Y:S05]  /*4370*/  BPT.TRAP 0x1 ;  /* 0x000000040000795c */ /* 0x004fea0000300000 */
.L_x_102:
[----:B------:R-:W4:Y:S01]  /*4380*/  SYNCS.PHASECHK.TRANS64.TRYWAIT P0, [UR22+0x38878], R0 ;  /* 0x03887800ff0075a7 */ /* 0x000f220008001116 */
[----:B---3--:R-:W-:Y:S01]  /*4390*/  HFMA2 R2, -RZ, RZ, 0, 1.52587890625e-05 ;  /* 0x00000100ff027431 */ /* 0x008fe200000001ff */
[----:B------:R-:W-:Y:S01]  /*43a0*/  MOV R3, 0x100 ;  /* 0x0000010000037802 */ /* 0x000fe20000000f00 */
[----:B----4-:R-:W-:Y:S06]  /*43b0*/  @!P0 BRA `(.L_x_103) ;  /* 0x000000c400408947 */ /* 0x010fec0003800000 */
.L_x_278:
[----:B-1-3--:R-:W-:Y:S01]  /*43c0*/  IMAD.MOV.U32 R0, RZ, RZ, 0x100 ;  /* 0x00000100ff007424 */ /* 0x00afe200078e00ff */
[----:B------:R-:W-:Y:S01]  /*43d0*/  R2UR UR62, R2 ;  /* 0x00000000023e72ca */ /* 0x000fe200000e0000 */
[----:B------:R-:W-:Y:S01]  /*43e0*/  IMAD.MOV.U32 R2, RZ, RZ, 0x100 ;  /* 0x00000100ff027424 */ /* 0x000fe200078e00ff */
[----:B------:R-:W-:Y:S01]  /*43f0*/  R2UR UR63, R3 ;  /* 0x00000000033f72ca */ /* 0x000fe200000e0000 */
[----:B------:R-:W-:Y:S01]  /*4400*/  UIADD3 UR38, UPT, UPT, UR26, 0x2, URZ ;  /* 0x000000021a267890 */ /* 0x000fe2000fffe0ff */
[----:B------:R-:W-:Y:S01]  /*4410*/  R2UR UR61, R0 ;  /* 0x00000000003d72ca */ /* 0x000fe200000e0000 */
[----:B------:R-:W-:Y:S01]  /*4420*/  UIADD3 UR40, UPT, UPT, UR30, 0x2, URZ ;  /* 0x000000021e287890 */ /* 0x000fe2000fffe0ff */
[C---:B------:R-:W-:Y:S01]  /*4430*/  R2UR UR60, R2.reuse ;  /* 0x00000000023c72ca */ /* 0x040fe200000e0000 */
[----:B------:R-:W-:Y:S01]  /*4440*/  UIADD3 UR36, UPT, UPT, UR30, 0x4, URZ ;  /* 0x000000041e247890 */ /* 0x000fe2000fffe0ff */
[----:B------:R-:W-:Y:S01]  /*4450*/  R2UR UR59, R2 ;  /* 0x00000000023b72ca */ /* 0x000fe200000e0000 */
[----:B------:R-:W-:Y:S01]  /*4460*/  UIADD3 UR28, UPT, UPT, UR26, 0x4, URZ ;  /* 0x000000041a1c7890 */ /* 0x000fe2000fffe0ff */
[----:B------:R-:W-:Y:S01]  /*4470*/  R2UR UR58, R0 ;  /* 0x00000000003a72ca */ /* 0x000fe200000e0000 */
[----:B------:R-:W-:Y:S01]  /*4480*/  UIADD3 UR18, UPT, UPT, UR26, 0x6, URZ ;  /* 0x000000061a127890 */ /* 0x000fe2000fffe0ff */
[----:B------:R-:W-:Y:S01]  /*4490*/  R2UR UR33, R2 ;  /* 0x00000000022172ca */ /* 0x000fe200000e0000 */
[----:B------:R-:W-:Y:S01]  /*44a0*/  UIADD3 UR20, UPT, UPT, UR30, 0x6, URZ ;  /* 0x000000061e147890 */ /* 0x000fe2000fffe0ff */
[----:B------:R-:W-:Y:S01]  /*44b0*/  R2UR UR32, R0 ;  /* 0x00000000002072ca */ /* 0x000fe200000e0000 */
[----:B------:R-:W-:Y:S01]  /*44c0*/  UIADD3 UR14, UPT, UPT, UR26, 0x400, URZ ;  /* 0x000004001a0e7890 */ /* 0x000fe2000fffe0ff */
[----:B------:R-:W-:Y:S01]  /*44d0*/  MOV.SPILL R10, UR25 ;  /* 0x00000019000a7c02 */ /* 0x000fe20009000f00 */
[----:B------:R-:W-:Y:S01]  /*44e0*/  UIADD3 UR16, UPT, UPT, UR30, 0x400, URZ ;  /* 0x000004001e107890 */ /* 0x000fe2000fffe0ff */
[----:B------:R-:W-:Y:S01]  /*44f0*/  MOV.SPILL R9, UR24 ;  /* 0x0000001800097c02 */ /* 0x000fe20009000f00 */
[----:B------:R-:W-:Y:S01]  /*4500*/  UIADD3 UR10, UPT, UPT, UR26, 0x402, URZ ;  /* 0x000004021a0a7890 */ /* 0x000fe2000fffe0ff */
[----:B------:R-:W-:Y:S01]  /*4510*/  MOV.SPILL R8, UR23 ;  /* 0x0000001700087c02 */ /* 0x000fe20009000f00 */
[----:B------:R-:W-:Y:S01]  /*4520*/  UIADD3 UR12, UPT, UPT, UR30, 0x402, URZ ;  /* 0x000004021e0c7890 */ /* 0x000fe2000fffe0ff */
[----:B------:R-:W-:Y:S01]  /*4530*/  MOV.SPILL R7, UR22 ;  /* 0x0000001600077c02 */ /* 0x000fe20009000f00 */
[----:B------:R-:W-:-:S02]  /*4540*/  UIADD3 UR6, UPT, UPT, UR26, 0x404, URZ ;  /* 0x000004041a067890 */ /* 0x000fc4000fffe0ff */
[----:B------:R-:W-:Y:S02]  /*4550*/  UIADD3 UR8, UPT, UPT, UR30, 0x404, URZ ;  /* 0x000004041e087890 */ /* 0x000fe4000fffe0ff */
[----:B------:R-:W-:Y:S01]  /*4560*/  UIADD3 UR34, UPT, UPT, UR30, 0x406, URZ ;  /* 0x000004061e227890 */ /* 0x000fe2000fffe0ff */
[----:B------:R-:W-:Y:S01]  /*4570*/  UMOV UR24, 0x0 ;  /* 0x0000000000187882 */ /* 0x000fe20000000000 */
[----:B------:R-:W-:Y:S01]  /*4580*/  UMOV UR25, 0x8200490 ;  /* 0x0820049000197882 */ /* 0x000fe20000000000 */
[----:B--2---:R-:W-:Y:S01]  /*4590*/  UIADD3 UR4, UPT, UPT, UR26, 0x406, URZ ;  /* 0x000004061a047890 */ /* 0x004fe2000fffe0ff */
        /* <DEDUP_REMOVED lines=36> */
[----:B-1----:R-:W-:-:S02]  /*47e0*/  R2UR.FILL UR25, R10 ;  /* 0x000000000a1972ca */ /* 0x002fc400004e0000 */
[----:B------:R-:W-:Y:S02]  /*47f0*/  R2UR.FILL UR24, R9 ;  /* 0x00000000091872ca */ /* 0x000fe400004e0000 */
[----:B--2---:R-:W-:Y:S02]  /*4800*/  R2UR.FILL UR23, R8 ;  /* 0x00000000081772ca */ /* 0x004fe400004e0000 */
[----:B------:R-:W-:Y:S01]  /*4810*/  R2UR.FILL UR22, R7 ;  /* 0x00000000071672ca */ /* 0x000fe200004e0000 */
[----:B------:R-:W-:-:S14]  /*4820*/  BRA.U !UP0, `(.L_x_104) ;  /* 0x0000000108047547 */ /* 0x000fdc000b800000 */
[----:B---3--:R-:W-:Y:S05]  /*4830*/  BPT.TRAP 0x1 ;  /* 0x000000040000795c */ /* 0x008fea0000300000 */
.L_x_104:
[----:B---3--:R-:W-:-:S09]  /*4840*/  UIADD3 UR4, UPT, UPT, UR22, 0x38860, URZ ;  /* 0x0003886016047890 */ /* 0x008fd2000fffe0ff */
[----:B------:R1:W-:Y:S01]  /*4850*/  UTCBAR [UR4], URZ ;  /* 0x000000ff040073e9 */ /* 0x0003e200080000ff */
[----:B------:R-:W-:Y:S05]  /*4860*/  BRA.U !UP0, `(.L_x_105) ;  /* 0x0000000108047547 */ /* 0x000fea000b800000 */
[----:B-1----:R-:W-:Y:S05]  /*4870*/  BPT.TRAP 0x1 ;  /* 0x000000040000795c */ /* 0x002fea0000300000 */
.L_x_105:
[----:B------:R-:W2:Y:S01]  /*4880*/  SYNCS.PHASECHK.TRANS64.TRYWAIT P0, [UR22+0x38880], R6 ;  /* 0x03888006ff0075a7 */ /* 0x000ea20008001116 */
[----:B------:R-:W-:Y:S01]  /*4890*/  HFMA2 R0, -RZ, RZ, 0, 7.62939453125e-06 ;  /* 0x00000080ff007431 */ /* 0x000fe200000001ff */
[----:B------:R-:W-:Y:S01]  /*48a0*/  MOV R2, 0x180 ;  /* 0x0000018000027802 */ /* 0x000fe20000000f00 */
[----:B--2---:R-:W-:Y:S06]  /*48b0*/  @!P0 BRA `(.L_x_106) ;  /* 0x000000c000188947 */ /* 0x004fec0003800000 */
.L_x_280:
[----:B------:R-:W-:Y:S01]  /*48c0*/  R2UR UR66, R2 ;  /* 0x00000000024272ca */ /* 0x000fe200000e0000 */
[----:B------:R-:W-:Y:S01]  /*48d0*/  IMAD.MOV.U32 R2, RZ, RZ, 0x80 ;  /* 0x00000080ff027424 */ /* 0x000fe200078e00ff */
[----:B------:R-:W-:Y:S01]  /*48e0*/  R2UR UR67, R0 ;  /* 0x00000000004372ca */ /* 0x000fe200000e0000 */
[----:B------:R-:W-:Y:S01]  /*48f0*/  IMAD.MOV.U32 R0, RZ, RZ, 0x190 ;  /* 0x00000190ff007424 */ /* 0x000fe200078e00ff */
[----:B------:R-:W-:Y:S01]  /*4900*/  UIADD3 UR8, UPT, UPT, UR23, 0x80, URZ ;  /* 0x0000008017087890 */ /* 0x000fe2000fffe0ff */
[----:B--2---:R-:W-:Y:S01]  /*4910*/  IMAD.MOV.U32 R3, RZ, RZ, 0x188 ;  /* 0x00000188ff037424 */ /* 0x004fe200078e00ff */
[----:B------:R-:W-:Y:S01]  /*4920*/  R2UR UR65, R2 ;  /* 0x00000000024172ca */ /* 0x000fe200000e0000 */
[----:B------:R-:W-:Y:S01]  /*4930*/  IMAD.MOV.U32 R2, RZ, RZ, 0x198 ;  /* 0x00000198ff027424 */ /* 0x000fe200078e00ff */
        /* <DEDUP_REMOVED lines=8> */
[C---:B------:R-:W-:Y:S01]  /*49c0*/  R2UR UR63, R3.reuse ;  /* 0x00000000033f72ca */ /* 0x040fe200000e0000 */
[----:B------:R-:W-:Y:S01]  /*49d0*/  UIADD3 UR6, UPT, UPT, UR23, 0x100, URZ ;  /* 0x0000010017067890 */ /* 0x000fe2000fffe0ff */
[----:B------:R-:W-:Y:S01]  /*49e0*/  R2UR UR58, R2 ;  /* 0x00000000023a72ca */ /* 0x000fe200000e0000 */
[----:B------:R-:W-:Y:S01]  /*49f0*/  IMAD.MOV.U32 R2, RZ, RZ, 0x80 ;  /* 0x00000080ff027424 */ /* 0x000fe200078e00ff */
[----:B------:R-:W-:Y:S01]  /*4a00*/  R2UR UR32, R0 ;  /* 0x00000000002072ca */ /* 0x000fe200000e0000 */
[----:B------:R-:W-:Y:S01]  /*4a10*/  IMAD.MOV.U32 R0, RZ, RZ, 0x1b0 ;  /* 0x000001b0ff007424 */ /* 0x000fe200078e00ff */
[----:B------:R-:W-:Y:S01]  /*4a20*/  R2UR UR59, R3 ;  /* 0x00000000033b72ca */ /* 0x000fe200000e0000 */
[----:B-1----:R-:W-:Y:S01]  /*4a30*/  UIADD3 UR4, UPT, UPT, UR23, 0x180, URZ ;  /* 0x0000018017047890 */ /* 0x002fe2000fffe0ff */
[----:B------:R-:W-:Y:S01]  /*4a40*/  R2UR UR33, R2 ;  /* 0x00000000022172ca */ /* 0x000fe200000e0000 */
[----:B------:R-:W-:Y:S01]  /*4a50*/  UIADD3 UR18, UPT, UPT, UR23, 0x200, URZ ;  /* 0x0000020017127890 */ /* 0x000fe2000fffe0ff */
[----:B------:R-:W-:Y:S01]  /*4a60*/  R2UR UR28, R0 ;  /* 0x00000000001c72ca */ /* 0x000fe200000e0000 */
[----:B------:R-:W-:Y:S01]  /*4a70*/  IMAD.MOV.U32 R0, RZ, RZ, 0x80 ;  /* 0x00000080ff007424 */ /* 0x000fe200078e00ff */
[----:B------:R-:W-:Y:S01]  /*4a80*/  R2UR UR29, R2 ;  /* 0x00000000021d72ca */ /* 0x000fe200000e0000 */
[----:B------:R-:W-:Y:S01]  /*4a90*/  IMAD.MOV.U32 R2, RZ, RZ, 0x1b8 ;  /* 0x000001b8ff027424 */ /* 0x000fe200078e00ff */
[----:B------:R-:W-:-:S02]  /*4aa0*/  UIADD3 UR14, UPT, UPT, UR23, 0x280, URZ ;  /* 0x00000280170e7890 */ /* 0x000fc4000fffe0ff */
[----:B------:R-:W-:Y:S01]  /*4ab0*/  R2UR UR21, R0 ;  /* 0x00000000001572ca */ /* 0x000fe200000e0000 */
[----:B------:R-:W-:Y:S01]  /*4ac0*/  UIADD3 UR12, UPT, UPT, UR23, 0x300, URZ ;  /* 0x00000300170c7890 */ /* 0x000fe2000fffe0ff */
[----:B------:R-:W-:Y:S01]  /*4ad0*/  R2UR UR20, R2 ;  /* 0x00000000021472ca */ /* 0x000fe200000e0000 */
[----:B------:R-:W-:Y:S01]  /*4ae0*/  UIADD3 UR10, UPT, UPT, UR23, 0x380, URZ ;  /* 0x00000380170a7890 */ /* 0x000fe2000fffe0ff */
[----:B------:R-:W-:Y:S01]  /*4af0*/  UMOV UR16, UR23 ;  /* 0x0000001700107c82 */ /* 0x000fe20008000000 */
[----:B------:R-:W-:Y:S01]  /*4b00*/  UMOV UR17, 0x40004040 ;  /* 0x4000404000117882 */ /* 0x000fe20000000000 */
[----:B------:R-:W-:Y:S01]  /*4b10*/  UMOV UR74, 0x0 ;  /* 0x00000000004a7882 */ /* 0x000fe20000000000 */
[----:B------:R-:W-:Y:S01]  /*4b20*/  UMOV UR75, 0x8210490 ;  /* 0x08210490004b7882 */ /* 0x000fe20000000000 */
[----:B------:R-:W-:Y:S01]  /*4b30*/  UMOV UR9, 0x40004040 ;  /* 0x4000404000097882 */ /* 0x000fe20000000000 */
[----:B------:R-:W-:Y:S01]  /*4b40*/  UMOV UR76, 0x0 ;  /* 0x00000000004c7882 */ /* 0x000fe20000000000 */
[----:B------:R-:W-:Y:S01]  /*4b50*/  UMOV UR77, 0x8210490 ;  /* 0x08210490004d7882 */ /* 0x000fe20000000000 */
[----:B------:R-:W-:Y:S01]  /*4b60*/  UMOV UR7, 0x40004040 ;  /* 0x4000404000077882 */ /* 0x000fe20000000000 */
[----:B------:R1:W-:Y:S01]  /*4b70*/  UTCHMMA tmem[UR66], gdesc[UR16], tmem[UR67], tmem[UR74], idesc[UR75], !UPT ;  /* 0x00ff4a10420079ea */ /* 0x0003e2000f800043 */
[----:B------:R-:W-:Y:S01]  /*4b80*/  UMOV UR5, 0x40004040 ;  /* 0x4000404000057882 */ /* 0x000fe20000000000 */
[----:B------:R2:W-:Y:S01]  /*4b90*/  UTCHMMA tmem[UR64], gdesc[UR8], tmem[UR65], tmem[UR76], idesc[UR77], UPT ;  /* 0x00ff4c08400079ea */ /* 0x0005e2000b800041 */
[----:B------:R-:W-:Y:S01]  /*4ba0*/  UMOV UR19, 0x40004040 ;  /* 0x4000404000137882 */ /* 0x000fe20000000000 */
[----:B------:R2:W-:Y:S01]  /*4bb0*/  UTCHMMA tmem[UR62], gdesc[UR6], tmem[UR63], tmem[UR76], idesc[UR77], UPT ;  /* 0x00ff4c063e0079ea */ /* 0x0005e2000b80003f */
[----:B------:R-:W-:Y:S01]  /*4bc0*/  UMOV UR15, 0x40004040 ;  /* 0x40004040000f7882 */ /* 0x000fe20000000000 */
[----:B------:R-:W-:Y:S01]  /*4bd0*/  UMOV UR13, 0x40004040 ;  /* 0x40004040000d7882 */ /* 0x000fe20000000000 */
[----:B------:R-:W-:Y:S01]  /*4be0*/  UMOV UR70, 0x0 ;  /* 0x0000000000467882 */ /* 0x000fe20000000000 */
[----:B------:R-:W-:Y:S01]  /*4bf0*/  UMOV UR71, 0x8210490 ;  /* 0x0821049000477882 */ /* 0x000fe20000000000 */
[----:B------:R-:W-:Y:S01]  /*4c00*/  UMOV UR11, 0x40004040 ;  /* 0x40004040000b7882 */ /* 0x000fe20000000000 */
[----:B------:R-:W-:Y:S01]  /*4c10*/  UMOV UR68, 0x0 ;  /* 0x0000000000447882 */ /* 0x000fe20000000000 */
[----:B------:R-:W-:Y:S01]  /*4c20*/  UMOV UR69, 0x8210490 ;  /* 0x0821049000457882 */ /* 0x000fe20000000000 */
[----:B-1----:R-:W-:Y:S01]  /*4c30*/  UMOV UR66, 0x0 ;  /* 0x0000000000427882 */ /* 0x002fe20000000000 */
[----:B------:R-:W-:Y:S01]  /*4c40*/  UMOV UR67, 0x8210490 ;  /* 0x0821049000437882 */ /* 0x000fe20000000000 */
[----:B------:R-:W-:Y:S01]  /*4c50*/  UMOV UR16, 0x0 ;  /* 0x0000000000107882 */ /* 0x000fe20000000000 */
[----:B------:R-:W-:Y:S01]  /*4c60*/  UMOV UR17, 0x8210490 ;  /* 0x0821049000117882 */ /* 0x000fe20000000000 */
[----:B------:R2:W-:Y:S01]  /*4c70*/  UTCHMMA tmem[UR60], gdesc[UR4], tmem[UR61], tmem[UR66], idesc[UR67], UPT ;  /* 0x00ff42043c0079ea */ /* 0x0005e2000b80003d */
[----:B------:R2:W-:Y:S01]  /*4c80*/  UTCHMMA tmem[UR58], gdesc[UR18], tmem[UR59], tmem[UR16], idesc[UR17], UPT ;  /* 0x00ff10123a0079ea */ /* 0x0005e2000b80003b */
[----:B------:R2:W-:Y:S01]  /*4c90*/  UTCHMMA tmem[UR32], gdesc[UR14], tmem[UR33], tmem[UR74], idesc[UR75], UPT ;  /* 0x00ff4a0e200079ea */ /* 0x0005e2000b800021 */
[----:B------:R2:W-:Y:S01]  /*4ca0*/  UTCHMMA tmem[UR28], gdesc[UR12], tmem[UR29], tmem[UR70], idesc[UR71], UPT ;  /* 0x00ff460c1c0079ea */ /* 0x0005e2000b80001d */
[----:B------:R2:W-:Y:S01]  /*4cb0*/  UTCHMMA tmem[UR20], gdesc[UR10], tmem[UR21], tmem[UR68], idesc[UR69], UPT ;  /* 0x00ff440a140079ea */ /* 0x0005e2000b800015 */
[----:B------:R-:W-:Y:S05]  /*4cc0*/  BRA.U !UP0, `(.L_x_107) ;  /* 0x0000000108047547 */ /* 0x000fea000b800000 */
[----:B--2---:R-:W-:Y:S05]  /*4cd0*/  BPT.TRAP 0x1 ;  /* 0x000000040000795c */ /* 0x004fea0000300000 */
.L_x_107:
[----:B--2---:R-:W-:-:S09]  /*4ce0*/  UIADD3 UR16, UPT, UPT, UR22, 0x38888, URZ ;  /* 0x0003888816107890 */ /* 0x004fd2000fffe0ff */
[----:B------:R1:W-:Y:S01]  /*4cf0*/  UTCBAR [UR16], URZ ;  /* 0x000000ff100073e9 */ /* 0x0003e200080000ff */
[----:B------:R-:W-:Y:S05]  /*4d00*/  BRA.U !UP4, `(.L_x_108) ;  /* 0x000000010c047547 */ /* 0x000fea000b800000 */
[----:B-1----:R-:W-:Y:S05]  /*4d10*/  BPT.TRAP 0x1 ;  /* 0x000000040000795c */ /* 0x002fea0000300000 */
.L_x_108:
[----:B------:R-:W2:Y:S01]  /*4d20*/  LDL R0, [R1] ;  /* 0x0000000001007983 */ /* 0x000ea20000100800 */
[----:B-1----:R-:W-:Y:S01]  /*4d30*/  UIADD3 UR16, UPT, UPT, UR22, 0x38828, URZ ;  /* 0x0003882816107890 */ /* 0x002fe2000fffe0ff */
[----:B------:R-:W-:Y:S01]  /*4d40*/  MOV R12, RZ ;  /* 0x000000ff000c7202 */ /* 0x000fe20000000f00 */
[----:B------:R-:W-:Y:S01]  /*4d50*/  UMOV UR33, URZ ;  /* 0x000000ff00217c82 */ /* 0x000fe20008000000 */
[----:B------:R-:W-:-:S06]  /*4d60*/  UMOV UR28, URZ ;  /* 0x000000ff001c7c82 */ /* 0x000fcc0008000000 */
[----:B------:R1:W-:Y:S01]  /*4d70*/  UTCBAR [UR16], URZ ;  /* 0x000000ff100073e9 */ /* 0x0003e200080000ff */
[----:B--2---:R-:W-:-:S13]  /*4d80*/  ISETP.NE.AND P0, PT, R0, 0x1, PT ;  /* 0x000000010000780c */ /* 0x004fda0003f05270 */
[----:B-1----:R-:W-:Y:S05]  /*4d90*/  @!P0 BRA `(.L_x_109) ;  /* 0x0000001c00448947 */ /* 0x002fea0003800000 */
[----:B------:R-:W-:Y:S01]  /*4da0*/  UMOV UR20, UR52 ;  /* 0x0000003400147c82 */ /* 0x000fe20008000000 */
[----:B------:R-:W-:Y:S01]  /*4db0*/  R2UR UR52, R4 ;  /* 0x00000000043472ca */ /* 0x000fe200000e0000 */
[----:B------:R-:W-:Y:S01]  /*4dc0*/  UMOV UR16, UR54 ;  /* 0x0000003600107c82 */ /* 0x000fe20008000000 */
[----:B------:R-:W-:Y:S01]  /*4dd0*/  R2UR UR35, R5 ;  /* 0x00000000052372ca */ /* 0x000fe200000e0000 */
[----:B------:R-:W-:Y:S01]  /*4de0*/  UMOV UR29, 0x40004040 ;  /* 0x40004040001d7882 */ /* 0x000fe20000000000 */
[----:B------:R-:W-:Y:S01]  /*4df0*/  UMOV UR17, 0x40004040 ;  /* 0x4000404000117882 */ /* 0x000fe20000000000 */
[----:B------:R-:W-:Y:S01]  /*4e00*/  UMOV UR21, 0x40004040 ;  /* 0x4000404000157882 */ /* 0x000fe20000000000 */
[----:B------:R-:W-:Y:S02]  /*4e10*/  HFMA2 R10, -RZ, RZ, 0, 5.9604644775390625e-08 ;  /* 0x00000001ff0a7431 */ /* 0x000fe400000001ff */
[----:B------:R-:W-:Y:S02]  /*4e20*/  IMAD.U32 R22, RZ, RZ, UR16 ;  /* 0x00000010ff167e24 */ /* 0x000fe4000f8e00ff */
[----:B------:R-:W-:Y:S01]  /*4e30*/  HFMA2 R7, -RZ, RZ, 0, 5.9604644775390625e-08 ;  /* 0x00000001ff077431 */ /* 0x000fe200000001ff */
[----:B------:R-:W-:Y:S01]  /*4e40*/  UMOV UR28, UR56 ;  /* 0x00000038001c7c82 */ /* 0x000fe20008000000 */
[----:B------:R-:W-:Y:S01]  /*4e50*/  MOV R25, UR29 ;  /* 0x0000001d00197c02 */ /* 0x000fe20008000f00 */
[----:B------:R-:W-:Y:S01]  /*4e60*/  UMOV UR16, UR50 ;  /* 0x0000003200107c82 */ /* 0x000fe20008000000 */
[----:B------:R-:W-:Y:S01]  /*4e70*/  MOV R23, UR17 ;  /* 0x0000001100177c02 */ /* 0x000fe20008000f00 */
[----:B------:R-:W-:Y:S01]  /*4e80*/  IMAD.U32 R20, RZ, RZ, UR20 ;  /* 0x00000014ff147e24 */ /* 0x000fe2000f8e00ff */
[----:B------:R-:W-:Y:S01]  /*4e90*/  MOV R21, UR21 ;  /* 0x0000001500157c02 */ /* 0x000fe20008000f00 */
[----:B------:R-:W-:Y:S01]  /*4ea0*/  IMAD.MOV.U32 R11, RZ, RZ, RZ ;  /* 0x000000ffff0b7224 */ /* 0x000fe200078e00ff */
[----:B------:R-:W-:Y:S01]  /*4eb0*/  MOV R19, UR17 ;  /* 0x0000001100137c02 */ /* 0x000fe20008000f00 */
[----:B------:R-:W-:Y:S01]  /*4ec0*/  IMAD.MOV.U32 R9, RZ, RZ, RZ ;  /* 0x000000ffff097224 */ /* 0x000fe200078e00ff */
[----:B------:R-:W-:Y:S01]  /*4ed0*/  MOV R12, RZ ;  /* 0x000000ff000c7202 */ /* 0x000fe20000000f00 */
[----:B------:R-:W-:Y:S01]  /*4ee0*/  IMAD.MOV.U32 R8, RZ, RZ, 0x1 ;  /* 0x00000001ff087424 */ /* 0x000fe200078e00ff */
[----:B------:R-:W-:Y:S01]  /*4ef0*/  UMOV UR76, UR48 ;  /* 0x00000030004c7c82 */ /* 0x000fe20008000000 */
[----:B------:R-:W-:Y:S01]  /*4f00*/  IMAD.MOV.U32 R6, RZ, RZ, RZ ;  /* 0x000000ffff067224 */ /* 0x000fe200078e00ff */
[----:B------:R-:W-:Y:S01]  /*4f10*/  UMOV UR74, UR44 ;  /* 0x0000002c004a7c82 */ /* 0x000fe20008000000 */
[----:B------:R-:W-:Y:S01]  /*4f20*/  UMOV UR70, UR34 ;  /* 0x0000002200467c82 */ /* 0x000fe20008000000 */
[----:B------:R-:W-:Y:S01]  /*4f30*/  IMAD.U32 R24, RZ, RZ, UR28 ;  /* 0x0000001cff187e24 */ /* 0x000fe2000f8e00ff */
[----:B------:R-:W-:Y:S01]  /*4f40*/  UIADD3 UR54, UPT, UPT, UR52, 0x80, URZ ;  /* 0x0000008034367890 */ /* 0x000fe2000fffe0ff */
[----:B------:R-:W-:Y:S01]  /*4f50*/  IMAD.U32 R18, RZ, RZ, UR16 ;  /* 0x00000010ff127e24 */ /* 0x000fe2000f8e00ff */
[----:B------:R-:W-:-:S02]  /*4f60*/  UIADD3 UR50, UPT, UPT, UR35, 0x80, URZ ;  /* 0x0000008023327890 */ /* 0x000fc4000fffe0ff */
[----:B------:R-:W-:Y:S02]  /*4f70*/  UIADD3 UR48, UPT, UPT, UR35, 0x180, URZ ;  /* 0x0000018023307890 */ /* 0x000fe4000fffe0ff */
[----:B------:R-:W-:Y:S02]  /*4f80*/  UIADD3 UR44, UPT, UPT, UR35, 0x200, URZ ;  /* 0x00000200232c7890 */ /* 0x000fe4000fffe0ff */
[----:B------:R-:W-:Y:S01]  /*4f90*/  UIADD3 UR34, UPT, UPT, UR35, 0x280, URZ ;  /* 0x0000028023227890 */ /* 0x000fe2000fffe0ff */
[----:B------:R-:W-:Y:S01]  /*4fa0*/  UMOV UR77, 0x40004040 ;  /* 0x40004040004d7882 */ /* 0x000fe20000000000 */
[----:B------:R-:W-:Y:S01]  /*4fb0*/  UMOV UR75, 0x40004040 ;  /* 0x40004040004b7882 */ /* 0x000fe20000000000 */
[----:B------:R-:W-:Y:S01]  /*4fc0*/  UMOV UR73, 0x40004040 ;  /* 0x4000404000497882 */ /* 0x000fe20000000000 */
[----:B------:R-:W-:Y:S01]  /*4fd0*/  UMOV UR71, 0x40004040 ;  /* 0x4000404000477882 */ /* 0x000fe20000000000 */
[----:B------:R-:W-:Y:S01]  /*4fe0*/  UMOV UR68, UR8 ;  /* 0x0000000800447c82 */ /* 0x000fe20008000000 */
[----:B------:R-:W-:Y:S01]  /*4ff0*/  UMOV UR69, 0x40004040 ;  /* 0x4000404000457882 */ /* 0x000fe20000000000 */
[----:B------:R-:W-:Y:S01]  /*5000*/  UMOV UR66, UR6 ;  /* 0x0000000600427c82 */ /* 0x000fe20008000000 */
[----:B------:R-:W-:Y:S01]  /*5010*/  UMOV UR67, 0x40004040 ;  /* 0x4000404000437882 */ /* 0x000fe20000000000 */
[----:B------:R-:W-:Y:S01]  /*5020*/  UMOV UR64, UR4 ;  /* 0x0000000400407c82 */ /* 0x000fe20008000000 */
[----:B------:R-:W-:Y:S01]  /*5030*/  UMOV UR65, 0x40004040 ;  /* 0x4000404000417882 */ /* 0x000fe20000000000 */
[----:B------:R-:W-:Y:S01]  /*5040*/  UMOV UR16, 0x1 ;  /* 0x0000000100107882 */ /* 0x000fe20000000000 */
[----:B------:R-:W-:Y:S01]  /*5050*/  UMOV UR28, URZ ;  /* 0x000000ff001c7c82 */ /* 0x000fe20008000000 */
[----:B------:R-:W-:Y:S01]  /*5060*/  UMOV UR62, UR18 ;  /* 0x00000012003e7c82 */ /* 0x000fe20008000000 */
[----:B------:R-:W-:Y:S01]  /*5070*/  UMOV UR63, 0x40004040 ;  /* 0x40004040003f7882 */ /* 0x000fe20000000000 */
[----:B------:R-:W-:Y:S01]  /*5080*/  UMOV UR60, UR14 ;  /* 0x0000000e003c7c82 */ /* 0x000fe20008000000 */
[----:B------:R-:W-:Y:S01]  /*5090*/  UMOV UR61, 0x40004040 ;  /* 0x40004040003d7882 */ /* 0x000fe20000000000 */
[----:B------:R-:W-:Y:S01]  /*50a0*/  UIADD3 UR52, UPT, UPT, UR52, 0x280, URZ ;  /* 0x0000028034347890 */ /* 0x000fe2000fffe0ff */
[----:B------:R-:W-:Y:S01]  /*50b0*/  UMOV UR58, UR12 ;  /* 0x0000000c003a7c82 */ /* 0x000fe20008000000 */
[----:B------:R-:W-:Y:S01]  /*50c0*/  UMOV UR59, 0x40004040 ;  /* 0x40004040003b7882 */ /* 0x000fe20000000000 */
[----:B------:R-:W-:Y:S01]  /*50d0*/  UMOV UR56, UR10 ;  /* 0x0000000a00387c82 */ /* 0x000fe20008000000 */
[----:B------:R-:W-:Y:S01]  /*50e0*/  UMOV UR57, 0x40004040 ;  /* 0x4000404000397882 */ /* 0x000fe20000000000 */
[----:B------:R-:W-:Y:S01]  /*50f0*/  UMOV UR33, URZ ;  /* 0x000000ff00217c82 */ /* 0x000fe20008000000 */
[----:B------:R-:W-:Y:S01]  /*5100*/  UMOV UR55, 0x40004040 ;  /* 0x4000404000377882 */ /* 0x000fe20000000000 */
[----:B------:R-:W-:Y:S01]  /*5110*/  UMOV UR53, 0x40004040 ;  /* 0x4000404000357882 */ /* 0x000fe20000000000 */
[----:B------:R-:W-:Y:S01]  /*5120*/  UMOV UR51, 0x40004040 ;  /* 0x4000404000337882 */ /* 0x000fe20000000000 */
[----:B------:R-:W-:Y:S01]  /*5130*/  UMOV UR49, 0x40004040 ;  /* 0x4000404000317882 */ /* 0x000fe20000000000 */
[----:B------:R-:W-:Y:S01]  /*5140*/  UMOV UR45, 0x40004040 ;  /* 0x40004040002d7882 */ /* 0x000fe20000000000 */
[----:B------:R-:W-:Y:S01]  /*5150*/  UMOV UR35, 0x40004040 ;  /* 0x4000404000237882 */ /* 0x000fe20000000000 */
.L_x_133:
[----:B------:R-:W-:Y:S04]  /*5160*/  BSSY.RECONVERGENT B0, `(.L_x_110) ;  /* 0x0000003000007945 */ /* 0x000fe80003800200 */
[----:B-1----:R-:W-:Y:S05]  /*5170*/  @!P4 BRA `(.L_x_111) ;  /* 0x000000000004c947 */ /* 0x002fea0003800000 */
[----:B------:R-:W-:Y:S05]  /*5180*/  BPT.TRAP 0x1 ;  /* 0x000000040000795c */ /* 0x000fea0000300000 */
.L_x_111:
[----:B------:R-:W-:Y:S05]  /*5190*/  BSYNC.RECONVERGENT B0 ;  /* 0x0000000000007941 */ /* 0x000fea0003800200 */
.L_x_110:
[----:B------:R-:W-:Y:S01]  /*51a0*/  ULEA UR4, UR16, UR22, 0x3 ;  /* 0x0000001610047291 */ /* 0x000fe2000f8e18ff */
[----:B------:R-:W-:Y:S01]  /*51b0*/  SHF.L.U32 R2, R6, 0x1f, RZ ;  /* 0x0000001f06027819 */ /* 0x000fe200000006ff */
[----:B------:R-:W-:Y:S07]  /*51c0*/  UISETP.NE.AND UP0, UPT, UR46, 0x2, UPT ;  /* 0x000000022e00788c */ /* 0x000fee000bf05270 */
[----:B------:R-:W1:Y:S02]  /*51d0*/  SYNCS.PHASECHK.TRANS64.TRYWAIT P0, [UR4+0x38800], R2 ;  /* 0x03880002ff0075a7 */ /* 0x000e640008001104 */
[----:B-1----:R-:W-:Y:S05]  /*51e0*/  @!P0 BRA `(.L_x_112) ;  /* 0x000000b400e48947 */ /* 0x002fea0003800000 */
.L_x_282:
[----:B------:R-:W-:Y:S05]  /*51f0*/  BRA.U !UP0, `(.L_x_113) ;  /* 0x0000000108047547 */ /* 0x000fea000b800000 */
[----:B------:R-:W-:Y:S05]  /*5200*/  BPT.TRAP 0x1 ;  /* 0x000000040000795c */ /* 0x000fea0000300000 */
.L_x_113:
[----:B------:R-:W-:Y:S01]  /*5210*/  SHF.L.U32 R14, R9, 0x1f, RZ ;  /* 0x0000001f090e7819 */ /* 0x000fe200000006ff */
[----:B-1----:R-:W-:Y:S02]  /*5220*/  HFMA2 R0, -RZ, RZ, 0, 2.288818359375e-05 ;  /* 0x00000180ff007431 */ /* 0x002fe400000001ff */
[----:B------:R-:W-:Y:S01]  /*5230*/  IMAD.MOV.U32 R2, RZ, RZ, 0x180 ;  /* 0x00000180ff027424 */ /* 0x000fe200078e00ff */
[----:B------:R-:W1:Y:S02]  /*5240*/  SYNCS.PHASECHK.TRANS64.TRYWAIT P0, [UR22+0x38858], R14 ;  /* 0x0388580eff0075a7 */ /* 0x000e640008001116 */
[----:B-1----:R-:W-:Y:S05]  /*5250*/  @!P0 BRA `(.L_x_114) ;  /* 0x000000b400e08947 */ /* 0x002fea0003800000 */
.L_x_284:
[----:B------:R-:W-:Y:S01]  /*5260*/  R2UR UR6, R2 ;  /* 0x00000000020672ca */ /* 0x000fe200000e0000 */
[----:B------:R-:W-:Y:S01]  /*5270*/  ULEA UR4, UR16, UR47, 0xb ;  /* 0x0000002f10047291 */ /* 0x000fe2000f8e58ff */
[----:B------:R-:W-:Y:S01]  /*5280*/  MOV.SPILL R17, UR27 ;  /* 0x0000001b00117c02 */ /* 0x000fe20009000f00 */
[----:B------:R-:W-:Y:S01]  /*5290*/  UMOV UR10, 0x0 ;  /* 0x00000000000a7882 */ /* 0x000fe20000000000 */
[----:B------:R-:W-:Y:S01]  /*52a0*/  MOV.SPILL R16, UR26 ;  /* 0x0000001a00107c02 */ /* 0x000fe20009000f00 */
[----:B------:R-:W-:Y:S01]  /*52b0*/  UMOV UR11, 0x8200490 ;  /* 0x08200490000b7882 */ /* 0x000fe20000000000 */
[----:B------:R-:W-:Y:S01]  /*52c0*/  R2UR UR26, R24 ;  /* 0x00000000181a72ca */ /* 0x000fe200000e0000 */
[----:B------:R-:W-:Y:S01]  /*52d0*/  UMOV UR5, 0x40004040 ;  /* 0x4000404000057882 */ /* 0x000fe20000000000 */
[----:B------:R-:W-:Y:S01]  /*52e0*/  R2UR UR27, R25 ;  /* 0x00000000191b72ca */ /* 0x000fe200000e0000 */
[----:B------:R-:W-:Y:S01]  /*52f0*/  UIADD3 UR8, UPT, UPT, UR4, 0x2, URZ ;  /* 0x0000000204087890 */ /* 0x000fe2000fffe0ff */
[----:B------:R-:W-:Y:S01]  /*5300*/  R2UR UR14, R0 ;  /* 0x00000000000e72ca */ /* 0x000fe200000e0000 */
[----:B------:R-:W-:Y:S01]  /*5310*/  UMOV UR7, 0x8200490 ;  /* 0x0820049000077882 */ /* 0x000fe20000000000 */
[----:B------:R-:W-:Y:S01]  /*5320*/  MOV.SPILL R15, UR25 ;  /* 0x00000019000f7c02 */ /* 0x000fe20009000f00 */
[----:B------:R2:W-:Y:S01]  /*5330*/  UTCHMMA gdesc[UR42], gdesc[UR4], tmem[UR6], tmem[UR10], idesc[UR11], !UPT ;  /* 0x00ff0a042a0075ea */ /* 0x0005e2000f800006 */
[----:B-1----:R-:W-:Y:S01]  /*5340*/  MOV.SPILL R14, UR24 ;  /* 0x00000018000e7c02 */ /* 0x002fe20009000f00 */
[----:B------:R-:W-:Y:S01]  /*5350*/  UIADD3 UR12, UPT, UPT, UR4, 0x4, URZ ;  /* 0x00000004040c7890 */ /* 0x000fe2000fffe0ff */
[----:B------:R-:W-:Y:S01]  /*5360*/  R2UR UR24, R22 ;  /* 0x00000000161872ca */ /* 0x000fe200000e0000 */
[----:B------:R-:W-:Y:S01]  /*5370*/  UIADD3 UR32, UPT, UPT, UR16, 0x1, URZ ;  /* 0x0000000110207890 */ /* 0x000fe2000fffe0ff */
[----:B------:R-:W-:Y:S01]  /*5380*/  R2UR UR25, R23 ;  /* 0x00000000171972ca */ /* 0x000fe200000e0000 */
[----:B------:R-:W-:Y:S01]  /*5390*/  UMOV UR9, 0x40004040 ;  /* 0x4000404000097882 */ /* 0x000fe20000000000 */
[----:B------:R-:W-:Y:S01]  /*53a0*/  UMOV UR15, 0x8200490 ;  /* 0x08200490000f7882 */ /* 0x000fe20000000000 */
[----:B------:R-:W-:Y:S01]  /*53b0*/  IMAD.MOV.U32 R3, RZ, RZ, 0x180 ;  /* 0x00000180ff037424 */ /* 0x000fe200078e00ff */
[----:B------:R-:W-:Y:S01]  /*53c0*/  UMOV UR13, 0x40004040 ;  /* 0x40004040000d7882 */ /* 0x000fe20000000000 */
[----:B------:R-:W-:Y:S02]  /*53d0*/  IMAD.MOV.U32 R2, RZ, RZ, 0x180 ;  /* 0x00000180ff027424 */ /* 0x000fe400078e00ff */
[----:B------:R-:W-:Y:S01]  /*53e0*/  IMAD.MOV.U32 R0, RZ, RZ, 0x180 ;  /* 0x00000180ff007424 */ /* 0x000fe200078e00ff */
[----:B------:R-:W-:Y:S02]  /*53f0*/  R2UR UR18, R3 ;  /* 0x00000000031272ca */ /* 0x000fe400000e0000 */
[----:B------:R-:W-:Y:S02]  /*5400*/  R2UR UR19, R2 ;  /* 0x00000000021372ca */ /* 0x000fe400000e0000 */
[C---:B------:R-:W-:Y:S02]  /*5410*/  R2UR UR21, R0.reuse ;  /* 0x00000000001572ca */ /* 0x040fe400000e0000 */
[C---:B------:R-:W-:Y:S02]  /*5420*/  R2UR UR23, R0.reuse ;  /* 0x00000000001772ca */ /* 0x040fe400000e0000 */
[C---:B------:R-:W-:Y:S02]  /*5430*/  R2UR UR20, R0.reuse ;  /* 0x00000000001472ca */ /* 0x040fe400000e0000 */
[----:B------:R-:W-:Y:S01]  /*5440*/  R2UR UR17, R0 ;  /* 0x00000000001172ca */ /* 0x000fe200000e0000 */
[----:B--2---:R-:W-:Y:S01]  /*5450*/  UIADD3 UR10, UPT, UPT, UR4, 0x6, URZ ;  /* 0x00000006040a7890 */ /* 0x004fe2000fffe0ff */
[----:B------:R-:W-:Y:S01]  /*5460*/  UMOV UR6, 0x0 ;  /* 0x0000000000067882 */ /* 0x000fe20000000000 */
[----:B------:R-:W-:Y:S01]  /*5470*/  UMOV UR11, 0x40004040 ;  /* 0x40004040000b7882 */ /* 0x000fe20000000000 */
[----:B------:R1:W-:Y:S02]  /*5480*/  UTCHMMA gdesc[UR26], gdesc[UR8], tmem[UR14], tmem[UR6], idesc[UR7], UPT ;  /* 0x00ff06081a0075ea */ /* 0x0003e4000b80000e */
[----:B-1----:R-:W-:Y:S01]  /*5490*/  UIADD3 UR6, UPT, UPT, UR4, 0x400, URZ ;  /* 0x0000040004067890 */ /* 0x002fe2000fffe0ff */
[----:B------:R-:W-:Y:S01]  /*54a0*/  R2UR UR8, R20 ;  /* 0x00000000140872ca */ /* 0x000fe200000e0000 */
[----:B------:R-:W-:Y:S01]  /*54b0*/  UMOV UR14, 0x0 ;  /* 0x00000000000e7882 */ /* 0x000fe20000000000 */
[----:B------:R-:W-:Y:S01]  /*54c0*/  R2UR UR9, R21 ;  /* 0x00000000150972ca */ /* 0x000fe200000e0000 */
[----:B------:R1:W-:Y:S01]  /*54d0*/  UTCHMMA gdesc[UR24], gdesc[UR12], tmem[UR18], tmem[UR14], idesc[UR15], UPT ;  /* 0x00ff0e0c180075ea */ /* 0x0003e2000b800012 */
[----:B------:R-:W-:Y:S01]  /*54e0*/  UMOV UR7, 0x40004040 ;  /* 0x4000404000077882 */ /* 0x000fe20000000000 */
[----:B------:R-:W-:Y:S02]  /*54f0*/  R2UR.FILL UR27, R17 ;  /* 0x00000000111b72ca */ /* 0x000fe400004e0000 */
[----:B------:R-:W-:Y:S01]  /*5500*/  R2UR.FILL UR26, R16 ;  /* 0x00000000101a72ca */ /* 0x000fe200004e0000 */
[----:B-1----:R-:W-:Y:S01]  /*5510*/  UIADD3 UR14, UPT, UPT, UR4, 0x402, URZ ;  /* 0x00000402040e7890 */ /* 0x002fe2000fffe0ff */
[----:B------:R-:W-:Y:S01]  /*5520*/  R2UR.FILL UR25, R15 ;  /* 0x000000000f1972ca */ /* 0x000fe200004e0000 */
[----:B------:R-:W-:Y:S01]  /*5530*/  UMOV UR12, 0x0 ;  /* 0x00000000000c7882 */ /* 0x000fe20000000000 */
[----:B------:R-:W-:Y:S01]  /*5540*/  UMOV UR13, 0x8200490 ;  /* 0x08200490000d7882 */ /* 0x000fe20000000000 */
[----:B------:R-:W-:Y:S03]  /*5550*/  UMOV UR18, 0x0 ;  /* 0x0000000000127882 */ /* 0x000fe60000000000 */
[----:B------:R1:W-:Y:S01]  /*5560*/  UTCHMMA gdesc[UR8], gdesc[UR10], tmem[UR19], tmem[UR12], idesc[UR13], UPT ;  /* 0x00ff0c0a080075ea */ /* 0x0003e2000b800013 */
[----:B------:R-:W-:Y:S01]  /*5570*/  UMOV UR15, 0x40004040 ;  /* 0x40004040000f7882 */ /* 0x000fe20000000000 */
[----:B------:R-:W-:Y:S02]  /*5580*/  R2UR.FILL UR24, R14 ;  /* 0x000000000e1872ca */ /* 0x000fe400004e0000 */
[----:B-1----:R-:W-:Y:S01]  /*5590*/  R2UR UR12, R18 ;  /* 0x00000000120c72ca */ /* 0x002fe200000e0000 */
[----:B------:R-:W-:Y:S01]  /*55a0*/  UMOV UR8, 0x0 ;  /* 0x0000000000087882 */ /* 0x000fe20000000000 */
[----:B------:R-:W-:Y:S01]  /*55b0*/  R2UR UR13, R19 ;  /* 0x00000000130d72ca */ /* 0x000fe200000e0000 */
[----:B------:R-:W-:Y:S01]  /*55c0*/  UMOV UR9, 0x8200490 ;  /* 0x0820049000097882 */ /* 0x000fe20000000000 */
[----:B------:R-:W-:Y:S01]  /*55d0*/  UMOV UR19, 0x8200490 ;  /* 0x0820049000137882 */ /* 0x000fe20000000000 */
[----:B------:R-:W-:Y:S01]  /*55e0*/  UMOV UR10, 0x0 ;  /* 0x00000000000a7882 */ /* 0x000fe20000000000 */
[----:B------:R-:W-:Y:S09]  /*55f0*/  UMOV UR11, 0x8200490 ;  /* 0x08200490000b7882 */ /* 0x000ff20000000000 */
[----:B------:R1:W-:Y:S01]  /*5600*/  UTCHMMA gdesc[UR12], gdesc[UR6], tmem[UR21], tmem[UR8], idesc[UR9], UPT ;  /* 0x00ff08060c0075ea */ /* 0x0003e2000b800015 */
[----:B------:R2:W-:Y:S01]  /*5610*/  UTCHMMA gdesc[UR76], gdesc[UR14], tmem[UR23], tmem[UR18], idesc[UR19], UPT ;  /* 0x00ff120e4c0075ea */ /* 0x0005e2000b800017 */
[----:B-1----:R-:W-:Y:S02]  /*5620*/  UIADD3 UR8, UPT, UPT, UR4, 0x404, URZ ;  /* 0x0000040404087890 */ /* 0x002fe4000fffe0ff */
[----:B------:R-:W-:Y:S01]  /*5630*/  UIADD3 UR4, UPT, UPT, UR4, 0x406, URZ ;  /* 0x0000040604047890 */ /* 0x000fe2000fffe0ff */
[----:B------:R-:W-:Y:S01]  /*5640*/  UMOV UR12, 0x0 ;  /* 0x00000000000c7882 */ /* 0x000fe20000000000 */
[----:B------:R-:W-:Y:S01]  /*5650*/  UMOV UR13, 0x8200490 ;  /* 0x08200490000d7882 */ /* 0x000fe20000000000 */
[----:B------:R-:W-:Y:S04]  /*5660*/  UMOV UR9, 0x40004040 ;  /* 0x4000404000097882 */ /* 0x000fe80000000000 */
[----:B------:R2:W-:Y:S02]  /*5670*/  UTCHMMA gdesc[UR74], gdesc[UR8], tmem[UR20], tmem[UR12], idesc[UR13], UPT ;  /* 0x00ff0c084a0075ea */ /* 0x0005e4000b800014 */
[----:B------:R2:W-:Y:S01]  /*5680*/  UTCHMMA gdesc[UR72], gdesc[UR4], tmem[UR17], tmem[UR10], idesc[UR11], UPT ;  /* 0x00ff0a04480075ea */ /* 0x0005e2000b800011 */
[----:B------:R-:W-:Y:S05]  /*5690*/  BRA.U !UP0, `(.L_x_115) ;  /* 0x0000000108047547 */ /* 0x000fea000b800000 */
[----:B--2---:R-:W-:Y:S05]  /*56a0*/  BPT.TRAP 0x1 ;  /* 0x000000040000795c */ /* 0x004fea0000300000 */
.L_x_115:
[----:B--2---:R-:W-:Y:S09]  /*56b0*/  UIADD3 UR4, UPT, UPT, UR22, 0x38850, URZ ;  /* 0x0003885016047890 */ /* 0x004ff2000fffe0ff */
[----:B------:R1:W-:Y:S01]  /*56c0*/  UTCBAR [UR4], URZ ;  /* 0x000000ff040073e9 */ /* 0x0003e200080000ff */
[----:B------:R-:W-:Y:S05]  /*56d0*/  BRA.U !UP0, `(.L_x_116) ;  /* 0x0000000108047547 */ /* 0x000fea000b800000 */
[----:B-1----:R-:W-:Y:S05]  /*56e0*/  BPT.TRAP 0x1 ;  /* 0x000000040000795c */ /* 0x002fea0000300000 */
.L_x_116:
[----:B------:R-:W-:Y:S04]  /*56f0*/  SHF.L.U32 R2, R12, 0x1f, RZ ;  /* 0x0000001f0c027819 */ /* 0x000fe800000006ff */
[----:B------:R-:W2:Y:S02]  /*5700*/  SYNCS.PHASECHK.TRANS64.TRYWAIT P0, [UR22+0x38890], R2 ;  /* 0x03889002ff0075a7 */ /* 0x000ea40008001116 */
[----:B--2---:R-:W-:Y:S05]  /*5710*/  @!P0 BRA `(.L_x_117) ;  /* 0x000000b000c88947 */ /* 0x004fea0003800000 */
.L_x_286:
[----:B------:R-:W-:Y:S05]  /*5720*/  BRA.U !UP0, `(.L_x_118) ;  /* 0x0000000108047547 */ /* 0x000fea000b800000 */
[----:B-1----:R-:W-:Y:S05]  /*5730*/  BPT.TRAP 0x1 ;  /* 0x000000040000795c */ /* 0x002fea0000300000 */
.L_x_118:
[----:B--2---:R-:W-:Y:S04]  /*5740*/  SHF.L.U32 R2, R11, 0x1f, RZ ;  /* 0x0000001f0b027819 */ /* 0x004fe800000006ff */
[----:B------:R-:W2:Y:S02]  /*5750*/  SYNCS.PHASECHK.TRANS64.TRYWAIT P0, [UR22+0x38868], R2 ;  /* 0x03886802ff0075a7 */ /* 0x000ea40008001116 */
[----:B--2---:R-:W-:Y:S05]  /*5760*/  @!P0 BRA `(.L_x_119) ;  /* 0x000000b000cc8947 */ /* 0x004fea0003800000 */
.L_x_288:
[----:B------:R-:W-:Y:S01]  /*5770*/  ELECT P0, URZ, PT ;  /* 0x0000000000ff782f */ /* 0x000fe20003800000 */
[----:B--2---:R-:W-:Y:S01]  /*5780*/  IMAD.MOV.U32 R0, RZ, RZ, 0x100 ;  /* 0x00000100ff007424 */ /* 0x004fe200078e00ff */
[----:B------:R-:W-:Y:S01]  /*5790*/  UMOV UR12, 0x0 ;  /* 0x00000000000c7882 */ /* 0x000fe20000000000 */
[----:B------:R-:W-:Y:S01]  /*57a0*/  UMOV UR13, 0x8218490 ;  /* 0x08218490000d7882 */ /* 0x000fe20000000000 */
[----:B------:R-:W-:Y:S01]  /*57b0*/  UMOV UR11, 0x40004040 ;  /* 0x40004040000b7882 */ /* 0x000fe20000000000 */
[----:B------:R-:W-:Y:S02]  /*57c0*/  ELECT P2, URZ, PT ;  /* 0x0000000000ff782f */ /* 0x000fe40003840000 */
[C---:B------:R-:W-:Y:S02]  /*57d0*/  R2UR UR7, R0.reuse ;  /* 0x00000000000772ca */ /* 0x040fe400000e0000 */
[----:B------:R-:W-:Y:S02]  /*57e0*/  ELECT P3, URZ, PT ;  /* 0x0000000000ff782f */ /* 0x000fe40003860000 */
[C---:B------:R-:W-:Y:S02]  /*57f0*/  R2UR UR21, R0.reuse ;  /* 0x00000000001572ca */ /* 0x040fe400000e0000 */
[----:B------:R-:W-:Y:S02]  /*5800*/  ELECT P1, URZ, PT ;  /* 0x0000000000ff782f */ /* 0x000fe40003820000 */
[C---:B------:R-:W-:Y:S02]  /*5810*/  R2UR UR20, R0.reuse ;  /* 0x00000000001472ca */ /* 0x040fe400000e0000 */
[----:B------:R-:W-:Y:S01]  /*5820*/  R2UR UR18, R0 ;  /* 0x00000000001272ca */ /* 0x000fe200000e0000 */
[----:B------:R-:W-:Y:S01]  /*5830*/  @P0 IMAD.MOV.U32 R15, RZ, RZ, 0x40004040 ;  /* 0x40004040ff0f0424 */ /* 0x000fe200078e00ff */
[C---:B------:R-:W-:Y:S01]  /*5840*/  @P0 R2UR UR5, R4.reuse ;  /* 0x00000000040502ca */ /* 0x040fe200000e0000 */
[----:B------:R-:W-:Y:S01]  /*5850*/  @P0 IMAD.MOV.U32 R3, RZ, RZ, 0x40004040 ;  /* 0x40004040ff030424 */ /* 0x000fe200078e00ff */
[----:B-1----:R-:W-:Y:S02]  /*5860*/  @P0 R2UR UR4, R5 ;  /* 0x00000000050402ca */ /* 0x002fe400000e0000 */
[----:B------:R-:W-:Y:S09]  /*5870*/  @P0 R2UR UR9, R15 ;  /* 0x000000000f0902ca */ /* 0x000ff200000e0000 */
[----:B------:R-:W-:Y:S01]  /*5880*/  IMAD.U32 R14, RZ, RZ, UR5 ;  /* 0x00000005ff0e7e24 */ /* 0x000fe2000f8e00ff */
[----:B------:R-:W-:Y:S01]  /*5890*/  @P0 R2UR UR5, R3 ;  /* 0x00000000030502ca */ /* 0x000fe200000e0000 */
[----:B------:R-:W-:Y:S02]  /*58a0*/  IMAD.U32 R2, RZ, RZ, UR4 ;  /* 0x00000004ff027e24 */ /* 0x000fe4000f8e00ff */
[----:B------:R-:W-:Y:S01]  /*58b0*/  @P2 VIADD R3, R4, 0x100 ;  /* 0x0000010004032836 */ /* 0x000fe20000000000 */
[----:B------:R-:W-:Y:S01]  /*58c0*/  @P0 R2UR UR8, R14 ;  /* 0x000000000e0802ca */ /* 0x000fe200000e0000 */
[----:B------:R-:W-:Y:S01]  /*58d0*/  IMAD.MOV.U32 R14, RZ, RZ, 0x100 ;  /* 0x00000100ff0e7424 */ /* 0x000fe200078e00ff */
[----:B------:R-:W-:Y:S02]  /*58e0*/  @P0 R2UR UR4, R2 ;  /* 0x00000000020402ca */ /* 0x000fe400000e0000 */
[----:B------:R-:W-:Y:S01]  /*58f0*/  ELECT P0, URZ, PT ;  /* 0x0000000000ff782f */ /* 0x000fe20003800000 */
[----:B------:R-:W-:Y:S01]  /*5900*/  IMAD.MOV.U32 R2, RZ, RZ, 0x100 ;  /* 0x00000100ff027424 */ /* 0x000fe200078e00ff */
[----:B------:R-:W-:Y:S02]  /*5910*/  @P2 R2UR UR10, R3 ;  /* 0x00000000030a22ca */ /* 0x000fe400000e0000 */
[----:B------:R-:W-:Y:S01]  /*5920*/  R2UR UR14, R14 ;  /* 0x000000000e0e72ca */ /* 0x000fe200000e0000 */
[C---:B------:R-:W-:Y:S01]  /*5930*/  @P2 VIADD R14, R5.reuse, 0x100 ;  /* 0x00000100050e2836 */ /* 0x040fe20000000000 */
[C---:B------:R-:W-:Y:S02]  /*5940*/  R2UR UR16, R2.reuse ;  /* 0x00000000021072ca */ /* 0x040fe400000e0000 */
[----:B------:R-:W-:Y:S01]  /*5950*/  R2UR UR19, R2 ;  /* 0x00000000021372ca */ /* 0x000fe200000e0000 */
[----:B------:R-:W-:Y:S01]  /*5960*/  @P1 VIADD R2, R5, 0x300 ;  /* 0x0000030005021836 */ /* 0x000fe20000000000 */
[----:B------:R-:W-:Y:S01]  /*5970*/  @P2 R2UR UR6, R14 ;  /* 0x000000000e0622ca */ /* 0x000fe200000e0000 */
[C---:B------:R-:W-:Y:S01]  /*5980*/  @P3 VIADD R14, R4.reuse, 0x200 ;  /* 0x00000200040e3836 */ /* 0x040fe20000000000 */
[----:B------:R1:W-:Y:S01]  /*5990*/  UTCHMMA gdesc[UR8], gdesc[UR4], tmem[UR7], tmem[UR12], idesc[UR13], !UPT ;  /* 0x00ff0c04080075ea */ /* 0x0003e2000f800007 */
[----:B------:R-:W-:Y:S01]  /*59a0*/  @P0 VIADD R3, R4, 0x180 ;  /* 0x0000018004030836 */ /* 0x000fe20000000000 */
[----:B------:R-:W-:Y:S01]  /*59b0*/  @P1 R2UR UR15, R2 ;  /* 0x00000000020f12ca */ /* 0x000fe200000e0000 */
[----:B-1----:R-:W-:Y:S01]  /*59c0*/  UMOV UR4, 0x0 ;  /* 0x0000000000047882 */ /* 0x002fe20000000000 */
[----:B------:R-:W-:Y:S01]  /*59d0*/  UMOV UR5, 0x8218490 ;  /* 0x0821849000057882 */ /* 0x000fe20000000000 */
[----:B------:R-:W-:Y:S01]  /*59e0*/  UMOV UR8, 0x0 ;  /* 0x0000000000087882 */ /* 0x000fe20000000000 */
[----:B------:R1:W-:Y:S01]  /*59f0*/  UTCHMMA gdesc[UR54], gdesc[UR50], tmem[UR14], tmem[UR4], idesc[UR5], UPT ;  /* 0x00ff0432360075ea */ /* 0x0003e2000b80000e */
[----:B------:R-:W-:Y:S01]  /*5a00*/  UMOV UR9, 0x8218490 ;  /* 0x0821849000097882 */ /* 0x000fe20000000000 */
[----:B------:R-:W-:Y:S01]  /*5a10*/  UMOV UR7, 0x40004040 ;  /* 0x4000404000077882 */ /* 0x000fe20000000000 */
[----:B------:R-:W-:Y:S02]  /*5a20*/  @P0 R2UR UR13, R3 ;  /* 0x00000000030d02ca */ /* 0x000fe400000e0000 */
[----:B------:R-:W-:Y:S01]  /*5a30*/  ELECT P0, URZ, PT ;  /* 0x0000000000ff782f */ /* 0x000fe20003800000 */
[----:B------:R2:W-:Y:S01]  /*5a40*/  UTCHMMA gdesc[UR10], gdesc[UR6], tmem[UR16], tmem[UR8], idesc[UR9], UPT ;  /* 0x00ff08060a0075ea */ /* 0x0005e2000b800010 */
[C---:B------:R-:W-:Y:S05]  /*5a50*/  @P1 VIADD R3, R4.reuse, 0x300 ;  /* 0x0000030004031836 */ /* 0x040fea0000000000 */
[----:B------:R-:W-:Y:S06]  /*5a60*/  @P1 R2UR UR12, R3 ;  /* 0x00000000030c12ca */ /* 0x000fec00000e0000 */
[----:B------:R-:W-:Y:S02]  /*5a70*/  @P0 VIADD R0, R5, 0x380 ;  /* 0x0000038005000836 */ /* 0x000fe40000000000 */
[----:B------:R-:W-:Y:S01]  /*5a80*/  @P0 VIADD R2, R4, 0x380 ;  /* 0x0000038004020836 */ /* 0x000fe20000000000 */
[----:B-1----:R-:W-:Y:S01]  /*5a90*/  UMOV UR4, UR13 ;  /* 0x0000000d00047c82 */ /* 0x002fe20008000000 */
[----:B------:R-:W-:Y:S01]  /*5aa0*/  UMOV UR5, 0x40004040 ;  /* 0x4000404000057882 */ /* 0x000fe20000000000 */
[----:B------:R-:W-:Y:S02]  /*5ab0*/  UMOV UR13, 0x40004040 ;  /* 0x40004040000d7882 */ /* 0x000fe40000000000 */
[----:B------:R-:W-:Y:S02]  /*5ac0*/  @P0 R2UR UR14, R2 ;  /* 0x00000000020e02ca */ /* 0x000fe400000e0000 */
[----:B--2---:R-:W-:Y:S01]  /*5ad0*/  @P3 R2UR UR8, R14 ;  /* 0x000000000e0832ca */ /* 0x004fe200000e0000 */
[----:B------:R-:W-:Y:S01]  /*5ae0*/  UMOV UR6, 0x0 ;  /* 0x0000000000067882 */ /* 0x000fe20000000000 */
[----:B------:R-:W-:Y:S01]  /*5af0*/  UMOV UR7, 0x8218490 ;  /* 0x0821849000077882 */ /* 0x000fe20000000000 */
[----:B------:R-:W-:Y:S01]  /*5b00*/  UMOV UR10, 0x0 ;  /* 0x00000000000a7882 */ /* 0x000fe20000000000 */
[----:B------:R1:W-:Y:S01]  /*5b10*/  UTCHMMA gdesc[UR4], gdesc[UR48], tmem[UR21], tmem[UR6], idesc[UR7], UPT ;  /* 0x00ff0630040075ea */ /* 0x0003e2000b800015 */
[----:B------:R-:W-:Y:S01]  /*5b20*/  UMOV UR11, 0x8218490 ;  /* 0x08218490000b7882 */ /* 0x000fe20000000000 */
[----:B------:R-:W-:Y:S01]  /*5b30*/  UMOV UR9, 0x40004040 ;  /* 0x4000404000097882 */ /* 0x000fe20000000000 */
[----:B------:R-:W-:Y:S01]  /*5b40*/  @P0 R2UR UR16, R0 ;  /* 0x00000000001002ca */ /* 0x000fe200000e0000 */
[----:B------:R-:W-:Y:S05]  /*5b50*/  IMAD.MOV.U32 R0, RZ, RZ, 0x100 ;  /* 0x00000100ff007424 */ /* 0x000fea00078e00ff */
[----:B------:R2:W-:Y:S01]  /*5b60*/  UTCHMMA gdesc[UR8], gdesc[UR44], tmem[UR19], tmem[UR10], idesc[UR11], UPT ;  /* 0x00ff0a2c080075ea */ /* 0x0005e2000b800013 */
[----:B------:R3:W-:Y:S01]  /*5b70*/  UTCHMMA gdesc[UR52], gdesc[UR34], tmem[UR20], tmem[UR6], idesc[UR7], UPT ;  /* 0x00ff0622340075ea */ /* 0x0007e2000b800014 */
[----:B------:R-:W-:Y:S01]  /*5b80*/  R2UR UR17, R0 ;  /* 0x00000000001172ca */ /* 0x000fe200000e0000 */
[----:B-1----:R-:W-:Y:S01]  /*5b90*/  UMOV UR4, 0x0 ;  /* 0x0000000000047882 */ /* 0x002fe20000000000 */
[----:B------:R-:W-:Y:S01]  /*5ba0*/  UMOV UR5, 0x8218490 ;  /* 0x0821849000057882 */ /* 0x000fe20000000000 */
[----:B--2---:R-:W-:Y:S01]  /*5bb0*/  UMOV UR8, 0x0 ;  /* 0x0000000000087882 */ /* 0x004fe20000000000 */
[----:B---3--:R-:W-:Y:S01]  /*5bc0*/  UMOV UR6, UR15 ;  /* 0x0000000f00067c82 */ /* 0x008fe20008000000 */
[----:B------:R-:W-:Y:S01]  /*5bd0*/  UMOV UR7, 0x40004040 ;  /* 0x4000404000077882 */ /* 0x000fe20000000000 */
[----:B------:R-:W-:Y:S01]  /*5be0*/  UMOV UR9, 0x8218490 ;  /* 0x0821849000097882 */ /* 0x000fe20000000000 */
[----:B------:R1:W-:Y:S01]  /*5bf0*/  UTCHMMA gdesc[UR12], gdesc[UR6], tmem[UR18], tmem[UR4], idesc[UR5], UPT ;  /* 0x00ff04060c0075ea */ /* 0x0003e2000b800012 */
[----:B------:R-:W-:Y:S01]  /*5c00*/  UMOV UR10, UR14 ;  /* 0x0000000e000a7c82 */ /* 0x000fe20008000000 */
[----:B------:R-:W-:Y:S01]  /*5c10*/  UMOV UR11, 0x40004040 ;  /* 0x40004040000b7882 */ /* 0x000fe20000000000 */
[----:B-1----:R-:W-:Y:S01]  /*5c20*/  UMOV UR4, UR16 ;  /* 0x0000001000047c82 */ /* 0x002fe20008000000 */
[----:B------:R-:W-:Y:S02]  /*5c30*/  UMOV UR5, 0x40004040 ;  /* 0x4000404000057882 */ /* 0x000fe40000000000 */
[----:B------:R1:W-:Y:S01]  /*5c40*/  UTCHMMA gdesc[UR10], gdesc[UR4], tmem[UR17], tmem[UR8], idesc[UR9], UPT ;  /* 0x00ff08040a0075ea */ /* 0x0003e2000b800011 */
[----:B------:R-:W-:Y:S05]  /*5c50*/  BRA.U !UP0, `(.L_x_120) ;  /* 0x0000000108047547 */ /* 0x000fea000b800000 */
[----:B-1----:R-:W-:Y:S05]  /*5c60*/  BPT.TRAP 0x1 ;  /* 0x000000040000795c */ /* 0x002fea0000300000 */
.L_x_120:
[----:B------:R-:W-:Y:S01]  /*5c70*/  UISETP.NE.U32.AND UP1, UPT, UR28, URZ, UPT ;  /* 0x000000ff1c00728c */ /* 0x000fe2000bf25070 */
[----:B------:R-:W-:Y:S01]  /*5c80*/  R2UR UR6, R13 ;  /* 0x000000000d0672ca */ /* 0x000fe200000e0000 */
[----:B-1----:R-:W-:Y:S01]  /*5c90*/  UIADD3 UR4, UPT, UPT, UR22, 0x38870, URZ ;  /* 0x0003887016047890 */ /* 0x002fe2000fffe0ff */
[----:B------:R-:W-:Y:S01]  /*5ca0*/  IMAD.MOV.U32 R0, RZ, RZ, RZ ;  /* 0x000000ffff007224 */ /* 0x000fe200078e00ff */
[----:B------:R-:W-:Y:S01]  /*5cb0*/  UIADD3 UR8, UPT, UPT, UR24, 0x2, URZ ;  /* 0x0000000218087890 */ /* 0x000fe2000fffe0ff */
[----:B------:R-:W-:Y:S01]  /*5cc0*/  IMAD.MOV.U32 R2, RZ, RZ, RZ ;  /* 0x000000ffff027224 */ /* 0x000fe200078e00ff */
[----:B------:R-:W-:Y:S01]  /*5cd0*/  UIADD3 UR14, UPT, UPT, UR24, 0x4, URZ ;  /* 0x00000004180e7890 */ /* 0x000fe2000fffe0ff */
[----:B------:R-:W-:Y:S01]  /*5ce0*/  BSSY.RECONVERGENT B0, `(.L_x_121) ;  /* 0x0000037000007945 */ /* 0x000fe20003800200 */
[----:B------:R-:W-:Y:S01]  /*5cf0*/  R2UR UR5, R0 ;  /* 0x00000000000572ca */ /* 0x000fe200000e0000 */
[----:B------:R-:W-:Y:S01]  /*5d00*/  UMOV UR20, 0x0 ;  /* 0x0000000000147882 */ /* 0x000fe20000000000 */
[----:B------:R-:W-:Y:S01]  /*5d10*/  R2UR UR18, R2 ;  /* 0x00000000021272ca */ /* 0x000fe200000e0000 */
[----:B------:R1:W-:Y:S01]  /*5d20*/  UTCBAR [UR4], URZ ;  /* 0x000000ff040073e9 */ /* 0x0003e200080000ff */
[C---:B------:R-:W-:Y:S01]  /*5d30*/  R2UR UR23, R0.reuse ;  /* 0x00000000001772ca */ /* 0x040fe200000e0000 */
[----:B------:R-:W-:Y:S01]  /*5d40*/  UMOV UR21, 0x8210490 ;  /* 0x0821049000157882 */ /* 0x000fe20000000000 */
[----:B------:R-:W-:Y:S01]  /*5d50*/  ULEA UR16, UR33, UR6, 0xb ;  /* 0x0000000621107291 */ /* 0x000fe2000f8e58ff */
[----:B------:R-:W-:Y:S01]  /*5d60*/  R2UR UR19, R0 ;  /* 0x00000000001372ca */ /* 0x000fe200000e0000 */
[----:B------:R-:W-:Y:S01]  /*5d70*/  UMOV UR17, 0x40004040 ;  /* 0x4000404000117882 */ /* 0x000fe20000000000 */
[----:B------:R-:W-:Y:S01]  /*5d80*/  UMOV UR12, 0x0 ;  /* 0x00000000000c7882 */ /* 0x000fe20000000000 */
[----:B------:R-:W-:Y:S01]  /*5d90*/  UIADD3 UR10, UPT, UPT, UR16, 0x80, URZ ;  /* 0x00000080100a7890 */ /* 0x000fe2000fffe0ff */
[----:B------:R-:W-:Y:S01]  /*5da0*/  LOP3.LUT R10, R10, 0x1, RZ, 0x3c, !PT ;  /* 0x000000010a0a7812 */ /* 0x000fe200078e3cff */
[----:B------:R-:W-:Y:S01]  /*5db0*/  UIADD3 UR6, UPT, UPT, UR16, 0x100, URZ ;  /* 0x0000010010067890 */ /* 0x000fe2000fffe0ff */
[----:B------:R-:W-:Y:S02]  /*5dc0*/  UMOV UR13, 0x8210490 ;  /* 0x08210490000d7882 */ /* 0x000fe40000000000 */
[----:B------:R2:W-:Y:S01]  /*5dd0*/  UTCHMMA gdesc[UR24], gdesc[UR16], tmem[UR5], tmem[UR20], idesc[UR21], UP1 ;  /* 0x00ff1410180075ea */ /* 0x0005e20008800005 */
[----:B------:R-:W-:Y:S01]  /*5de0*/  UMOV UR9, 0x40004040 ;  /* 0x4000404000097882 */ /* 0x000fe20000000000 */
[----:B------:R-:W-:Y:S01]  /*5df0*/  UMOV UR11, 0x40004040 ;  /* 0x40004040000b7882 */ /* 0x000fe20000000000 */
[----:B------:R-:W-:Y:S01]  /*5e00*/  UMOV UR28, 0x0 ;  /* 0x00000000001c7882 */ /* 0x000fe20000000000 */
[----:B------:R3:W-:Y:S01]  /*5e10*/  UTCHMMA gdesc[UR8], gdesc[UR10], tmem[UR18], tmem[UR12], idesc[UR13], UPT ;  /* 0x00ff0c0a080075ea */ /* 0x0007e2000b800012 */
[----:B------:R-:W-:Y:S01]  /*5e20*/  UMOV UR29, 0x8210490 ;  /* 0x08210490001d7882 */ /* 0x000fe20000000000 */
[----:B------:R-:W-:Y:S01]  /*5e30*/  UMOV UR15, 0x40004040 ;  /* 0x40004040000f7882 */ /* 0x000fe20000000000 */
[----:B------:R-:W-:Y:S02]  /*5e40*/  UMOV UR7, 0x40004040 ;  /* 0x4000404000077882 */ /* 0x000fe40000000000 */
[----:B------:R4:W-:Y:S01]  /*5e50*/  UTCHMMA gdesc[UR14], gdesc[UR6], tmem[UR23], tmem[UR28], idesc[UR29], UPT ;  /* 0x00ff1c060e0075ea */ /* 0x0009e2000b800017 */
[----:B-1----:R-:W-:Y:S02]  /*5e60*/  UIADD3 UR4, UPT, UPT, UR16, 0x180, URZ ;  /* 0x0000018010047890 */ /* 0x002fe4000fffe0ff */
[----:B--2---:R-:W-:Y:S01]  /*5e70*/  UIADD3 UR20, UPT, UPT, UR24, 0x400, URZ ;  /* 0x0000040018147890 */ /* 0x004fe2000fffe0ff */
[----:B------:R-:W-:Y:S01]  /*5e80*/  R2UR UR17, R2 ;  /* 0x00000000021172ca */ /* 0x000fe200000e0000 */
[----:B------:R-:W-:Y:S01]  /*5e90*/  UMOV UR5, 0x40004040 ;  /* 0x4000404000057882 */ /* 0x000fe20000000000 */
[----:B------:R-:W-:Y:S01]  /*5ea0*/  UMOV UR21, 0x40004040 ;  /* 0x4000404000157882 */ /* 0x000fe20000000000 */
[----:B---3--:R-:W-:Y:S02]  /*5eb0*/  UIADD3 UR12, UPT, UPT, UR24, 0x6, URZ ;  /* 0x00000006180c7890 */ /* 0x008fe4000fffe0ff */
[----:B------:R-:W-:Y:S02]  /*5ec0*/  UIADD3 UR10, UPT, UPT, UR16, 0x280, URZ ;  /* 0x00000280100a7890 */ /* 0x000fe4000fffe0ff */
[----:B------:R-:W-:Y:S01]  /*5ed0*/  UIADD3 UR18, UPT, UPT, UR24, 0x404, URZ ;  /* 0x0000040418127890 */ /* 0x000fe2000fffe0ff */
[C---:B----4-:R-:W-:Y:S01]  /*5ee0*/  R2UR UR28, R0.reuse ;  /* 0x00000000001c72ca */ /* 0x050fe200000e0000 */
[----:B------:R-:W-:Y:S01]  /*5ef0*/  UIADD3 UR14, UPT, UPT, UR16, 0x200, URZ ;  /* 0x00000200100e7890 */ /* 0x000fe2000fffe0ff */
[----:B------:R-:W-:Y:S01]  /*5f00*/  R2UR UR29, R0 ;  /* 0x00000000001d72ca */ /* 0x000fe200000e0000 */
[----:B------:R-:W-:Y:S01]  /*5f10*/  UIADD3 UR6, UPT, UPT, UR24, 0x402, URZ ;  /* 0x0000040218067890 */ /* 0x000fe2000fffe0ff */
[----:B------:R-:W-:Y:S01]  /*5f20*/  UMOV UR8, 0x0 ;  /* 0x0000000000087882 */ /* 0x000fe20000000000 */
[----:B------:R-:W-:Y:S01]  /*5f30*/  UMOV UR9, 0x8210490 ;  /* 0x0821049000097882 */ /* 0x000fe20000000000 */
[----:B------:R-:W-:Y:S02]  /*5f40*/  UMOV UR13, 0x40004040 ;  /* 0x40004040000d7882 */ /* 0x000fe40000000000 */
[----:B------:R1:W-:Y:S05]  /*5f50*/  UTCHMMA gdesc[UR12], gdesc[UR4], tmem[UR19], tmem[UR8], idesc[UR9], UPT ;  /* 0x00ff08040c0075ea */ /* 0x0003ea000b800013 */
[----:B------:R2:W-:Y:S01]  /*5f60*/  UTCHMMA gdesc[UR20], gdesc[UR14], tmem[UR28], tmem[UR8], idesc[UR9], UPT ;  /* 0x00ff080e140075ea */ /* 0x0005e2000b80001c */
[----:B------:R3:W-:Y:S01]  /*5f70*/  UTCHMMA gdesc[UR6], gdesc[UR10], tmem[UR17], tmem[UR8], idesc[UR9], UPT ;  /* 0x00ff080a060075ea */ /* 0x0007e2000b800011 */
[----:B-1----:R-:W-:Y:S02]  /*5f80*/  UIADD3 UR12, UPT, UPT, UR16, 0x300, URZ ;  /* 0x00000300100c7890 */ /* 0x002fe4000fffe0ff */
[----:B------:R-:W-:Y:S01]  /*5f90*/  UIADD3 UR4, UPT, UPT, UR24, 0x406, URZ ;  /* 0x0000040618047890 */ /* 0x000fe2000fffe0ff */
[----:B--2---:R-:W-:Y:S01]  /*5fa0*/  UMOV UR20, 0x0 ;  /* 0x0000000000147882 */ /* 0x004fe20000000000 */
[----:B---3--:R-:W-:Y:S01]  /*5fb0*/  UIADD3 UR8, UPT, UPT, UR16, 0x380, URZ ;  /* 0x0000038010087890 */ /* 0x008fe2000fffe0ff */
[----:B------:R-:W-:Y:S01]  /*5fc0*/  UMOV UR21, 0x8210490 ;  /* 0x0821049000157882 */ /* 0x000fe20000000000 */
[----:B------:R-:W-:Y:S01]  /*5fd0*/  UMOV UR19, 0x40004040 ;  /* 0x4000404000137882 */ /* 0x000fe20000000000 */
[----:B------:R-:W-:Y:S02]  /*5fe0*/  UMOV UR14, 0x0 ;  /* 0x00000000000e7882 */ /* 0x000fe40000000000 */
[----:B------:R1:W-:Y:S01]  /*5ff0*/  UTCHMMA gdesc[UR18], gdesc[UR12], tmem[UR29], tmem[UR20], idesc[UR21], UPT ;  /* 0x00ff140c120075ea */ /* 0x0003e2000b80001d */
[----:B------:R-:W-:Y:S01]  /*6000*/  UMOV UR15, 0x8210490 ;  /* 0x08210490000f7882 */ /* 0x000fe20000000000 */
[----:B------:R-:W-:Y:S02]  /*6010*/  UMOV UR9, 0x40004040 ;  /* 0x4000404000097882 */ /* 0x000fe40000000000 */
[----:B------:R1:W-:Y:S01]  /*6020*/  UTCHMMA gdesc[UR4], gdesc[UR8], tmem[UR23], tmem[UR14], idesc[UR15], UPT ;  /* 0x00ff0e08040075ea */ /* 0x0003e2000b800017 */
[----:B------:R-:W-:Y:S05]  /*6030*/  @!P4 BRA `(.L_x_122) ;  /* 0x000000000004c947 */ /* 0x000fea0003800000 */
[----:B-1----:R-:W-:Y:S05]  /*6040*/  BPT.TRAP 0x1 ;  /* 0x000000040000795c */ /* 0x002fea0000300000 */
.L_x_122:
[----:B-1----:R-:W-:Y:S05]  /*6050*/  BSYNC.RECONVERGENT B0 ;  /* 0x0000000000007941 */ /* 0x002fea0003800200 */
.L_x_121:
[----:B------:R-:W-:Y:S04]  /*6060*/  ULEA UR4, UR33, UR22, 0x3 ;  /* 0x0000001621047291 */ /* 0x000fe8000f8e18ff */
[----:B------:R-:W-:Y:S02]  /*6070*/  UIADD3 UR5, UPT, UPT, UR4, 0x38810, URZ ;  /* 0x0003881004057890 */ /* 0x000fe4000fffe0ff */
[----:B------:R-:W-:Y:S04]  /*6080*/  UIADD3 UR4, UPT, UPT, UR33, 0x1, URZ ;  /* 0x0000000121047890 */ /* 0x000fe8000fffe0ff */
[----:B------:R-:W-:Y:S03]  /*6090*/  UISETP.NE.AND UP1, UPT, UR4, 0x2, UPT ;  /* 0x000000020400788c */ /* 0x000fe6000bf25270 */
[----:B------:R1:W-:Y:S01]  /*60a0*/  UTCBAR [UR5], URZ ;  /* 0x000000ff050073e9 */ /* 0x0003e200080000ff */
[----:B------:R-:W-:Y:S01]  /*60b0*/  USEL UR33, UR4, URZ, UP1 ;  /* 0x000000ff04217287 */ /* 0x000fe20008800000 */
[----:B------:R-:W-:Y:S11]  /*60c0*/  BRA.U !UP0, `(.L_x_123) ;  /* 0x0000000108047547 */ /* 0x000ff6000b800000 */
[----:B-1----:R-:W-:Y:S05]  /*60d0*/  BPT.TRAP 0x1 ;  /* 0x000000040000795c */ /* 0x002fea0000300000 */
.L_x_123:
[----:B------:R-:W-:Y:S01]  /*60e0*/  LOP3.LUT R12, R12, 0x1, RZ, 0x3c, !PT ;  /* 0x000000010c0c7812 */ /* 0x000fe200078e3cff */
[----:B------:R-:W-:Y:S09]  /*60f0*/  UIADD3 UR4, UPT, UPT, UR22, 0x38898, URZ ;  /* 0x0003889816047890 */ /* 0x000ff2000fffe0ff */
[----:B------:R2:W-:Y:S01]  /*6100*/  UTCBAR [UR4], URZ ;  /* 0x000000ff040073e9 */ /* 0x0005e200080000ff */
[----:B------:R-:W-:Y:S05]  /*6110*/  BRA.U !UP0, `(.L_x_124) ;  /* 0x0000000108047547 */ /* 0x000fea000b800000 */
[----:B-12---:R-:W-:Y:S05]  /*6120*/  BPT.TRAP 0x1 ;  /* 0x000000040000795c */ /* 0x006fea0000300000 */
.L_x_124:
[----:B------:R-:W-:Y:S04]  /*6130*/  SHF.L.U32 R2, R10, 0x1f, RZ ;  /* 0x0000001f0a027819 */ /* 0x000fe800000006ff */
[----:B------:R-:W3:Y:S02]  /*6140*/  SYNCS.PHASECHK.TRANS64.TRYWAIT P0, [UR22+0x38878], R2 ;  /* 0x03887802ff0075a7 */ /* 0x000ee40008001116 */
[----:B---3--:R-:W-:Y:S05]  /*6150*/  @!P0 BRA `(.L_x_125) ;  /* 0x000000a800688947 */ /* 0x008fea0003800000 */
.L_x_290:
[----:B------:R-:W-:Y:S05]  /*6160*/  BRA.U !UP4, `(.L_x_126) ;  /* 0x000000010c047547 */ /* 0x000fea000b800000 */
[----:B-12---:R-:W-:Y:S05]  /*6170*/  BPT.TRAP 0x1 ;  /* 0x000000040000795c */ /* 0x006fea0000300000 */
.L_x_126:
[----:B------:R-:W-:Y:S01]  /*6180*/  SHF.L.U32 R14, R7, 0x1f, RZ ;  /* 0x0000001f070e7819 */ /* 0x000fe200000006ff */
[----:B---3--:R-:W-:Y:S02]  /*6190*/  HFMA2 R0, -RZ, RZ, 0, 1.52587890625e-05 ;  /* 0x00000100ff007431 */ /* 0x008fe400000001ff */
[----:B------:R-:W-:Y:S01]  /*61a0*/  IMAD.MOV.U32 R2, RZ, RZ, 0x100 ;  /* 0x00000100ff027424 */ /* 0x000fe200078e00ff */
[----:B------:R-:W3:Y:S02]  /*61b0*/  SYNCS.PHASECHK.TRANS64.TRYWAIT P0, [UR22+0x38820], R14 ;  /* 0x0388200eff0075a7 */ /* 0x000ee40008001116 */
[----:B---3--:R-:W-:Y:S05]  /*61c0*/  @!P0 BRA `(.L_x_127) ;  /* 0x000000a800648947 */ /* 0x008fea0003800000 */
.L_x_292:
[----:B--2---:R-:W-:Y:S01]  /*61d0*/  UIADD3 UR4, UPT, UPT, UR26, 0x4, URZ ;  /* 0x000000041a047890 */ /* 0x004fe2000fffe0ff */
[----:B------:R-:W-:Y:S01]  /*61e0*/  R2UR UR10, R2 ;  /* 0x00000000020a72ca */ /* 0x000fe200000e0000 */
[----:B------:R-:W-:Y:S01]  /*61f0*/  UMOV UR8, 0x0 ;  /* 0x0000000000087882 */ /* 0x000fe20000000000 */
[----:B------:R-:W-:Y:S01]  /*6200*/  UMOV UR9, 0x8200490 ;  /* 0x0820049000097882 */ /* 0x000fe20000000000 */
[----:B------:R-:W-:Y:S01]  /*6210*/  IMAD.MOV.U32 R2, RZ, RZ, 0x100 ;  /* 0x00000100ff027424 */ /* 0x000fe200078e00ff */
[----:B------:R-:W-:Y:S01]  /*6220*/  R2UR UR18, R0 ;  /* 0x00000000001272ca */ /* 0x000fe200000e0000 */
[----:B------:R-:W-:Y:S01]  /*6230*/  UMOV UR14, UR40 ;  /* 0x00000028000e7c82 */ /* 0x000fe20008000000 */
[----:B------:R-:W-:Y:S01]  /*6240*/  UMOV UR15, 0x40004040 ;  /* 0x40004040000f7882 */ /* 0x000fe20000000000 */
[----:B------:R-:W-:Y:S01]  /*6250*/  UMOV UR12, 0x0 ;  /* 0x00000000000c7882 */ /* 0x000fe20000000000 */
[----:B------:R-:W-:Y:S01]  /*6260*/  R2UR UR19, R2 ;  /* 0x00000000021372ca */ /* 0x000fe200000e0000 */
[----:B------:R-:W-:Y:S01]  /*6270*/  UMOV UR13, 0x8200490 ;  /* 0x08200490000d7882 */ /* 0x000fe20000000000 */
[----:B------:R-:W-:Y:S01]  /*6280*/  UMOV UR6, UR38 ;  /* 0x0000002600067c82 */ /* 0x000fe20008000000 */
[----:B------:R-:W-:Y:S01]  /*6290*/  UMOV UR7, 0x40004040 ;  /* 0x4000404000077882 */ /* 0x000fe20000000000 */
[----:B------:R-:W-:Y:S01]  /*62a0*/  UMOV UR11, 0x8200490 ;  /* 0x08200490000b7882 */ /* 0x000fe20000000000 */
[----:B------:R2:W-:Y:S01]  /*62b0*/  UTCHMMA gdesc[UR26], gdesc[UR30], tmem[UR10], tmem[UR8], idesc[UR9], !UPT ;  /* 0x00ff081e1a0075ea */ /* 0x0005e2000f80000a */
[----:B------:R-:W-:Y:S01]  /*62c0*/  UMOV UR16, UR36 ;  /* 0x0000002400107c82 */ /* 0x000fe20008000000 */
[----:B------:R-:W-:Y:S01]  /*62d0*/  UMOV UR17, 0x40004040 ;  /* 0x4000404000117882 */ /* 0x000fe20000000000 */
[----:B-1----:R-:W-:Y:S01]  /*62e0*/  UMOV UR5, 0x40004040 ;  /* 0x4000404000057882 */ /* 0x002fe20000000000 */
[----:B------:R1:W-:Y:S01]  /*62f0*/  UTCHMMA gdesc[UR6], gdesc[UR14], tmem[UR18], tmem[UR12], idesc[UR13], UPT ;  /* 0x00ff0c0e060075ea */ /* 0x0003e2000b800012 */
[----:B------:R-:W-:Y:S01]  /*6300*/  UMOV UR29, 0x8200490 ;  /* 0x08200490001d7882 */ /* 0x000fe20000000000 */
[----:B---3--:R-:W-:Y:S02]  /*6310*/  IMAD.MOV.U32 R3, RZ, RZ, 0x100 ;  /* 0x00000100ff037424 */ /* 0x008fe400078e00ff */
[----:B------:R-:W-:Y:S03]  /*6320*/  IMAD.MOV.U32 R0, RZ, RZ, 0x100 ;  /* 0x00000100ff007424 */ /* 0x000fe600078e00ff */
[----:B------:R-:W-:Y:S02]  /*6330*/  R2UR UR21, R3 ;  /* 0x00000000031572ca */ /* 0x000fe400000e0000 */
[C---:B------:R-:W-:Y:S02]  /*6340*/  R2UR UR28, R0.reuse ;  /* 0x00000000001c72ca */ /* 0x040fe400000e0000 */
[C---:B------:R-:W-:Y:S02]  /*6350*/  R2UR UR23, R0.reuse ;  /* 0x00000000001772ca */ /* 0x040fe400000e0000 */
[C---:B------:R-:W-:Y:S01]  /*6360*/  R2UR UR20, R0.reuse ;  /* 0x00000000001472ca */ /* 0x040fe200000e0000 */
[----:B--2---:R-:W-:Y:S01]  /*6370*/  UIADD3 UR8, UPT, UPT, UR26, 0x6, URZ ;  /* 0x000000061a087890 */ /* 0x004fe2000fffe0ff */
[----:B------:R-:W-:Y:S01]  /*6380*/  UMOV UR10, 0x0 ;  /* 0x00000000000a7882 */ /* 0x000fe20000000000 */
[----:B------:R-:W-:Y:S01]  /*6390*/  UMOV UR9, 0x40004040 ;  /* 0x4000404000097882 */ /* 0x000fe20000000000 */
[----:B-1----:R-:W-:Y:S01]  /*63a0*/  UIADD3 UR12, UPT, UPT, UR30, 0x6, URZ ;  /* 0x000000061e0c7890 */ /* 0x002fe2000fffe0ff */
[----:B------:R1:W-:Y:S01]  /*63b0*/  UTCHMMA gdesc[UR4], gdesc[UR16], tmem[UR19], tmem[UR10], idesc[UR11], UPT ;  /* 0x00ff0a10040075ea */ /* 0x0003e2000b800013 */
[----:B------:R-:W-:Y:S01]  /*63c0*/  UIADD3 UR6, UPT, UPT, UR30, 0x400, URZ ;  /* 0x000004001e067890 */ /* 0x000fe2000fffe0ff */
[----:B------:R-:W-:Y:S01]  /*63d0*/  R2UR UR18, R0 ;  /* 0x00000000001272ca */ /* 0x000fe200000e0000 */
[----:B------:R-:W-:Y:S01]  /*63e0*/  UMOV UR14, 0x0 ;  /* 0x00000000000e7882 */ /* 0x000fe20000000000 */
[----:B------:R-:W-:Y:S01]  /*63f0*/  UMOV UR15, 0x8200490 ;  /* 0x08200490000f7882 */ /* 0x000fe20000000000 */
[----:B------:R-:W-:Y:S03]  /*6400*/  UMOV UR13, 0x40004040 ;  /* 0x40004040000d7882 */ /* 0x000fe60000000000 */
[----:B------:R2:W-:Y:S01]  /*6410*/  UTCHMMA gdesc[UR8], gdesc[UR12], tmem[UR21], tmem[UR14], idesc[UR15], UPT ;  /* 0x00ff0e0c080075ea */ /* 0x0005e2000b800015 */
[----:B-1----:R-:W-:Y:S02]  /*6420*/  UIADD3 UR10, UPT, UPT, UR26, 0x400, URZ ;  /* 0x000004001a0a7890 */ /* 0x002fe4000fffe0ff */
[----:B------:R-:W-:Y:S01]  /*6430*/  UIADD3 UR16, UPT, UPT, UR30, 0x402, URZ ;  /* 0x000004021e107890 */ /* 0x000fe2000fffe0ff */
[----:B------:R-:W-:Y:S01]  /*6440*/  UMOV UR4, 0x0 ;  /* 0x0000000000047882 */ /* 0x000fe20000000000 */
[----:B------:R-:W-:Y:S01]  /*6450*/  UMOV UR5, 0x8200490 ;  /* 0x0820049000057882 */ /* 0x000fe20000000000 */
[----:B------:R-:W-:Y:S01]  /*6460*/  UMOV UR11, 0x40004040 ;  /* 0x40004040000b7882 */ /* 0x000fe20000000000 */
[----:B--2---:R-:W-:Y:S03]  /*6470*/  UIADD3 UR14, UPT, UPT, UR26, 0x402, URZ ;  /* 0x000004021a0e7890 */ /* 0x004fe6000fffe0ff */
[----:B------:R1:W-:Y:S01]  /*6480*/  UTCHMMA gdesc[UR10], gdesc[UR6], tmem[UR28], tmem[UR4], idesc[UR5], UPT ;  /* 0x00ff04060a0075ea */ /* 0x0003e2000b80001c */
[----:B------:R-:W-:Y:S02]  /*6490*/  UIADD3 UR12, UPT, UPT, UR30, 0x404, URZ ;  /* 0x000004041e0c7890 */ /* 0x000fe4000fffe0ff */
[----:B------:R-:W-:Y:S01]  /*64a0*/  UIADD3 UR8, UPT, UPT, UR26, 0x404, URZ ;  /* 0x000004041a087890 */ /* 0x000fe2000fffe0ff */
[----:B------:R-:W-:Y:S01]  /*64b0*/  UMOV UR15, 0x40004040 ;  /* 0x40004040000f7882 */ /* 0x000fe20000000000 */
[----:B-1----:R-:W-:Y:S01]  /*64c0*/  UIADD3 UR4, UPT, UPT, UR26, 0x406, URZ ;  /* 0x000004061a047890 */ /* 0x002fe2000fffe0ff */
[----:B------:R-:W-:Y:S01]  /*64d0*/  UMOV UR28, 0x0 ;  /* 0x00000000001c7882 */ /* 0x000fe20000000000 */
[----:B------:R-:W-:Y:S01]  /*64e0*/  UMOV UR10, 0x0 ;  /* 0x00000000000a7882 */ /* 0x000fe20000000000 */
[----:B------:R1:W-:Y:S01]  /*64f0*/  UTCHMMA gdesc[UR14], gdesc[UR16], tmem[UR23], tmem[UR28], idesc[UR29], UPT ;  /* 0x00ff1c100e0075ea */ /* 0x0003e2000b800017 */
[----:B------:R-:W-:Y:S01]  /*6500*/  UMOV UR11, 0x8200490 ;  /* 0x08200490000b7882 */ /* 0x000fe20000000000 */
[----:B------:R-:W-:Y:S02]  /*6510*/  UMOV UR6, 0x0 ;  /* 0x0000000000067882 */ /* 0x000fe40000000000 */
[----:B------:R1:W-:Y:S01]  /*6520*/  UTCHMMA gdesc[UR8], gdesc[UR12], tmem[UR20], tmem[UR10], idesc[UR11], UPT ;  /* 0x00ff0a0c080075ea */ /* 0x0003e2000b800014 */
[----:B------:R-:W-:Y:S01]  /*6530*/  UMOV UR7, 0x8200490 ;  /* 0x0820049000077882 */ /* 0x000fe20000000000 */
[----:B------:R-:W-:Y:S02]  /*6540*/  UMOV UR5, 0x40004040 ;  /* 0x4000404000057882 */ /* 0x000fe40000000000 */
[----:B------:R1:W-:Y:S01]  /*6550*/  UTCHMMA gdesc[UR4], gdesc[UR70], tmem[UR18], tmem[UR6], idesc[UR7], UPT ;  /* 0x00ff0646040075ea */ /* 0x0003e2000b800012 */
[----:B------:R-:W-:Y:S05]  /*6560*/  BRA.U !UP0, `(.L_x_128) ;  /* 0x0000000108047547 */ /* 0x000fea000b800000 */
[----:B-1----:R-:W-:Y:S05]  /*6570*/  BPT.TRAP 0x1 ;  /* 0x000000040000795c */ /* 0x002fea0000300000 */
.L_x_128:
[----:B-1----:R-:W-:Y:S09]  /*6580*/  UIADD3 UR4, UPT, UPT, UR22, 0x38860, URZ ;  /* 0x0003886016047890 */ /* 0x002ff2000fffe0ff */
[----:B------:R1:W-:Y:S01]  /*6590*/  UTCBAR [UR4], URZ ;  /* 0x000000ff040073e9 */ /* 0x0003e200080000ff */
[----:B------:R-:W-:Y:S05]  /*65a0*/  BRA.U !UP0, `(.L_x_129) ;  /* 0x0000000108047547 */ /* 0x000fea000b800000 */
[----:B-1----:R-:W-:Y:S05]  /*65b0*/  BPT.TRAP 0x1 ;  /* 0x000000040000795c */ /* 0x002fea0000300000 */
.L_x_129:
[----:B------:R-:W-:Y:S01]  /*65c0*/  SHF.L.U32 R14, R8, 0x1f, RZ ;  /* 0x0000001f080e7819 */ /* 0x000fe200000006ff */
[----:B------:R-:W-:Y:S01]  /*65d0*/  IMAD.MOV.U32 R2, RZ, RZ, 0x180 ;  /* 0x00000180ff027424 */ /* 0x000fe200078e00ff */
[----:B------:R-:W-:Y:S02]  /*65e0*/  MOV R0, 0x80 ;  /* 0x0000008000007802 */ /* 0x000fe40000000f00 */
[----:B------:R-:W2:Y:S02]  /*65f0*/  SYNCS.PHASECHK.TRANS64.TRYWAIT P0, [UR22+0x38880], R14 ;  /* 0x0388800eff0075a7 */ /* 0x000ea40008001116 */
[----:B--2---:R-:W-:Y:S05]  /*6600*/  @!P0 BRA `(.L_x_130) ;  /* 0x000000a4006c8947 */ /* 0x004fea0003800000 */
.L_x_294:
[----:B------:R-:W-:Y:S01]  /*6610*/  R2UR UR7, R2 ;  /* 0x00000000020772ca */ /* 0x000fe200000e0000 */
[----:B-1----:R-:W-:Y:S01]  /*6620*/  UIADD3 UR4, UPT, UPT, UR22, 0x20000, URZ ;  /* 0x0002000016047890 */ /* 0x002fe2000fffe0ff */
[----:B------:R-:W-:Y:S01]  /*6630*/  R2UR UR11, R0 ;  /* 0x00000000000b72ca */ /* 0x000fe200000e0000 */
[----:B------:R-:W-:Y:S01]  /*6640*/  UMOV UR20, 0x0 ;  /* 0x0000000000147882 */ /* 0x000fe20000000000 */
[----:B------:R-:W-:Y:S01]  /*6650*/  UMOV UR21, 0x8210490 ;  /* 0x0821049000157882 */ /* 0x000fe20000000000 */
[----:B------:R-:W-:Y:S01]  /*6660*/  USHF.R.U32.HI UR4, URZ, 0x4, UR4 ;  /* 0x00000004ff047899 */ /* 0x000fe20008011604 */
[----:B--2---:R-:W-:Y:S01]  /*6670*/  IMAD.MOV.U32 R3, RZ, RZ, 0x188 ;  /* 0x00000188ff037424 */ /* 0x004fe200078e00ff */
[----:B------:R-:W-:Y:S01]  /*6680*/  UMOV UR5, 0x40004040 ;  /* 0x4000404000057882 */ /* 0x000fe20000000000 */
[----:B------:R-:W-:Y:S01]  /*6690*/  UMOV UR28, 0x0 ;  /* 0x00000000001c7882 */ /* 0x000fe20000000000 */
[----:B------:R-:W-:Y:S01]  /*66a0*/  ULOP3.LUT UR4, UR4, 0x3fff, URZ, 0xc0, !UPT ;  /* 0x00003fff04047892 */ /* 0x000fe2000f8ec0ff */
[----:B------:R-:W-:Y:S01]  /*66b0*/  IMAD.MOV.U32 R2, RZ, RZ, 0x80 ;  /* 0x00000080ff027424 */ /* 0x000fe200078e00ff */
[----:B------:R-:W-:Y:S01]  /*66c0*/  R2UR UR14, R3 ;  /* 0x00000000030e72ca */ /* 0x000fe200000e0000 */
[----:B------:R-:W-:Y:S01]  /*66d0*/  IMAD.MOV.U32 R0, RZ, RZ, 0x190 ;  /* 0x00000190ff007424 */ /* 0x000fe200078e00ff */
[----:B------:R-:W-:Y:S01]  /*66e0*/  ULOP3.LUT UR4, UR4, 0x4000000, URZ, 0xfc, !UPT ;  /* 0x0400000004047892 */ /* 0x000fe2000f8efcff */
[----:B------:R-:W-:Y:S01]  /*66f0*/  IMAD.MOV.U32 R3, RZ, RZ, 0x80 ;  /* 0x00000080ff037424 */ /* 0x000fe200078e00ff */
[----:B------:R-:W-:Y:S01]  /*6700*/  R2UR UR15, R2 ;  /* 0x00000000020f72ca */ /* 0x000fe200000e0000 */
[----:B------:R-:W-:Y:S01]  /*6710*/  UMOV UR29, 0x8210490 ;  /* 0x08210490001d7882 */ /* 0x000fe20000000000 */
[----:B------:R-:W-:Y:S01]  /*6720*/  R2UR UR17, R0 ;  /* 0x00000000001172ca */ /* 0x000fe200000e0000 */
[----:B------:R-:W-:Y:S01]  /*6730*/  UMOV UR19, 0x8210490 ;  /* 0x0821049000137882 */ /* 0x000fe20000000000 */
[----:B------:R-:W-:Y:S01]  /*6740*/  R2UR UR13, R3 ;  /* 0x00000000030d72ca */ /* 0x000fe200000e0000 */
[----:B------:R-:W-:Y:S02]  /*6750*/  IMAD.MOV.U32 R2, RZ, RZ, 0x198 ;  /* 0x00000198ff027424 */ /* 0x000fe400078e00ff */
[----:B------:R1:W-:Y:S01]  /*6760*/  UTCHMMA tmem[UR7], gdesc[UR4], tmem[UR11], tmem[UR20], idesc[UR21], UPT ;  /* 0x00ff1404070079ea */ /* 0x0003e2000b80000b */
[----:B------:R-:W-:Y:S02]  /*6770*/  IMAD.MOV.U32 R0, RZ, RZ, 0x80 ;  /* 0x00000080ff007424 */ /* 0x000fe400078e00ff */
[----:B------:R-:W-:Y:S01]  /*6780*/  R2UR UR18, R2 ;  /* 0x00000000021272ca */ /* 0x000fe200000e0000 */
[----:B------:R-:W-:Y:S02]  /*6790*/  IMAD.MOV.U32 R3, RZ, RZ, 0x1a0 ;  /* 0x000001a0ff037424 */ /* 0x000fe400078e00ff */
[----:B------:R-:W-:Y:S01]  /*67a0*/  R2UR UR16, R0 ;  /* 0x00000000001072ca */ /* 0x000fe200000e0000 */
[----:B------:R2:W-:Y:S01]  /*67b0*/  UTCHMMA tmem[UR14], gdesc[UR68], tmem[UR15], tmem[UR28], idesc[UR29], UPT ;  /* 0x00ff1c440e0079ea */ /* 0x0005e2000b80000f */
[----:B------:R-:W-:Y:S01]  /*67c0*/  IMAD.MOV.U32 R0, RZ, RZ, 0x1a8 ;  /* 0x000001a8ff007424 */ /* 0x000fe200078e00ff */
[----:B------:R-:W-:Y:S01]  /*67d0*/  R2UR UR10, R3 ;  /* 0x00000000030a72ca */ /* 0x000fe200000e0000 */
[----:B------:R-:W-:Y:S02]  /*67e0*/  IMAD.MOV.U32 R2, RZ, RZ, 0x80 ;  /* 0x00000080ff027424 */ /* 0x000fe400078e00ff */
[----:B------:R-:W-:Y:S01]  /*67f0*/  IMAD.MOV.U32 R3, RZ, RZ, 0x80 ;  /* 0x00000080ff037424 */ /* 0x000fe200078e00ff */
[----:B------:R-:W-:Y:S01]  /*6800*/  R2UR UR8, R0 ;  /* 0x00000000000872ca */ /* 0x000fe200000e0000 */
[----:B------:R-:W-:Y:S01]  /*6810*/  IMAD.MOV.U32 R0, RZ, RZ, 0x1b0 ;  /* 0x000001b0ff007424 */ /* 0x000fe200078e00ff */
[C---:B------:R-:W-:Y:S02]  /*6820*/  R2UR UR12, R2.reuse ;  /* 0x00000000020c72ca */ /* 0x040fe400000e0000 */
[----:B------:R-:W-:Y:S01]  /*6830*/  R2UR UR9, R2 ;  /* 0x00000000020972ca */ /* 0x000fe200000e0000 */
[----:B------:R-:W-:Y:S01]  /*6840*/  IMAD.MOV.U32 R2, RZ, RZ, 0x1b8 ;  /* 0x000001b8ff027424 */ /* 0x000fe200078e00ff */
[----:B------:R-:W-:Y:S01]  /*6850*/  R2UR UR6, R0 ;  /* 0x00000000000672ca */ /* 0x000fe200000e0000 */
[----:B------:R-:W-:Y:S01]  /*6860*/  IMAD.MOV.U32 R0, RZ, RZ, 0x80 ;  /* 0x00000080ff007424 */ /* 0x000fe200078e00ff */
[----:B-1----:R-:W-:Y:S01]  /*6870*/  UMOV UR4, 0x0 ;  /* 0x0000000000047882 */ /* 0x002fe20000000000 */
[----:B------:R-:W-:Y:S01]  /*6880*/  UMOV UR5, 0x8210490 ;  /* 0x0821049000057882 */ /* 0x000fe20000000000 */
[----:B------:R-:W-:Y:S01]  /*6890*/  R2UR UR7, R3 ;  /* 0x00000000030772ca */ /* 0x000fe200000e0000 */
[----:B------:R1:W-:Y:S01]  /*68a0*/  UTCHMMA tmem[UR17], gdesc[UR66], tmem[UR13], tmem[UR4], idesc[UR5], UPT ;  /* 0x00ff0442110079ea */ /* 0x0003e2000b80000d */
[----:B------:R3:W-:Y:S03]  /*68b0*/  UTCHMMA tmem[UR18], gdesc[UR64], tmem[UR16], tmem[UR20], idesc[UR21], UPT ;  /* 0x00ff1440120079ea */ /* 0x0007e6000b800010 */
[----:B------:R4:W-:Y:S01]  /*68c0*/  UTCHMMA tmem[UR10], gdesc[UR62], tmem[UR12], tmem[UR28], idesc[UR29], UPT ;  /* 0x00ff1c3e0a0079ea */ /* 0x0009e2000b80000c */
[----:B--2---:R-:W-:Y:S01]  /*68d0*/  UMOV UR14, 0x0 ;  /* 0x00000000000e7882 */ /* 0x004fe20000000000 */
[----:B------:R-:W-:Y:S01]  /*68e0*/  UMOV UR15, 0x8210490 ;  /* 0x08210490000f7882 */ /* 0x000fe20000000000 */
[----:B-1----:R-:W-:Y:S01]  /*68f0*/  R2UR UR4, R2 ;  /* 0x00000000020472ca */ /* 0x002fe200000e0000 */
[----:B---3--:R-:W-:Y:S01]  /*6900*/  UMOV UR18, 0x0 ;  /* 0x0000000000127882 */ /* 0x008fe20000000000 */
[----:B------:R-:W-:Y:S01]  /*6910*/  R2UR UR5, R0 ;  /* 0x00000000000572ca */ /* 0x000fe200000e0000 */
[----:B------:R4:W-:Y:S02]  /*6920*/  UTCHMMA tmem[UR8], gdesc[UR60], tmem[UR9], tmem[UR18], idesc[UR19], UPT ;  /* 0x00ff123c080079ea */ /* 0x0009e4000b800009 */
[----:B------:R4:W-:Y:S10]  /*6930*/  UTCHMMA tmem[UR6], gdesc[UR58], tmem[UR7], tmem[UR20], idesc[UR21], UPT ;  /* 0x00ff143a060079ea */ /* 0x0009f4000b800007 */
[----:B------:R4:W-:Y:S01]  /*6940*/  UTCHMMA tmem[UR4], gdesc[UR56], tmem[UR5], tmem[UR14], idesc[UR15], UPT ;  /* 0x00ff0e38040079ea */ /* 0x0009e2000b800005 */
[----:B------:R-:W-:Y:S05]  /*6950*/  BRA.U !UP0, `(.L_x_131) ;  /* 0x0000000108047547 */ /* 0x000fea000b800000 */
[----:B----4-:R-:W-:Y:S05]  /*6960*/  BPT.TRAP 0x1 ;  /* 0x000000040000795c */ /* 0x010fea0000300000 */
.L_x_131:
[----:B----4-:R-:W-:Y:S09]  /*6970*/  UIADD3 UR4, UPT, UPT, UR22, 0x38888, URZ ;  /* 0x0003888816047890 */ /* 0x010ff2000fffe0ff */
[----:B------:R1:W-:Y:S01]  /*6980*/  UTCBAR [UR4], URZ ;  /* 0x000000ff040073e9 */ /* 0x0003e200080000ff */
[----:B------:R-:W-:Y:S05]  /*6990*/  BRA.U !UP4, `(.L_x_132) ;  /* 0x000000010c047547 */ /* 0x000fea000b800000 */
[----:B-1----:R-:W-:Y:S05]  /*69a0*/  BPT.TRAP 0x1 ;  /* 0x000000040000795c */ /* 0x002fea0000300000 */
.L_x_132:
[----:B------:R-:W-:Y:S01]  /*69b0*/  LOP3.LUT R7, R7, 0x1, RZ, 0x3c, !PT ;  /* 0x0000000107077812 */ /* 0x000fe200078e3cff */
[----:B------:R-:W2:Y:S01]  /*69c0*/  LDL.LU R0, [R1] ;  /* 0x0000000001007983 */ /* 0x000ea20000300800 */
[----:B------:R-:W-:Y:S01]  /*69d0*/  LOP3.LUT R9, R9, 0x1, RZ, 0x3c, !PT ;  /* 0x0000000109097812 */ /* 0x000fe200078e3cff */
[----:B-1----:R-:W-:Y:S01]  /*69e0*/  UIADD3 UR4, UPT, UPT, UR22, 0x38828, URZ ;  /* 0x0003882816047890 */ /* 0x002fe2000fffe0ff */
[----:B------:R-:W-:Y:S01]  /*69f0*/  LOP3.LUT R11, R11, 0x1, RZ, 0x3c, !PT ;  /* 0x000000010b0b7812 */ /* 0x000fe200078e3cff */
[----:B------:R-:W-:Y:S01]  /*6a00*/  UISETP.NE.AND UP1, UPT, UR32, 0x2, UPT ;  /* 0x000000022000788c */ /* 0x000fe2000bf25270 */
[----:B------:R-:W-:Y:S01]  /*6a10*/  LOP3.LUT R8, R8, 0x1, RZ, 0x3c, !PT ;  /* 0x0000000108087812 */ /* 0x000fe200078e3cff */
[----:B------:R-:W-:Y:S02]  /*6a20*/  UMOV UR28, 0x1 ;  /* 0x00000001001c7882 */ /* 0x000fe40000000000 */
[----:B------:R-:W-:Y:S02]  /*6a30*/  USEL UR5, URZ, 0x1, UP1 ;  /* 0x00000001ff057887 */ /* 0x000fe40008800000 */
[----:B------:R-:W-:Y:S01]  /*6a40*/  USEL UR16, UR32, URZ, UP1 ;  /* 0x000000ff20107287 */ /* 0x000fe20008800000 */
[----:B------:R1:W-:Y:S03]  /*6a50*/  UTCBAR [UR4], URZ ;  /* 0x000000ff040073e9 */ /* 0x0003e600080000ff */
[----:B------:R-:W-:Y:S02]  /*6a60*/  LOP3.LUT R6, R6, UR5, RZ, 0x3c, !PT ;  /* 0x0000000506067c12 */ /* 0x000fe4000f8e3cff */
[C---:B--2---:R-:W-:Y:S01]  /*6a70*/  ISETP.GT.U32.AND P0, PT, R0.reuse, 0x2, PT ;  /* 0x000000020000780c */ /* 0x044fe20003f04070 */
[----:B------:R-:W-:Y:S05]  /*6a80*/  VIADD R0, R0, 0xffffffff ;  /* 0xffffffff00007836 */ /* 0x000fea0000000000 */
[----:B------:R1:W-:Y:S07]  /*6a90*/  STL [R1], R0 ;  /* 0x0000000001007387 */ /* 0x0003ee0000100800 */
[----:B------:R-:W-:Y:S05]  /*6aa0*/  @P0 BRA `(.L_x_133) ;  /* 0xffffffe400ac0947 */ /* 0x000fea000383ffff */
.L_x_109:
[----:B------:R-:W-:Y:S05]  /*6ab0*/  BRA.U !UP0, `(.L_x_134) ;  /* 0x0000000108047547 */ /* 0x000fea000b800000 */
[----:B-1----:R-:W-:Y:S05]  /*6ac0*/  BPT.TRAP 0x1 ;  /* 0x000000040000795c */ /* 0x002fea0000300000 */
.L_x_134:
[----:B------:R-:W-:-:S05]  /*6ad0*/  HFMA2 R2, -RZ, RZ, 0, 5.9604644775390625e-08 ;  /* 0x00000001ff027431 */ /* 0x000fca00000001ff */
[----:B------:R-:W-:-:S04]  /*6ae0*/  SHF.L.U32 R2, R2, 0x1f, RZ ;  /* 0x0000001f02027819 */ /* 0x000fc800000006ff */
[----:B------:R-:W2:Y:S02]  /*6af0*/  SYNCS.PHASECHK.TRANS64.TRYWAIT P0, [UR22+0x388b0], R2 ;  /* 0x0388b002ff0075a7 */ /* 0x000ea40008001116 */
[----:B--2---:R-:W-:Y:S05]  /*6b00*/  @!P0 BRA `(.L_x_135) ;  /* 0x000000a000448947 */ /* 0x004fea0003800000 */
.L_x_296:
[----:B------:R-:W-:Y:S05]  /*6b10*/  BRA.U !UP0, `(.L_x_136) ;  /* 0x0000000108047547 */ /* 0x000fea000b800000 */
[----:B-1----:R-:W-:Y:S05]  /*6b20*/  BPT.TRAP 0x1 ;  /* 0x000000040000795c */ /* 0x002fea0000300000 */
.L_x_136:
[----:B-1----:R-:W-:-:S09]  /*6b30*/  UIADD3 UR4, UPT, UPT, UR22, 0x388a0, URZ ;  /* 0x000388a016047890 */ /* 0x002fd2000fffe0ff */
[----:B------:R1:W-:Y:S01]  /*6b40*/  UTCBAR [UR4], URZ ;  /* 0x000000ff040073e9 */ /* 0x0003e200080000ff */
[----:B------:R-:W-:Y:S05]  /*6b50*/  BRA.U !UP0, `(.L_x_137) ;  /* 0x0000000108047547 */ /* 0x000fea000b800000 */
[----:B-1----:R-:W-:Y:S05]  /*6b60*/  BPT.TRAP 0x1 ;  /* 0x000000040000795c */ /* 0x002fea0000300000 */
.L_x_137:
[----:B------:R-:W2:Y:S02]  /*6b70*/  SYNCS.PHASECHK.TRANS64.TRYWAIT P0, [UR22+0x388b8], R2 ;  /* 0x0388b802ff0075a7 */ /* 0x000ea40008001116 */
[----:B--2---:R-:W-:Y:S05]  /*6b80*/  @!P0 BRA `(.L_x_138) ;  /* 0x000000a0003c8947 */ /* 0x004fea0003800000 */
.L_x_298:
[----:B------:R-:W-:Y:S05]  /*6b90*/  BRA.U !UP0, `(.L_x_139) ;  /* 0x0000000108047547 */ /* 0x000fea000b800000 */
[----:B-1----:R-:W-:Y:S05]  /*6ba0*/  BPT.TRAP 0x1 ;  /* 0x000000040000795c */ /* 0x002fea0000300000 */
.L_x_139:
[----:B------:R-:W-:Y:S01]  /*6bb0*/  SHF.L.U32 R12, R12, 0x1f, RZ ;  /* 0x0000001f0c0c7819 */ /* 0x000fe200000006ff */
[----:B--2---:R-:W-:Y:S01]  /*6bc0*/  IMAD.MOV.U32 R2, RZ, RZ, RZ ;  /* 0x000000ffff027224 */ /* 0x004fe200078e00ff */
[----:B------:R-:W-:Y:S02]  /*6bd0*/  MOV R0, RZ ;  /* 0x000000ff00007202 */ /* 0x000fe40000000f00 */
[----:B------:R-:W2:Y:S02]  /*6be0*/  SYNCS.PHASECHK.TRANS64.TRYWAIT P0, [UR22+0x38890], R12 ;  /* 0x0388900cff0075a7 */ /* 0x000ea40008001116 */
[----:B--2---:R-:W-:Y:S05]  /*6bf0*/  @!P0 BRA `(.L_x_140) ;  /* 0x000000a000388947 */ /* 0x004fea0003800000 */
.L_x_300:
[----:B-1----:R-:W-:Y:S01]  /*6c00*/  R2UR UR4, R13 ;  /* 0x000000000d0472ca */ /* 0x002fe200000e0000 */
[----:B------:R-:W-:Y:S01]  /*6c10*/  IMAD.MOV.U32 R6, RZ, RZ, RZ ;  /* 0x000000ffff067224 */ /* 0x000fe200078e00ff */
[----:B------:R-:W-:Y:S01]  /*6c20*/  R2UR UR45, R2 ;  /* 0x00000000022d72ca */ /* 0x000fe200000e0000 */
[----:B--2---:R-:W-:Y:S01]  /*6c30*/  IMAD.MOV.U32 R3, RZ, RZ, RZ ;  /* 0x000000ffff037224 */ /* 0x004fe200078e00ff */
[----:B------:R-:W-:Y:S01]  /*6c40*/  R2UR UR44, R0 ;  /* 0x00000000002c72ca */ /* 0x000fe200000e0000 */
[----:B------:R-:W-:Y:S01]  /*6c50*/  IMAD.MOV.U32 R2, RZ, RZ, RZ ;  /* 0x000000ffff027224 */ /* 0x000fe200078e00ff */
[----:B------:R-:W-:Y:S01]  /*6c60*/  R2UR UR43, R6 ;  /* 0x00000000062b72ca */ /* 0x000fe200000e0000 */
[----:B------:R-:W-:Y:S01]  /*6c70*/  IMAD.MOV.U32 R0, RZ, RZ, RZ ;  /* 0x000000ffff007224 */ /* 0x000fe200078e00ff */
[----:B------:R-:W-:Y:S01]  /*6c80*/  UISETP.NE.U32.AND UP1, UPT, UR28, URZ, UPT ;  /* 0x000000ff1c00728c */ /* 0x000fe2000bf25070 */
[----:B------:R-:W-:Y:S01]  /*6c90*/  R2UR UR42, R3 ;  /* 0x00000000032a72ca */ /* 0x000fe200000e0000 */
[----:B------:R-:W-:Y:S01]  /*6ca0*/  UIADD3 UR18, UPT, UPT, UR24, 0x2, URZ ;  /* 0x0000000218127890 */ /* 0x000fe2000fffe0ff */
[----:B------:R-:W-:Y:S01]  /*6cb0*/  R2UR UR41, R2 ;  /* 0x00000000022972ca */ /* 0x000fe200000e0000 */
[----:B------:R-:W-:Y:S01]  /*6cc0*/  UIADD3 UR16, UPT, UPT, UR24, 0x4, URZ ;  /* 0x0000000418107890 */ /* 0x000fe2000fffe0ff */
[----:B------:R-:W-:Y:S01]  /*6cd0*/  R2UR UR40, R0 ;  /* 0x00000000002872ca */ /* 0x000fe200000e0000 */
[----:B------:R-:W-:Y:S01]  /*6ce0*/  ULEA UR4, UR33, UR4, 0xb ;  /* 0x0000000421047291 */ /* 0x000fe2000f8e58ff */
        /* <DEDUP_REMOVED lines=14> */
[----:B------:R-:W-:Y:S01]  /*6dd0*/  UIADD3 UR6, UPT, UPT, UR24, 0x406, URZ ;  /* 0x0000040618067890 */ /* 0x000fe2000fffe0ff */
[----:B------:R-:W-:Y:S01]  /*6de0*/  UMOV UR5, 0x40004040 ;  /* 0x4000404000057882 */ /* 0x000fe20000000000 */
[----:B------:R-:W-:Y:S01]  /*6df0*/  UIADD3 UR20, UPT, UPT, UR4, 0x380, URZ ;  /* 0x0000038004147890 */ /* 0x000fe2000fffe0ff */
[----:B------:R1:W-:Y:S01]  /*6e00*/  UTCHMMA gdesc[UR24], gdesc[UR4], tmem[UR45], tmem[UR60], idesc[UR61], UP1 ;  /* 0x00ff3c04180075ea */ /* 0x0003e2000880002d */
        /* <DEDUP_REMOVED lines=35> */
[----:B------:R-:W-:Y:S05]  /*7040*/  BRA.U !UP0, `(.L_x_141) ;  /* 0x0000000108047547 */ /* 0x000fea000b800000 */
[----:B-1----:R-:W-:Y:S05]  /*7050*/  BPT.TRAP 0x1 ;  /* 0x000000040000795c */ /* 0x002fea0000300000 */
.L_x_141:
[----:B-1----:R-:W-:Y:S01]  /*7060*/  USHF.R.U32.HI UR5, URZ, 0x4, UR22 ;  /* 0x00000004ff057899 */ /* 0x002fe20008011616 */
[----:B------:R-:W-:Y:S01]  /*7070*/  IMAD.MOV.U32 R0, RZ, RZ, 0x100 ;  /* 0x00000100ff007424 */ /* 0x000fe200078e00ff */
[----:B------:R-:W-:Y:S01]  /*7080*/  ELECT P0, URZ, PT ;  /* 0x0000000000ff782f */ /* 0x000fe20003800000 */
[----:B------:R-:W-:Y:S02]  /*7090*/  UIADD3 UR4, UPT, UPT, UR22, 0x28000, URZ ;  /* 0x0002800016047890 */ /* 0x000fe4000fffe0ff */
[----:B------:R-:W-:Y:S02]  /*70a0*/  ULOP3.LUT UR5, UR5, 0x3fff, URZ, 0xc0, !UPT ;  /* 0x00003fff05057892 */ /* 0x000fe4000f8ec0ff */
[----:B------:R-:W-:Y:S02]  /*70b0*/  USHF.R.U32.HI UR4, URZ, 0x4, UR4 ;  /* 0x00000004ff047899 */ /* 0x000fe40008011604 */
[----:B------:R-:W-:Y:S02]  /*70c0*/  ULOP3.LUT UR5, UR5, 0x4000000, URZ, 0xfc, !UPT ;  /* 0x0400000005057892 */ /* 0x000fe4000f8efcff */
[----:B------:R-:W-:Y:S01]  /*70d0*/  ULOP3.LUT UR4, UR4, 0x3fff, URZ, 0xc0, !UPT ;  /* 0x00003fff04047892 */ /* 0x000fe2000f8ec0ff */
[----:B------:R-:W-:-:S03]  /*70e0*/  UMOV UR14, 0x0 ;  /* 0x00000000000e7882 */ /* 0x000fc60000000000 */
[----:B------:R-:W-:Y:S01]  /*70f0*/  @P0 IMAD.MOV.U32 R3, RZ, RZ, 0x40004040 ;  /* 0x40004040ff030424 */ /* 0x000fe200078e00ff */
[----:B------:R-:W-:Y:S01]  /*7100*/  ULOP3.LUT UR4, UR4, 0x4000000, URZ, 0xfc, !UPT ;  /* 0x0400000004047892 */ /* 0x000fe2000f8efcff */
[----:B------:R-:W-:Y:S01]  /*7110*/  @P0 IMAD.U32 R5, RZ, RZ, UR5 ;  /* 0x00000005ff050e24 */ /* 0x000fe2000f8e00ff */
[----:B------:R-:W-:Y:S01]  /*7120*/  @P0 R2UR UR13, R0 ;  /* 0x00000000000d02ca */ /* 0x000fe200000e0000 */
[----:B------:R-:W-:Y:S01]  /*7130*/  UMOV UR15, 0x8218490 ;  /* 0x08218490000f7882 */ /* 0x000fe20000000000 */
[C---:B------:R-:W-:Y:S01]  /*7140*/  @P0 R2UR.BROADCAST UR11, R3.reuse ;  /* 0x00000000030b02ca */ /* 0x040fe200008e0000 */
[----:B------:R-:W-:Y:S01]  /*7150*/  @P0 IMAD.MOV.U32 R2, RZ, RZ, R5 ;  /* 0x000000ffff020224 */ /* 0x000fe200078e0005 */
[----:B------:R-:W-:Y:S01]  /*7160*/  @P0 R2UR.BROADCAST UR7, R3 ;  /* 0x00000000030702ca */ /* 0x000fe200008e0000 */
[----:B------:R-:W-:Y:S01]  /*7170*/  @P0 IMAD.U32 R4, RZ, RZ, UR4 ;  /* 0x00000004ff040e24 */ /* 0x000fe2000f8e00ff */
[----:B------:R-:W-:Y:S02]  /*7180*/  UIADD3 UR4, UPT, UPT, UR22, 0x388a8, URZ ;  /* 0x000388a816047890 */ /* 0x000fe4000fffe0ff */
[----:B------:R-:W-:Y:S01]  /*7190*/  @P0 R2UR.BROADCAST UR10, R2 ;  /* 0x00000000020a02ca */ /* 0x000fe200008e0000 */
[----:B------:R-:W-:-:S05]  /*71a0*/  @P0 IMAD.MOV.U32 R2, RZ, RZ, R4 ;  /* 0x000000ffff020224 */ /* 0x000fca00078e0004 */
[----:B------:R-:W-:Y:S02]  /*71b0*/  @P0 R2UR.BROADCAST UR6, R2 ;  /* 0x00000000020602ca */ /* 0x000fe400008e0000 */
[----:B------:R-:W-:Y:S01]  /*71c0*/  ELECT P0, URZ, PT ;  /* 0x0000000000ff782f */ /* 0x000fe20003800000 */
[----:B------:R1:W-:Y:S10]  /*71d0*/  UTCBAR [UR4], URZ ;  /* 0x000000ff040073e9 */ /* 0x0003f400080000ff */
[----:B------:R2:W-:Y:S02]  /*71e0*/  UTCHMMA gdesc[UR6], gdesc[UR10], tmem[UR13], tmem[UR14], idesc[UR15], !UPT ;  /* 0x00ff0e0a060075ea */ /* 0x0005e4000f80000d */
[----:B------:R-:W-:Y:S01]  /*71f0*/  @P0 VIADD R6, R5, 0x80 ;  /* 0x0000008005060836 */ /* 0x000fe20000000000 */
[----:B------:R-:W-:Y:S01]  /*7200*/  @P0 R2UR UR12, R0 ;  /* 0x00000000000c02ca */ /* 0x000fe200000e0000 */
[----:B------:R-:W-:-:S02]  /*7210*/  @P0 VIADD R2, R4, 0x80 ;  /* 0x0000008004020836 */ /* 0x000fc40000000000 */
[----:B------:R-:W-:Y:S01]  /*7220*/  @P0 IMAD.MOV.U32 R7, RZ, RZ, 0x40004040 ;  /* 0x40004040ff070424 */ /* 0x000fe200078e00ff */
[----:B------:R-:W-:Y:S01]  /*7230*/  @P0 R2UR.BROADCAST UR8, R6 ;  /* 0x00000000060802ca */ /* 0x000fe200008e0000 */
[----:B------:R-:W-:-:S03]  /*7240*/  @P0 IMAD.MOV.U32 R3, RZ, RZ, 0x40004040 ;  /* 0x40004040ff030424 */ /* 0x000fc600078e00ff */
[----:B------:R-:W-:Y:S02]  /*7250*/  @P0 R2UR.BROADCAST UR9, R7 ;  /* 0x00000000070902ca */ /* 0x000fe400008e0000 */
[----:B------:R-:W-:Y:S02]  /*7260*/  @P0 R2UR.BROADCAST UR5, R3 ;  /* 0x00000000030502ca */ /* 0x000fe400008e0000 */
[----:B-1----:R-:W-:Y:S02]  /*7270*/  @P0 R2UR.BROADCAST UR4, R2 ;  /* 0x00000000020402ca */ /* 0x002fe400008e0000 */
[----:B------:R-:W-:-:S11]  /*7280*/  ELECT P0, URZ, PT ;  /* 0x0000000000ff782f */ /* 0x000fd60003800000 */
[----:B------:R1:W-:Y:S02]  /*7290*/  UTCHMMA gdesc[UR4], gdesc[UR8], tmem[UR12], tmem[UR14], idesc[UR15], UPT ;  /* 0x00ff0e08040075ea */ /* 0x0003e4000b80000c */
[----:B------:R-:W-:Y:S01]  /*72a0*/  @P0 VIADD R6, R5, 0x100 ;  /* 0x0000010005060836 */ /* 0x000fe20000000000 */
[----:B--2---:R-:W-:Y:S01]  /*72b0*/  @P0 R2UR UR13, R0 ;  /* 0x00000000000d02ca */ /* 0x004fe200000e0000 */
[----:B------:R-:W-:Y:S02]  /*72c0*/  @P0 VIADD R2, R4, 0x100 ;  /* 0x0000010004020836 */ /* 0x000fe40000000000 */
[----:B------:R-:W-:Y:S01]  /*72d0*/  @P0 IMAD.MOV.U32 R7, RZ, RZ, 0x40004040 ;  /* 0x40004040ff070424 */ /* 0x000fe200078e00ff */
[----:B------:R-:W-:Y:S01]  /*72e0*/  @P0 R2UR.BROADCAST UR10, R6 ;  /* 0x00000000060a02ca */ /* 0x000fe200008e0000 */
[----:B------:R-:W-:Y:S01]  /*72f0*/  @P0 IMAD.MOV.U32 R3, RZ, RZ, 0x40004040 ;  /* 0x40004040ff030424 */ /* 0x000fe200078e00ff */
[----:B------:R-:W-:Y:S02]  /*7300*/  @P0 R2UR.BROADCAST UR6, R2 ;  /* 0x00000000020602ca */ /* 0x000fe400008e0000 */
[----:B------:R-:W-:-:S02]  /*7310*/  @P0 R2UR.BROADCAST UR11, R7 ;  /* 0x00000000070b02ca */ /* 0x000fc400008e0000 */
[----:B------:R-:W-:Y:S02]  /*7320*/  @P0 R2UR.BROADCAST UR7, R3 ;  /* 0x00000000030702ca */ /* 0x000fe400008e0000 */
[----:B------:R-:W-:-:S11]  /*7330*/  ELECT P0, URZ, PT ;  /* 0x0000000000ff782f */ /* 0x000fd60003800000 */
[----:B------:R2:W-:Y:S02]  /*7340*/  UTCHMMA gdesc[UR6], gdesc[UR10], tmem[UR13], tmem[UR14], idesc[UR15], UPT ;  /* 0x00ff0e0a060075ea */ /* 0x0005e4000b80000d */
[----:B------:R-:W-:Y:S01]  /*7350*/  @P0 VIADD R6, R5, 0x180 ;  /* 0x0000018005060836 */ /* 0x000fe20000000000 */
[----:B-1----:R-:W-:Y:S01]  /*7360*/  @P0 R2UR UR12, R0 ;  /* 0x00000000000c02ca */ /* 0x002fe200000e0000 */
        /* <DEDUP_REMOVED lines=31> */
[C---:B------:R-:W-:Y:S01]  /*7560*/  @P0 VIADD R6, R5.reuse, 0x300 ;  /* 0x0000030005060836 */ /* 0x040fe20000000000 */
[----:B--2---:R-:W-:Y:S01]  /*7570*/  @P0 R2UR UR13, R0 ;  /* 0x00000000000d02ca */ /* 0x004fe200000e0000 */
[----:B------:R-:W-:Y:S02]  /*7580*/  @P0 VIADD R2, R4, 0x300 ;  /* 0x0000030004020836 */ /* 0x000fe40000000000 */
[----:B------:R-:W-:Y:S01]  /*7590*/  @P0 IMAD.MOV.U32 R7, RZ, RZ, 0x40004040 ;  /* 0x40004040ff070424 */ /* 0x000fe200078e00ff */
[----:B------:R-:W-:Y:S01]  /*75a0*/  @P0 R2UR.BROADCAST UR10, R6 ;  /* 0x00000000060a02ca */ /* 0x000fe200008e0000 */
[----:B------:R-:W-:Y:S01]  /*75b0*/  @P0 IMAD.MOV.U32 R3, RZ, RZ, 0x40004040 ;  /* 0x40004040ff030424 */ /* 0x000fe200078e00ff */
[----:B------:R-:W-:Y:S01]  /*75c0*/  @P0 R2UR.BROADCAST UR6, R2 ;  /* 0x00000000020602ca */ /* 0x000fe200008e0000 */
[----:B------:R-:W-:Y:S01]  /*75d0*/  VIADD R2, R5, 0x380 ;  /* 0x0000038005027836 */ /* 0x000fe20000000000 */
[----:B------:R-:W-:Y:S01]  /*75e0*/  @P0 R2UR.BROADCAST UR11, R7 ;  /* 0x00000000070b02ca */ /* 0x000fe200008e0000 */
[----:B------:R-:W-:Y:S01]  /*75f0*/  VIADD R4, R4, 0x380 ;  /* 0x0000038004047836 */ /* 0x000fe20000000000 */
[----:B------:R-:W-:-:S02]  /*7600*/  @P0 R2UR.BROADCAST UR7, R3 ;  /* 0x00000000030702ca */ /* 0x000fc400008e0000 */
[----:B------:R-:W-:-:S13]  /*7610*/  ELECT P0, URZ, PT ;  /* 0x0000000000ff782f */ /* 0x000fda0003800000 */
[----:B-1----:R-:W-:Y:S01]  /*7620*/  @P0 R2UR.BROADCAST UR8, R2 ;  /* 0x00000000020802ca */ /* 0x002fe200008e0000 */
[----:B------:R-:W-:Y:S01]  /*7630*/  @P0 IMAD.MOV.U32 R3, RZ, RZ, 0x40004040 ;  /* 0x40004040ff030424 */ /* 0x000fe200078e00ff */
[----:B------:R-:W-:Y:S01]  /*7640*/  @P0 R2UR UR12, R0 ;  /* 0x00000000000c02ca */ /* 0x000fe200000e0000 */
[----:B------:R-:W-:Y:S01]  /*7650*/  @P0 IMAD.MOV.U32 R5, RZ, RZ, 0x40004040 ;  /* 0x40004040ff050424 */ /* 0x000fe200078e00ff */
[----:B------:R-:W-:Y:S01]  /*7660*/  @P0 R2UR.BROADCAST UR4, R4 ;  /* 0x00000000040402ca */ /* 0x000fe200008e0000 */
[----:B------:R1:W-:Y:S01]  /*7670*/  UTCHMMA gdesc[UR6], gdesc[UR10], tmem[UR13], tmem[UR14], idesc[UR15], UPT ;  /* 0x00ff0e0a060075ea */ /* 0x0003e2000b80000d */
[----:B------:R-:W-:Y:S02]  /*7680*/  @P0 R2UR.BROADCAST UR9, R3 ;  /* 0x00000000030902ca */ /* 0x000fe400008e0000 */
[----:B------:R-:W-:Y:S01]  /*7690*/  @P0 R2UR.BROADCAST UR5, R5 ;  /* 0x00000000050502ca */ /* 0x000fe200008e0000 */
[----:B-1----:R-:W-:Y:S01]  /*76a0*/  UMOV UR6, 0x0 ;  /* 0x0000000000067882 */ /* 0x002fe20000000000 */
[----:B------:R-:W-:-:S11]  /*76b0*/  UMOV UR7, 0x8218490 ;  /* 0x0821849000077882 */ /* 0x000fd60000000000 */
[----:B------:R1:W-:Y:S01]  /*76c0*/  UTCHMMA gdesc[UR4], gdesc[UR8], tmem[UR12], tmem[UR6], idesc[UR7], UPT ;  /* 0x00ff0608040075ea */ /* 0x0003e2000b80000c */
[----:B------:R-:W-:Y:S05]  /*76d0*/  BRA.U !UP0, `(.L_x_142) ;  /* 0x0000000108047547 */ /* 0x000fea000b800000 */
[----:B-1----:R-:W-:Y:S05]  /*76e0*/  BPT.TRAP 0x1 ;  /* 0x000000040000795c */ /* 0x002fea0000300000 */
.L_x_142:
[----:B-1----:R-:W-:Y:S01]  /*76f0*/  UIADD3 UR4, UPT, UPT, UR22, 0x38870, URZ ;  /* 0x0003887016047890 */ /* 0x002fe2000fffe0ff */
[----:B------:R-:W-:Y:S08]  /*7700*/  BSSY.RECONVERGENT B0, `(.L_x_143) ;  /* 0x0000004000007945 */ /* 0x000ff00003800200 */
[----:B------:R1:W-:Y:S01]  /*7710*/  UTCBAR [UR4], URZ ;  /* 0x000000ff040073e9 */ /* 0x0003e200080000ff */
[----:B------:R-:W-:Y:S05]  /*7720*/  @!P4 BRA `(.L_x_144) ;  /* 0x000000000004c947 */ /* 0x000fea0003800000 */
[----:B-1----:R-:W-:Y:S05]  /*7730*/  BPT.TRAP 0x1 ;  /* 0x000000040000795c */ /* 0x002fea0000300000 */
.L_x_144:
[----:B-1----:R-:W-:Y:S05]  /*7740*/  BSYNC.RECONVERGENT B0 ;  /* 0x0000000000007941 */ /* 0x002fea0003800200 */
.L_x_143:
[----:B------:R-:W-:-:S04]  /*7750*/  ULEA UR4, UR33, UR22, 0x3 ;  /* 0x0000001621047291 */ /* 0x000fc8000f8e18ff */
[----:B------:R-:W-:-:S09]  /*7760*/  UIADD3 UR4, UPT, UPT, UR4, 0x38810, URZ ;  /* 0x0003881004047890 */ /* 0x000fd2000fffe0ff */
[----:B------:R1:W-:Y:S01]  /*7770*/  UTCBAR [UR4], URZ ;  /* 0x000000ff040073e9 */ /* 0x0003e200080000ff */
[----:B------:R-:W-:Y:S05]  /*7780*/  BRA.U !UP0, `(.L_x_145) ;  /* 0x0000000108047547 */ /* 0x000fea000b800000 */
[----:B-1----:R-:W-:Y:S05]  /*7790*/  BPT.TRAP 0x1 ;  /* 0x000000040000795c */ /* 0x002fea0000300000 */
.L_x_145:
[----:B------:R-:W-:-:S13]  /*77a0*/  ELECT P0, URZ, PT ;  /* 0x0000000000ff782f */ /* 0x000fda0003800000 */
[----:B-1----:R-:W-:Y:S05]  /*77b0*/  @!P0 EXIT ;  /* 0x000000000000894d */ /* 0x002fea0003800000 */
[----:B------:R-:W-:-:S09]  /*77c0*/  UIADD3 UR4, UPT, UPT, UR22, 0x38898, URZ ;  /* 0x0003889816047890 */ /* 0x000fd2000fffe0ff */
[----:B------:R1:W-:Y:S01]  /*77d0*/  UTCBAR [UR4], URZ ;  /* 0x000000ff040073e9 */ /* 0x0003e200080000ff */
[----:B------:R-:W-:Y:S01]  /*77e0*/  NOP ;  /* 0x0000000000007918 */ /* 0x000fe20000000000 */
[----:B-1----:R-:W-:Y:S05]  /*77f0*/  EXIT ;  /* 0x000000000000794d */ /* 0x002fea0003800000 */
.L_x_48:
[----:B------:R-:W-:Y:S01]  /*7800*/  IMAD.MOV.U32 R2, RZ, RZ, -0x3 ;  /* 0xfffffffdff027424 */ /* 0x000fe200078e00ff */
[----:B-1----:R-:W-:-:S04]  /*7810*/  MOV R0, UR46 ;  /* 0x0000002e00007c02 */ /* 0x002fc80008000f00 */
[----:B------:R-:W-:-:S05]  /*7820*/  VIADDMNMX.U32 R2, R2, R0, 0x2, PT ;  /* 0x0000000202027446 */ /* 0x000fca0003800000 */
[----:B------:R-:W-:-:S06]  /*7830*/  IMAD.SHL.U32 R2, R2, 0x4, RZ ;  /* 0x0000000402027824 */ /* 0x000fcc00078e00ff */
[----:B------:R-:W1:Y:S02]  /*7840*/  LDC R2, c[0x2][R2+0xc] ;  /* 0x0080030002027b82 */ /* 0x000e640000000800 */
[----:B-1----:R-:W-:-:S04]  /*7850*/  SHF.R.S32.HI R3, RZ, 0x1f, R2 ;  /* 0x0000001fff037819 */ /* 0x002fc80000011402 */
.L_x_317:
[----:B------:R-:W-:Y:S05]  /*7860*/  BRX R2 -0x7870                                                                                                                                                                                                                              (*"BRANCH_TARGETS .L_x_167,.L_x_146,.L_x_316"*) ;  /* 0xffffff8402e47949 */ /* 0x000fea000383ffff */
.L_x_146:
[----:B------:R-:W-:-:S08]  /*7870*/  NOP ;  /* 0x0000000000007918 */ /* 0x000fd00000000000 */
[----:B------:R-:W1:Y:S02]  /*7880*/  USETMAXREG.TRY_ALLOC.CTAPOOL UP0, 0x98 ;  /* 0x00000098000079c8 */ /* 0x000e640008000600 */
[----:B-1----:R-:W-:Y:S05]  /*7890*/  BRA.U !UP0, `(.L_x_146) ;  /* 0xfffffffd08f47547 */ /* 0x002fea000b83ffff */
[----:B------:R-:W-:Y:S01]  /*78a0*/  HFMA2 R133, -RZ, RZ, 0, 0 ;  /* 0x00000000ff857431 */ /* 0x000fe200000001ff */
[----:B------:R-:W-:Y:S01]  /*78b0*/  UMOV UR16, 0xfffffffc ;  /* 0xfffffffc00107882 */ /* 0x000fe20000000000 */
[----:B------:R-:W-:Y:S01]  /*78c0*/  UMOV UR15, URZ ;  /* 0x000000ff000f7c82 */ /* 0x000fe20008000000 */
[----:B------:R-:W-:Y:S01]  /*78d0*/  UMOV UR11, URZ ;  /* 0x000000ff000b7c82 */ /* 0x000fe20008000000 */
.L_x_166:
[----:B------:R-:W-:-:S09]  /*78e0*/  UISETP.NE.AND UP0, UPT, UR46, 0x4, UPT ;  /* 0x000000042e00788c */ /* 0x000fd2000bf05270 */
[----:B-1234-:R-:W-:Y:S05]  /*78f0*/  BRA.U !UP0, `(.L_x_147) ;  /* 0x0000000108047547 */ /* 0x01efea000b800000 */
[----:B------:R-:W-:Y:S05]  /*7900*/  BPT.TRAP 0x1 ;  /* 0x000000040000795c */ /* 0x000fea0000300000 */
.L_x_147:
[----:B------:R-:W1:Y:S01]  /*7910*/  S2UR UR8, SR_CgaCtaId ;  /* 0x00000000000879c3 */ /* 0x000e620000008800 */
[----:B------:R-:W-:Y:S01]  /*7920*/  UMOV UR14, 0x400 ;  /* 0x00000400000e7882 */ /* 0x000fe20000000000 */
[----:B------:R-:W-:Y:S01]  /*7930*/  SHF.L.U32 R3, R133, 0x1f, RZ ;  /* 0x0000001f85037819 */ /* 0x000fe200000006ff */
[----:B------:R-:W2:Y:S01]  /*7940*/  S2R R0, SR_TID.X ;  /* 0x0000000000007919 */ /* 0x000ea20000002100 */
[----:B-1----:R-:W-:-:S09]  /*7950*/  ULEA UR14, UR8, UR14, 0x18 ;  /* 0x0000000e080e7291 */ /* 0x002fd2000f8ec0ff */
[----:B------:R-:W1:Y:S01]  /*7960*/  SYNCS.PHASECHK.TRANS64.TRYWAIT P0, [UR14+0x38870], R3 ;  /* 0x03887003ff0075a7 */ /* 0x000e62000800110e */
[----:B--2---:R-:W-:-:S05]  /*7970*/  IMAD.U32 R6, R0, 0x10000, RZ ;  /* 0x0001000000067824 */ /* 0x004fca00078e00ff */
[----:B------:R-:W-:-:S04]  /*7980*/  LOP3.LUT R6, R6, 0xe00000, RZ, 0xc0, !PT ;  /* 0x00e0000006067812 */ /* 0x000fc800078ec0ff */
[C---:B------:R-:W-:Y:S02]  /*7990*/  LOP3.LUT R5, R6.reuse, 0x100, RZ, 0xfc, !PT ;  /* 0x0000010006057812 */ /* 0x040fe400078efcff */
[----:B------:R-:W-:Y:S01]  /*79a0*/  LOP3.LUT R4, R6, 0x120, RZ, 0xfc, !PT ;  /* 0x0000012006047812 */ /* 0x000fe200078efcff */
[----:B-1----:R-:W-:Y:S06]  /*79b0*/  @!P0 BRA `(.L_x_148) ;  /* 0x0000009000e08947 */ /* 0x002fec0003800000 */
.L_x_302:
[C---:B-1----:R-:W-:Y:S02]  /*79c0*/  LOP3.LUT R2, R6.reuse, 0x140, RZ, 0xfc, !PT ;  /* 0x0000014006027812 */ /* 0x042fe400078efcff */
[----:B------:R-:W-:Y:S02]  /*79d0*/  LOP3.LUT R6, R6, 0x160, RZ, 0xfc, !PT ;  /* 0x0000016006067812 */ /* 0x000fe400078efcff */
[----:B------:R-:W-:Y:S02]  /*79e0*/  R2UR UR7, R5 ;  /* 0x00000000050772ca */ /* 0x000fe400000e0000 */
[----:B------:R-:W-:Y:S02]  /*79f0*/  R2UR UR6, R4 ;  /* 0x00000000040672ca */ /* 0x000fe400000e0000 */
[----:B------:R-:W-:Y:S02]  /*7a00*/  R2UR UR5, R2 ;  /* 0x00000000020572ca */ /* 0x000fe400000e0000 */
[----:B------:R-:W-:-:S07]  /*7a10*/  R2UR UR4, R6 ;  /* 0x00000000060472ca */ /* 0x000fce00000e0000 */
[----:B------:R-:W1:Y:S02]  /*7a20*/  LDTM.x32 R100, tmem[UR7] ;  /* 0x00000007006479ee */ /* 0x000e6400082c0000 */
[----:B------:R-:W2:Y:S02]  /*7a30*/  LDTM.x32 R68, tmem[UR6] ;  /* 0x00000006004479ee */ /* 0x000ea400082c0000 */
[----:B------:R-:W3:Y:S02]  /*7a40*/  LDTM.x32 R36, tmem[UR5] ;  /* 0x00000005002479ee */ /* 0x000ee400082c0000 */
[----:B------:R-:W4:Y:S01]  /*7a50*/  LDTM.x32 R4, tmem[UR4] ;  /* 0x00000004000479ee */ /* 0x000f2200082c0000 */
[----:B------:R-:W-:Y:S01]  /*7a60*/  NOP ;  /* 0x0000000000007918 */ /* 0x000fe20000000000 */
[----:B------:R-:W-:Y:S05]  /*7a70*/  BRA.U !UP0, `(.L_x_149) ;  /* 0x0000000108087547 */ /* 0x000fea000b800000 */
[----:B------:R-:W-:Y:S05]  /*7a80*/  BPT.TRAP 0x1 ;  /* 0x000000040000795c */ /* 0x000fea0000300000 */
[----:B------:R-:W-:Y:S05]  /*7a90*/  BPT.TRAP 0x1 ;  /* 0x000000040000795c */ /* 0x000fea0000300000 */
.L_x_149:
[----:B------:R-:W-:Y:S01]  /*7aa0*/  UIADD3 UR16, UPT, UPT, UR16, 0x4, URZ ;  /* 0x0000000410107890 */ /* 0x000fe2000fffe0ff */
[----:B------:R-:W-:Y:S01]  /*7ab0*/  LOP3.LUT P0, RZ, R0, 0x7f, RZ, 0xc0, !PT ;  /* 0x0000007f00ff7812 */ /* 0x000fe2000780c0ff */
[----:B------:R-:W-:Y:S01]  /*7ac0*/  UIADD3 UR4, UPT, UPT, UR14, 0x38878, URZ ;  /* 0x000388780e047890 */ /* 0x000fe2000fffe0ff */
[----:B------:R-:W-:Y:S03]  /*7ad0*/  BSSY.RECONVERGENT B0, `(.L_x_150) ;  /* 0x0000007000007945 */ /* 0x000fe60003800200 */
[----:B------:R-:W-:Y:S01]  /*7ae0*/  ISETP.NE.AND P1, PT, RZ, UR16, !P0 ;  /* 0x00000010ff007c0c */ /* 0x000fe2000c725270 */
[----:B------:R-:W-:-:S03]  /*7af0*/  UPRMT UR4, UR8, 0x654, UR4 ;  /* 0x0000065408047896 */ /* 0x000fc60008000004 */
[----:B------:R-:W-:-:S06]  /*7b00*/  P2R R134, PR, RZ, 0x2 ;  /* 0x00000002ff867803 */ /* 0x000fcc0000000000 */
[----:B----4-:R-:W-:Y:S03]  /*7b10*/  SYNCS.ARRIVE.TRANS64.RED.A1T0 RZ, [UR4], RZ ;  /* 0x000000ffffff79a7 */ /* 0x010fe60008100404 */
[----:B------:R-:W-:Y:S05]  /*7b20*/  @!P1 BRA `(.L_x_151) ;  /* 0x0000000000049947 */ /* 0x000fea0003800000 */
[----:B------:R-:W-:-:S04]  /*7b30*/  DEPBAR.LE SB0, 0x1 ;  /* 0x000080400000791a */ /* 0x000fc80000000000 */
.L_x_151:
[----:B------:R-:W-:Y:S05]  /*7b40*/  BSYNC.RECONVERGENT B0 ;  /* 0x0000000000007941 */ /* 0x000fea0003800200 */
.L_x_150:
[----:B------:R-:W4:Y:S01]  /*7b50*/  S2UR UR6, SR_SWINHI ;  /* 0x00000000000679c3 */ /* 0x000f220000002f00 */
[----:B------:R-:W-:-:S07]  /*7b60*/  IMAD.SHL.U32 R138, R0, 0x20, RZ ;  /* 0x00000020008a7824 */ /* 0x000fce00078e00ff */
[----:B------:R-:W-:Y:S01]  /*7b70*/  BAR.SYNC.DEFER_BLOCKING 0x2, 0x80 ;  /* 0x0082000000007b1d */ /* 0x000fe20000010000 */
[----:B------:R-:W-:-:S07]  /*7b80*/  LOP3.LUT R138, R138, 0x1fe0, RZ, 0xc0, !PT ;  /* 0x00001fe08a8a7812 */ /* 0x000fce00078ec0ff */
[----:B------:R-:W1:Y:S01]  /*7b90*/  S2UR UR12, SR_CTAID.Y ;  /* 0x00000000000c79c3 */ /* 0x000e620000002600 */
[----:B------:R-:W-:Y:S07]  /*7ba0*/  BSSY.RECONVERGENT B0, `(.L_x_152) ;  /* 0x0000045000007945 */ /* 0x000fee0003800200 */
[----:B------:R-:W1:Y:S01]  /*7bb0*/  S2UR UR13, SR_CTAID.Z ;  /* 0x00000000000d79c3 */ /* 0x000e620000002700 */
[----:B------:R-:W-:Y:S01]  /*7bc0*/  UMOV UR4, UR14 ;  /* 0x0000000e00047c82 */ /* 0x000fe20008000000 */
[----:B----4-:R-:W-:Y:S01]  /*7bd0*/  UMOV UR5, UR6 ;  /* 0x0000000600057c82 */ /* 0x010fe20008000000 */
[----:B------:R-:W4:Y:S01]  /*7be0*/  LDCU.64 UR6, c[0x0][0x348] ;  /* 0x00006900ff0677ac */ /* 0x000f220008000a00 */
[----:B------:R-:W-:-:S02]  /*7bf0*/  IMAD.U32 R2, RZ, RZ, UR4 ;  /* 0x00000004ff027e24 */ /* 0x000fc4000f8e00ff */
[----:B------:R-:W-:Y:S02]  /*7c00*/  IMAD.U32 R3, RZ, RZ, UR5 ;  /* 0x00000005ff037e24 */ /* 0x000fe4000f8e00ff */
[----:B------:R-:W-:-:S03]  /*7c10*/  IMAD.WIDE.U32 R138, R138, 0x4, R2 ;  /* 0x000000048a8a7825 */ /* 0x000fc600078e0002 */
[----:B------:R-:W-:-:S05]  /*7c20*/  IADD3 R2, P0, PT, R138, 0x30000, RZ ;  /* 0x000300008a027810 */ /* 0x000fca0007f1e0ff */
[----:B------:R-:W-:Y:S01]  /*7c30*/  IMAD.X R137, RZ, RZ, R139, P0 ;  /* 0x000000ffff897224 */ /* 0x000fe200000e068b */
[----:B------:R-:W-:-:S04]  /*7c40*/  IADD3 R132, P0, PT, R138, 0x30010, RZ ;  /* 0x000300108a847810 */ /* 0x000fc80007f1e0ff */
[----:B------:R-:W-:-:S04]  /*7c50*/  SHF.R.U64 R3, R2, 0x3, R137 ;  /* 0x0000000302037819 */ /* 0x000fc80000001289 */
[----:B------:R-:W-:Y:S01]  /*7c60*/  LOP3.LUT R136, R2, 0x70, R3, 0x78, !PT ;  /* 0x0000007002887812 */ /* 0x000fe200078e7803 */
[----:B------:R-:W-:-:S04]  /*7c70*/  IMAD.X R3, RZ, RZ, R139, P0 ;  /* 0x000000ffff037224 */ /* 0x000fc800000e068b */
[----:B-1----:R1:W-:Y:S01]  /*7c80*/  ST.E.128 desc[UR38][R136.64], R100 ;  /* 0x0000006488007985 */ /* 0x0023e2000c101d26 */
[----:B------:R-:W-:-:S04]  /*7c90*/  SHF.R.U64 R2, R132, 0x3, R3 ;  /* 0x0000000384027819 */ /* 0x000fc80000001203 */
[----:B------:R-:W-:-:S05]  /*7ca0*/  LOP3.LUT R2, R132, 0x70, R2, 0x78, !PT ;  /* 0x0000007084027812 */ /* 0x000fca00078e7802 */
[----:B------:R5:W-:Y:S01]  /*7cb0*/  ST.E.128 desc[UR38][R2.64], R104 ;  /* 0x0000006802007985 */ /* 0x000be2000c101d26 */
[C---:B-1----:R-:W-:Y:S02]  /*7cc0*/  IADD3 R100, P1, PT, R138.reuse, 0x30020, RZ ;  /* 0x000300208a647810 */ /* 0x042fe40007f3e0ff */
[----:B------:R-:W-:-:S03]  /*7cd0*/  IADD3 R101, P0, PT, R138, 0x30030, RZ ;  /* 0x000300308a657810 */ /* 0x000fc60007f1e0ff */
[--C-:B------:R-:W-:Y:S02]  /*7ce0*/  IMAD.X R141, RZ, RZ, R139.reuse, P1 ;  /* 0x000000ffff8d7224 */ /* 0x100fe400008e068b */
[----:B-----5:R-:W-:-:S03]  /*7cf0*/  IMAD.X R105, RZ, RZ, R139, P0 ;  /* 0x000000ffff697224 */ /* 0x020fc600000e068b */
[----:B------:R-:W-:-:S04]  /*7d00*/  SHF.R.U64 R102, R100, 0x3, R141 ;  /* 0x0000000364667819 */ /* 0x000fc8000000128d */
[----:B------:R-:W-:Y:S02]  /*7d10*/  LOP3.LUT R140, R100, 0x70, R102, 0x78, !PT ;  /* 0x00000070648c7812 */ /* 0x000fe400078e7866 */
[C---:B------:R-:W-:Y:S02]  /*7d20*/  SHF.R.U64 R103, R101.reuse, 0x3, R105 ;  /* 0x0000000365677819 */ /* 0x040fe40000001269 */
[C---:B------:R-:W-:Y:S01]  /*7d30*/  IADD3 R100, P0, PT, R138.reuse, 0x30040, RZ ;  /* 0x000300408a647810 */ /* 0x040fe20007f1e0ff */
[----:B------:R1:W-:Y:S01]  /*7d40*/  ST.E.128 desc[UR38][R140.64], R108 ;  /* 0x0000006c8c007985 */ /* 0x0003e2000c101d26 */
[----:B------:R-:W-:Y:S02]  /*7d50*/  LOP3.LUT R104, R101, 0x70, R103, 0x78, !PT ;  /* 0x0000007065687812 */ /* 0x000fe400078e7867 */
[C---:B------:R-:W-:Y:S02]  /*7d60*/  IADD3 R101, P2, PT, R138.reuse, 0x30050, RZ ;  /* 0x000300508a657810 */ /* 0x040fe40007f5e0ff */
[C---:B------:R-:W-:Y:S01]  /*7d70*/  IADD3 R102, P1, PT, R138.reuse, 0x30060, RZ ;  /* 0x000300608a667810 */ /* 0x040fe20007f3e0ff */
[----:B------:R5:W-:Y:S01]  /*7d80*/  ST.E.128 desc[UR38][R104.64], R112 ;  /* 0x0000007068007985 */ /* 0x000be2000c101d26 */
[----:B-1----:R-:W-:Y:S01]  /*7d90*/  IMAD.X R109, RZ, RZ, R139, P0 ;  /* 0x000000ffff6d7224 */ /* 0x002fe200000e068b */
[----:B------:R-:W-:-:S04]  /*7da0*/  IADD3 R103, P0, PT, R138, 0x30070, RZ ;  /* 0x000300708a677810 */ /* 0x000fc80007f1e0ff */
[C---:B------:R-:W-:Y:S01]  /*7db0*/  SHF.R.U64 R106, R100.reuse, 0x3, R109 ;  /* 0x00000003646a7819 */ /* 0x040fe2000000126d */
[--C-:B-----5:R-:W-:Y:S02]  /*7dc0*/  IMAD.X R115, RZ, RZ, R139.reuse, P2 ;  /* 0x000000ffff737224 */ /* 0x120fe400010e068b */
[--C-:B------:R-:W-:Y:S01]  /*7dd0*/  IMAD.X R113, RZ, RZ, R139.reuse, P1 ;  /* 0x000000ffff717224 */ /* 0x100fe200008e068b */
[----:B------:R-:W-:Y:S01]  /*7de0*/  LOP3.LUT R108, R100, 0x70, R106, 0x78, !PT ;  /* 0x00000070646c7812 */ /* 0x000fe200078e786a */
[----:B------:R-:W-:Y:S01]  /*7df0*/  IMAD.X R111, RZ, RZ, R139, P0 ;  /* 0x000000ffff6f7224 */ /* 0x000fe200000e068b */
[----:B------:R-:W-:Y:S02]  /*7e00*/  SHF.R.U64 R100, R101, 0x3, R115 ;  /* 0x0000000365647819 */ /* 0x000fe40000001273 */
[----:B------:R-:W-:Y:S01]  /*7e10*/  SHF.R.U64 R106, R102, 0x3, R113 ;  /* 0x00000003666a7819 */ /* 0x000fe20000001271 */
[----:B------:R1:W-:Y:S01]  /*7e20*/  ST.E.128 desc[UR38][R108.64], R116 ;  /* 0x000000746c007985 */ /* 0x0003e2000c101d26 */
[----:B------:R-:W-:-:S02]  /*7e30*/  SHF.R.U64 R107, R103, 0x3, R111 ;  /* 0x00000003676b7819 */ /* 0x000fc4000000126f */
[----:B------:R-:W-:Y:S02]  /*7e40*/  LOP3.LUT R114, R101, 0x70, R100, 0x78, !PT ;  /* 0x0000007065727812 */ /* 0x000fe400078e7864 */
[----:B------:R-:W-:Y:S02]  /*7e50*/  LOP3.LUT R112, R102, 0x70, R106, 0x78, !PT ;  /* 0x0000007066707812 */ /* 0x000fe400078e786a */
[----:B------:R-:W-:Y:S01]  /*7e60*/  LOP3.LUT R110, R103, 0x70, R107, 0x78, !PT ;  /* 0x00000070676e7812 */ /* 0x000fe200078e786b */
[----:B------:R2:W-:Y:S04]  /*7e70*/  ST.E.128 desc[UR38][R114.64], R120 ;  /* 0x0000007872007985 */ /* 0x0005e8000c101d26 */
[----:B------:R2:W-:Y:S04]  /*7e80*/  ST.E.128 desc[UR38][R112.64], R124 ;  /* 0x0000007c70007985 */ /* 0x0005e8000c101d26 */
[----:B------:R2:W-:Y:S01]  /*7e90*/  ST.E.128 desc[UR38][R110.64], R128 ;  /* 0x000000806e007985 */ /* 0x0005e2000c101d26 */
[----:B------:R-:W-:Y:S01]  /*7ea0*/  @!PT LDS RZ, [RZ] ;  /* 0x00000000fffff984 */ /* 0x000fe20000000800 */
[----:B------:R-:W-:Y:S01]  /*7eb0*/  @!PT LDS RZ, [RZ] ;  /* 0x00000000fffff984 */ /* 0x000fe20000000800 */
[----:B------:R-:W-:Y:S01]  /*7ec0*/  @!PT LDS RZ, [RZ] ;  /* 0x00000000fffff984 */ /* 0x000fe20000000800 */
[----:B------:R-:W-:Y:S01]  /*7ed0*/  @!PT LDS RZ, [RZ] ;  /* 0x00000000fffff984 */ /* 0x000fe20000000800 */
[----:B------:R5:W-:Y:S06]  /*7ee0*/  MEMBAR.ALL.CTA ;  /* 0x0000000000007992 */ /* 0x000bec0000008000 */
[----:B-----5:R-:W5:Y:S02]  /*7ef0*/  FENCE.VIEW.ASYNC.S ;  /* 0x00000000000073c6 */ /* 0x020f640000000000 */
[----:B-----5:R-:W-:Y:S01]  /*7f00*/  BAR.SYNC.DEFER_BLOCKING 0x2, 0x80 ;  /* 0x0082000000007b1d */ /* 0x020fe20000010000 */
[----:B-1----:R-:W-:-:S13]  /*7f10*/  LOP3.LUT P4, R116, R0, 0x7f, RZ, 0xc0, !PT ;  /* 0x0000007f00747812 */ /* 0x002fda000788c0ff */
[----:B----4-:R-:W-:Y:S05]  /*7f20*/  @P4 BRA `(.L_x_153) ;  /* 0x0000000000304947 */ /* 0x010fea0003800000 */
[----:B------:R-:W-:Y:S01]  /*7f30*/  UIADD3 UR4, UP0, UPT, UR6, 0x500, URZ ;  /* 0x0000050006047890 */ /* 0x000fe2000ff1e0ff */
[----:B------:R-:W-:Y:S01]  /*7f40*/  PLOP3.LUT P0, PT, PT, PT, PT, 0x80, 0x8 ;  /* 0x000000000008781c */ /* 0x000fe20003f0f070 */
[----:B------:R-:W-:Y:S02]  /*7f50*/  USHF.L.U32 UR10, UR15, 0x7, URZ ;  /* 0x000000070f0a7899 */ /* 0x000fe400080006ff */
[----:B------:R-:W-:Y:S02]  /*7f60*/  UIADD3 UR8, UPT, UPT, UR14, 0x30000, URZ ;  /* 0x000300000e087890 */ /* 0x000fe4000fffe0ff */
[----:B------:R-:W-:Y:S01]  /*7f70*/  UIADD3.X UR5, UPT, UPT, URZ, UR7, URZ, UP0, !UPT ;  /* 0x00000007ff057290 */ /* 0x000fe200087fe4ff */
[----:B------:R-:W-:-:S11]  /*7f80*/  UMOV UR9, URZ ;  /* 0x000000ff00097c82 */ /* 0x000fd60008000000 */
.L_x_154:
[----:B------:R-:W-:Y:S01]  /*7f90*/  @P0 ELECT P1, URZ, PT ;  /* 0x0000000000ff082f */ /* 0x000fe20003820000 */
[----:B------:R1:W-:-:S12]  /*7fa0*/  UTMAREDG.5D.ADD [UR8], [UR4] ;  /* 0x00000008040073b6 */ /* 0x0003d80008020000 */
[----:B------:R-:W-:Y:S02]  /*7fb0*/  @P1 PLOP3.LUT P0, PT, P1, PT, PT, 0x8, 0x80 ;  /* 0x000000000080181c */ /* 0x000fe40000f0e170 */
[----:B------:R-:W-:-:S11]  /*7fc0*/  PLOP3.LUT P1, PT, PT, PT, PT, 0x8, 0x80 ;  /* 0x000000000080781c */ /* 0x000fd60003f2e170 */
[----:B-1----:R-:W-:Y:S05]  /*7fd0*/  @P0 BRA.U.ANY `(.L_x_154) ;  /* 0xfffffffd00ec0947 */ /* 0x002fea000393ffff */
[----:B------:R0:W-:Y:S02]  /*7fe0*/  UTMACMDFLUSH ;  /* 0x00000000000079b7 */ /* 0x0001e40000000000 */
.L_x_153:
[----:B------:R-:W-:Y:S05]  /*7ff0*/  BSYNC.RECONVERGENT B0 ;  /* 0x0000000000007941 */ /* 0x000fea0003800200 */
.L_x_152:
[C---:B------:R-:W-:Y:S01]  /*8000*/  IADD3 R0, P1, PT, R138.reuse, 0x34000, RZ ;  /* 0x000340008a007810 */ /* 0x040fe20007f3e0ff */
[----:B------:R-:W-:Y:S01]  /*8010*/  BSSY.RECONVERGENT B0, `(.L_x_155) ;  /* 0x0000023000007945 */ /* 0x000fe20003800200 */
[C---:B------:R-:W-:Y:S02]  /*8020*/  IADD3 R101, P3, PT, R138.reuse, 0x34020, RZ ;  /* 0x000340208a657810 */ /* 0x040fe40007f7e0ff */
[C---:B------:R-:W-:Y:S01]  /*8030*/  IADD3 R100, P0, PT, R138.reuse, 0x34010, RZ ;  /* 0x000340108a647810 */ /* 0x040fe20007f1e0ff */
[--C-:B--2---:R-:W-:Y:S01]  /*8040*/  IMAD.X R127, RZ, RZ, R139.reuse, P1 ;  /* 0x000000ffff7f7224 */ /* 0x104fe200008e068b */
[C---:B------:R-:W-:Y:S01]  /*8050*/  IADD3 R102, P6, PT, R138.reuse, 0x34030, RZ ;  /* 0x000340308a667810 */ /* 0x040fe20007fde0ff */
[--C-:B------:R-:W-:Y:S01]  /*8060*/  IMAD.X R123, RZ, RZ, R139.reuse, P3 ;  /* 0x000000ffff7b7224 */ /* 0x100fe200018e068b */
[C---:B------:R-:W-:Y:S01]  /*8070*/  IADD3 R103, P5, PT, R138.reuse, 0x34040, RZ ;  /* 0x000340408a677810 */ /* 0x040fe20007fbe0ff */
[--C-:B------:R-:W-:Y:S01]  /*8080*/  IMAD.X R125, RZ, RZ, R139.reuse, P0 ;  /* 0x000000ffff7d7224 */ /* 0x100fe200000e068b */
[C---:B------:R-:W-:Y:S01]  /*8090*/  IADD3 R106, P2, PT, R138.reuse, 0x34050, RZ ;  /* 0x000340508a6a7810 */ /* 0x040fe20007f5e0ff */
[--C-:B------:R-:W-:Y:S01]  /*80a0*/  IMAD.X R143, RZ, RZ, R139.reuse, P6 ;  /* 0x000000ffff8f7224 */ /* 0x100fe200030e068b */
[----:B------:R-:W-:Y:S01]  /*80b0*/  IADD3 R107, P1, PT, R138, 0x34060, RZ ;  /* 0x000340608a6b7810 */ /* 0x000fe20007f3e0ff */
[--C-:B------:R-:W-:Y:S01]  /*80c0*/  IMAD.X R135, RZ, RZ, R139.reuse, P5 ;  /* 0x000000ffff877224 */ /* 0x100fe200028e068b */
[----:B------:R-:W-:Y:S01]  /*80d0*/  ISETP.NE.AND P3, PT, R134, RZ, PT ;  /* 0x000000ff8600720c */ /* 0x000fe20003f65270 */
[--C-:B------:R-:W-:Y:S01]  /*80e0*/  IMAD.X R131, RZ, RZ, R139.reuse, P2 ;  /* 0x000000ffff837224 */ /* 0x100fe200010e068b */
[----:B------:R-:W-:Y:S01]  /*80f0*/  IADD3 R117, P0, PT, R138, 0x34070, RZ ;  /* 0x000340708a757810 */ /* 0x000fe20007f1e0ff */
[----:B------:R-:W-:Y:S01]  /*8100*/  IMAD.X R129, RZ, RZ, R139, P1 ;  /* 0x000000ffff817224 */ /* 0x000fe200008e068b */
[----:B------:R-:W-:-:S02]  /*8110*/  SHF.R.U64 R118, R0, 0x3, R127 ;  /* 0x0000000300767819 */ /* 0x000fc4000000127f */
[----:B------:R-:W-:Y:S01]  /*8120*/  SHF.R.U64 R119, R100, 0x3, R125 ;  /* 0x0000000364777819 */ /* 0x000fe2000000127d */
[----:B------:R-:W-:Y:S01]  /*8130*/  IMAD.X R139, RZ, RZ, R139, P0 ;  /* 0x000000ffff8b7224 */ /* 0x000fe200000e068b */
[C---:B------:R-:W-:Y:S02]  /*8140*/  SHF.R.U64 R120, R101.reuse, 0x3, R123 ;  /* 0x0000000365787819 */ /* 0x040fe4000000127b */
[----:B------:R-:W-:Y:S02]  /*8150*/  SHF.R.U64 R121, R102, 0x3, R143 ;  /* 0x0000000366797819 */ /* 0x000fe4000000128f */
[----:B------:R-:W-:Y:S02]  /*8160*/  LOP3.LUT R126, R0, 0x70, R118, 0x78, !PT ;  /* 0x00000070007e7812 */ /* 0x000fe400078e7876 */
[----:B------:R-:W-:Y:S02]  /*8170*/  LOP3.LUT R124, R100, 0x70, R119, 0x78, !PT ;  /* 0x00000070647c7812 */ /* 0x000fe400078e7877 */
[----:B------:R-:W-:-:S02]  /*8180*/  LOP3.LUT R122, R101, 0x70, R120, 0x78, !PT ;  /* 0x00000070657a7812 */ /* 0x000fc400078e7878 */
[----:B------:R-:W-:Y:S02]  /*8190*/  LOP3.LUT R142, R102, 0x70, R121, 0x78, !PT ;  /* 0x00000070668e7812 */ /* 0x000fe400078e7879 */
[----:B------:R-:W-:Y:S02]  /*81a0*/  SHF.R.U64 R0, R103, 0x3, R135 ;  /* 0x0000000367007819 */ /* 0x000fe40000001287 */
[----:B------:R-:W-:Y:S02]  /*81b0*/  SHF.R.U64 R100, R106, 0x3, R131 ;  /* 0x000000036a647819 */ /* 0x000fe40000001283 */
[----:B------:R-:W-:Y:S02]  /*81c0*/  SHF.R.U64 R101, R107, 0x3, R129 ;  /* 0x000000036b657819 */ /* 0x000fe40000001281 */
[----:B------:R-:W-:Y:S02]  /*81d0*/  SHF.R.U64 R102, R117, 0x3, R139 ;  /* 0x0000000375667819 */ /* 0x000fe4000000128b */
[----:B------:R-:W-:-:S02]  /*81e0*/  LOP3.LUT R134, R103, 0x70, R0, 0x78, !PT ;  /* 0x0000007067867812 */ /* 0x000fc400078e7800 */
[----:B------:R-:W-:Y:S02]  /*81f0*/  LOP3.LUT R130, R106, 0x70, R100, 0x78, !PT ;  /* 0x000000706a827812 */ /* 0x000fe400078e7864 */
[----:B------:R-:W-:Y:S02]  /*8200*/  LOP3.LUT R128, R107, 0x70, R101, 0x78, !PT ;  /* 0x000000706b807812 */ /* 0x000fe400078e7865 */
[----:B------:R-:W-:Y:S01]  /*8210*/  LOP3.LUT R138, R117, 0x70, R102, 0x78, !PT ;  /* 0x00000070758a7812 */ /* 0x000fe200078e7866 */
[----:B------:R-:W-:Y:S05]  /*8220*/  @!P3 BRA `(.L_x_156) ;  /* 0x000000000004b947 */ /* 0x000fea0003800000 */
[----:B------:R-:W-:-:S04]  /*8230*/  DEPBAR.LE SB0, 0x1 ;  /* 0x000080400000791a */ /* 0x000fc80000000000 */
.L_x_156:
[----:B------:R-:W-:Y:S05]  /*8240*/  BSYNC.RECONVERGENT B0 ;  /* 0x0000000000007941 */ /* 0x000fea0003800200 */
.L_x_155:
[----:B------:R-:W-:Y:S01]  /*8250*/  BAR.SYNC.DEFER_BLOCKING 0x2, 0x80 ;  /* 0x0082000000007b1d */ /* 0x000fe20000010000 */
[----:B------:R-:W-:-:S05]  /*8260*/  USHF.L.U32 UR10, UR15, 0x7, URZ ;  /* 0x000000070f0a7899 */ /* 0x000fca00080006ff */
[----:B------:R-:W-:Y:S01]  /*8270*/  BSSY.RECONVERGENT B0, `(.L_x_157) ;  /* 0x000001d000007945 */ /* 0x000fe20003800200 */
[----:B------:R1:W-:Y:S04]  /*8280*/  ST.E.128 desc[UR38][R126.64], R68 ;  /* 0x000000447e007985 */ /* 0x0003e8000c101d26 */
[----:B------:R1:W-:Y:S04]  /*8290*/  ST.E.128 desc[UR38][R124.64], R72 ;  /* 0x000000487c007985 */ /* 0x0003e8000c101d26 */
[----:B------:R1:W-:Y:S04]  /*82a0*/  ST.E.128 desc[UR38][R122.64], R76 ;  /* 0x0000004c7a007985 */ /* 0x0003e8000c101d26 */
[----:B------:R1:W-:Y:S04]  /*82b0*/  ST.E.128 desc[UR38][R142.64], R80 ;  /* 0x000000508e007985 */ /* 0x0003e8000c101d26 */
[----:B------:R1:W-:Y:S04]  /*82c0*/  ST.E.128 desc[UR38][R134.64], R84 ;  /* 0x0000005486007985 */ /* 0x0003e8000c101d26 */
        /* <DEDUP_REMOVED lines=8> */
[----:B--2---:R-:W2:Y:S02]  /*8350*/  FENCE.VIEW.ASYNC.S ;  /* 0x00000000000073c6 */ /* 0x004ea40000000000 */
[----:B--2---:R-:W-:Y:S06]  /*8360*/  BAR.SYNC.DEFER_BLOCKING 0x2, 0x80 ;  /* 0x0082000000007b1d */ /* 0x004fec0000010000 */
[----:B------:R-:W-:Y:S05]  /*8370*/  @P4 BRA `(.L_x_158) ;  /* 0x0000000000304947 */ /* 0x000fea0003800000 */
[----:B------:R-:W-:Y:S01]  /*8380*/  UIADD3 UR4, UP0, UPT, UR6, 0x500, URZ ;  /* 0x0000050006047890 */ /* 0x000fe2000ff1e0ff */
[----:B------:R-:W-:Y:S01]  /*8390*/  PLOP3.LUT P0, PT, PT, PT, PT, 0x80, 0x8 ;  /* 0x000000000008781c */ /* 0x000fe20003f0f070 */
[----:B------:R-:W-:Y:S02]  /*83a0*/  UIADD3 UR8, UPT, UPT, UR14, 0x34000, URZ ;  /* 0x000340000e087890 */ /* 0x000fe4000fffe0ff */
[----:B------:R-:W-:Y:S01]  /*83b0*/  UIADD3.X UR5, UPT, UPT, URZ, UR7, URZ, UP0, !UPT ;  /* 0x00000007ff057290 */ /* 0x000fe200087fe4ff */
[----:B------:R-:W-:-:S11]  /*83c0*/  UMOV UR9, 0x20 ;  /* 0x0000002000097882 */ /* 0x000fd60000000000 */
.L_x_159:
[----:B------:R-:W-:Y:S01]  /*83d0*/  @P0 ELECT P1, URZ, PT ;  /* 0x0000000000ff082f */ /* 0x000fe20003820000 */
[----:B------:R2:W-:-:S12]  /*83e0*/  UTMAREDG.5D.ADD [UR8], [UR4] ;  /* 0x00000008040073b6 */ /* 0x0005d80008020000 */
[----:B------:R-:W-:Y:S02]  /*83f0*/  @P1 PLOP3.LUT P0, PT, P1, PT, PT, 0x8, 0x80 ;  /* 0x000000000080181c */ /* 0x000fe40000f0e170 */
[----:B------:R-:W-:-:S11]  /*8400*/  PLOP3.LUT P1, PT, PT, PT, PT, 0x8, 0x80 ;  /* 0x000000000080781c */ /* 0x000fd60003f2e170 */
[----:B--2---:R-:W-:Y:S05]  /*8410*/  @P0 BRA.U.ANY `(.L_x_159) ;  /* 0xfffffffd00ec0947 */ /* 0x004fea000393ffff */
[----:B------:R0:W-:Y:S01]  /*8420*/  UTMACMDFLUSH ;  /* 0x00000000000079b7 */ /* 0x0001e20000000000 */
[----:B------:R-:W-:-:S04]  /*8430*/  DEPBAR.LE SB0, 0x1 ;  /* 0x000080400000791a */ /* 0x000fc80000000000 */
.L_x_158:
[----:B------:R-:W-:Y:S05]  /*8440*/  BSYNC.RECONVERGENT B0 ;  /* 0x0000000000007941 */ /* 0x000fea0003800200 */
.L_x_157:
[----:B------:R-:W-:Y:S01]  /*8450*/  BAR.SYNC.DEFER_BLOCKING 0x2, 0x80 ;  /* 0x0082000000007b1d */ /* 0x000fe20000010000 */
[----:B------:R-:W-:-:S05]  /*8460*/  ISETP.NE.AND P2, PT, R116, RZ, PT ;  /* 0x000000ff7400720c */ /* 0x000fca0003f45270 */
[----:B------:R-:W-:Y:S01]  /*8470*/  BSSY.RECONVERGENT B0, `(.L_x_160) ;  /* 0x000001d000007945 */ /* 0x000fe20003800200 */
[----:B---3--:R2:W-:Y:S04]  /*8480*/  ST.E.128 desc[UR38][R136.64], R36 ;  /* 0x0000002488007985 */ /* 0x0085e8000c101d26 */
        /* <DEDUP_REMOVED lines=12> */
[----:B---3--:R-:W3:Y:S02]  /*8550*/  FENCE.VIEW.ASYNC.S ;  /* 0x00000000000073c6 */ /* 0x008ee40000000000 */
[----:B---3--:R-:W-:Y:S06]  /*8560*/  BAR.SYNC.DEFER_BLOCKING 0x2, 0x80 ;  /* 0x0082000000007b1d */ /* 0x008fec0000010000 */
[----:B------:R-:W-:Y:S05]  /*8570*/  @P2 BRA `(.L_x_161) ;  /* 0x0000000000302947 */ /* 0x000fea0003800000 */
[----:B------:R-:W-:Y:S01]  /*8580*/  UIADD3 UR4, UP0, UPT, UR6, 0x500, URZ ;  /* 0x0000050006047890 */ /* 0x000fe2000ff1e0ff */
[----:B------:R-:W-:Y:S01]  /*8590*/  PLOP3.LUT P0, PT, PT, PT, PT, 0x80, 0x8 ;  /* 0x000000000008781c */ /* 0x000fe20003f0f070 */
[----:B------:R-:W-:Y:S02]  /*85a0*/  UIADD3 UR8, UPT, UPT, UR14, 0x30000, URZ ;  /* 0x000300000e087890 */ /* 0x000fe4000fffe0ff */
[----:B------:R-:W-:Y:S01]  /*85b0*/  UIADD3.X UR5, UPT, UPT, URZ, UR7, URZ, UP0, !UPT ;  /* 0x00000007ff057290 */ /* 0x000fe200087fe4ff */
[----:B------:R-:W-:-:S11]  /*85c0*/  UMOV UR9, 0x40 ;  /* 0x0000004000097882 */ /* 0x000fd60000000000 */
.L_x_162:
[----:B------:R-:W-:Y:S01]  /*85d0*/  @P0 ELECT P1, URZ, PT ;  /* 0x0000000000ff082f */ /* 0x000fe20003820000 */
[----:B------:R3:W-:-:S12]  /*85e0*/  UTMAREDG.5D.ADD [UR8], [UR4] ;  /* 0x00000008040073b6 */ /* 0x0007d80008020000 */
[----:B------:R-:W-:Y:S02]  /*85f0*/  @P1 PLOP3.LUT P0, PT, P1, PT, PT, 0x8, 0x80 ;  /* 0x000000000080181c */ /* 0x000fe40000f0e170 */
[----:B------:R-:W-:-:S11]  /*8600*/  PLOP3.LUT P1, PT, PT, PT, PT, 0x8, 0x80 ;  /* 0x000000000080781c */ /* 0x000fd60003f2e170 */
[----:B---3--:R-:W-:Y:S05]  /*8610*/  @P0 BRA.U.ANY `(.L_x_162) ;  /* 0xfffffffd00ec0947 */ /* 0x008fea000393ffff */
[----:B------:R0:W-:Y:S01]  /*8620*/  UTMACMDFLUSH ;  /* 0x00000000000079b7 */ /* 0x0001e20000000000 */
[----:B------:R-:W-:-:S04]  /*8630*/  DEPBAR.LE SB0, 0x1 ;  /* 0x000080400000791a */ /* 0x000fc80000000000 */
.L_x_161:
[----:B------:R-:W-:Y:S05]  /*8640*/  BSYNC.RECONVERGENT B0 ;  /* 0x0000000000007941 */ /* 0x000fea0003800200 */
.L_x_160:
[----:B------:R-:W-:Y:S06]  /*8650*/  BAR.SYNC.DEFER_BLOCKING 0x2, 0x80 ;  /* 0x0082000000007b1d */ /* 0x000fec0000010000 */
        /* <DEDUP_REMOVED lines=14> */
[----:B----4-:R-:W4:Y:S02]  /*8740*/  FENCE.VIEW.ASYNC.S ;  /* 0x00000000000073c6 */ /* 0x010f240000000000 */
[----:B----4-:R-:W-:Y:S06]  /*8750*/  BAR.SYNC.DEFER_BLOCKING 0x2, 0x80 ;  /* 0x0082000000007b1d */ /* 0x010fec0000010000 */
[----:B------:R-:W-:Y:S05]  /*8760*/  @P2 BRA `(.L_x_164) ;  /* 0x00000000002c2947 */ /* 0x000fea0003800000 */
[----:B------:R-:W-:Y:S01]  /*8770*/  UIADD3 UR4, UP0, UPT, UR6, 0x500, URZ ;  /* 0x0000050006047890 */ /* 0x000fe2000ff1e0ff */
[----:B------:R-:W-:Y:S01]  /*8780*/  PLOP3.LUT P0, PT, PT, PT, PT, 0x80, 0x8 ;  /* 0x000000000008781c */ /* 0x000fe20003f0f070 */
[----:B------:R-:W-:Y:S02]  /*8790*/  UIADD3 UR8, UPT, UPT, UR14, 0x34000, URZ ;  /* 0x000340000e087890 */ /* 0x000fe4000fffe0ff */
[----:B------:R-:W-:Y:S01]  /*87a0*/  UIADD3.X UR5, UPT, UPT, URZ, UR7, URZ, UP0, !UPT ;  /* 0x00000007ff057290 */ /* 0x000fe200087fe4ff */
[----:B------:R-:W-:-:S11]  /*87b0*/  UMOV UR9, 0x60 ;  /* 0x0000006000097882 */ /* 0x000fd60000000000 */
.L_x_165:
[----:B------:R-:W-:Y:S01]  /*87c0*/  @P0 ELECT P1, URZ, PT ;  /* 0x0000000000ff082f */ /* 0x000fe20003820000 */
[----:B------:R4:W-:-:S12]  /*87d0*/  UTMAREDG.5D.ADD [UR8], [UR4] ;  /* 0x00000008040073b6 */ /* 0x0009d80008020000 */
[----:B------:R-:W-:Y:S02]  /*87e0*/  @P1 PLOP3.LUT P0, PT, P1, PT, PT, 0x8, 0x80 ;  /* 0x000000000080181c */ /* 0x000fe40000f0e170 */
[----:B------:R-:W-:-:S11]  /*87f0*/  PLOP3.LUT P1, PT, PT, PT, PT, 0x8, 0x80 ;  /* 0x000000000080781c */ /* 0x000fd60003f2e170 */
[----:B----4-:R-:W-:Y:S05]  /*8800*/  @P0 BRA.U.ANY `(.L_x_165) ;  /* 0xfffffffd00ec0947 */ /* 0x010fea000393ffff */
[----:B------:R0:W-:Y:S02]  /*8810*/  UTMACMDFLUSH ;  /* 0x00000000000079b7 */ /* 0x0001e40000000000 */
.L_x_164:
[----:B------:R-:W-:Y:S05]  /*8820*/  BSYNC.RECONVERGENT B0 ;  /* 0x0000000000007941 */ /* 0x000fea0003800200 */
.L_x_163:
[----:B------:R-:W4:Y:S01]  /*8830*/  LDL.LU R0, [R1] ;  /* 0x0000000001007983 */ /* 0x000f220000300800 */
[----:B------:R-:W-:Y:S01]  /*8840*/  UIADD3 UR5, UPT, UPT, UR15, 0x1, URZ ;  /* 0x000000010f057890 */ /* 0x000fe2000fffe0ff */
[----:B------:R-:W-:Y:S01]  /*8850*/  LOP3.LUT R133, R133, 0x1, RZ, 0x3c, !PT ;  /* 0x0000000185857812 */ /* 0x000fe200078e3cff */
[----:B------:R-:W-:Y:S02]  /*8860*/  UIADD3 UR4, UPT, UPT, UR11, 0x1, URZ ;  /* 0x000000010b047890 */ /* 0x000fe4000fffe0ff */
[----:B------:R-:W-:-:S04]  /*8870*/  UISETP.NE.AND UP0, UPT, UR5, UR30, UPT ;  /* 0x0000001e0500728c */ /* 0x000fc8000bf05270 */
[----:B------:R-:W-:-:S07]  /*8880*/  USEL UR15, UR5, URZ, UP0 ;  /* 0x000000ff050f7287 */ /* 0x000fce0008000000 */
[----:B------:R-:W-:-:S07]  /*8890*/  @UP0 UIADD3 UR4, UPT, UPT, UR11, URZ, URZ ;  /* 0x000000ff0b040290 */ /* 0x000fce000fffe0ff */
[----:B------:R-:W-:Y:S01]  /*88a0*/  UMOV UR11, UR4 ;  /* 0x00000004000b7c82 */ /* 0x000fe20008000000 */
[C---:B----4-:R-:W-:Y:S01]  /*88b0*/  ISETP.GT.U32.AND P0, PT, R0.reuse, 0x1, PT ;  /* 0x000000010000780c */ /* 0x050fe20003f04070 */
[----:B------:R-:W-:-:S05]  /*88c0*/  VIADD R0, R0, 0xffffffff ;  /* 0xffffffff00007836 */ /* 0x000fca0000000000 */
[----:B------:R4:W-:Y:S07]  /*88d0*/  STL [R1], R0 ;  /* 0x0000000001007387 */ /* 0x0009ee0000100800 */
[----:B------:R-:W-:Y:S05]  /*88e0*/  @P0 BRA `(.L_x_166) ;  /* 0xffffffec00fc0947 */ /* 0x000fea000383ffff */
[----:B------:R-:W-:-:S04]  /*88f0*/  DEPBAR.LE SB0, 0x0 ;  /* 0x000080000000791a */ /* 0x000fc80000000000 */
[----:B------:R-:W-:Y:S05]  /*8900*/  EXIT ;  /* 0x000000000000794d */ /* 0x000fea0003800000 */
.L_x_316:
[----:B------:R-:W-:-:S08]  /*8910*/  NOP ;  /* 0x0000000000007918 */ /* 0x000fd00000000000 */
[----:B------:R-:W-:-:S00]  /*8920*/  USETMAXREG.DEALLOC.CTAPOOL 0x60 ;  /* 0x00000060000079c8 */ /* 0x000fc000080e0500 */
[----:B------:R-:W-:Y:S05]  /*8930*/  EXIT ;  /* 0x000000000000794d */ /* 0x000fea0003800000 */
.L_x_167:
[----:B------:R-:W-:-:S08]  /*8940*/  NOP ;  /* 0x0000000000007918 */ /* 0x000fd00000000000 */
[----:B------:R-:W1:Y:S02]  /*8950*/  USETMAXREG.TRY_ALLOC.CTAPOOL UP0, 0x80 ;  /* 0x00000080000079c8 */ /* 0x000e640008000600 */
[----:B-1----:R-:W-:Y:S05]  /*8960*/  BRA.U !UP0, `(.L_x_167) ;  /* 0xfffffffd08f47547 */ /* 0x002fea000b83ffff */
[----:B------:R-:W-:Y:S01]  /*8970*/  HFMA2 R2, -RZ, RZ, 0, 5.9604644775390625e-08 ;  /* 0x00000001ff027431 */ /* 0x000fe200000001ff */
[----:B------:R-:W-:Y:S01]  /*8980*/  MOV R0, 0x1 ;  /* 0x0000000100007802 */ /* 0x000fe20000000f00 */
[----:B------:R1:W-:Y:S01]  /*8990*/  STL [R1+0x14], RZ ;  /* 0x000014ff01007387 */ /* 0x0003e20000100800 */
[----:B------:R-:W-:-:S03]  /*89a0*/  HFMA2 R79, -RZ, RZ, 0, 0 ;  /* 0x00000000ff4f7431 */ /* 0x000fc600000001ff */
[----:B------:R1:W-:Y:S04]  /*89b0*/  STL [R1+0x10], R2 ;  /* 0x0000100201007387 */ /* 0x0003e80000100800 */
[----:B------:R1:W-:Y:S04]  /*89c0*/  STL [R1+0x8], RZ ;  /* 0x000008ff01007387 */ /* 0x0003e80000100800 */
[----:B------:R1:W-:Y:S04]  /*89d0*/  STL [R1+0xc], R0 ;  /* 0x00000c0001007387 */ /* 0x0003e80000100800 */
[----:B------:R1:W-:Y:S02]  /*89e0*/  STL [R1+0x4], RZ ;  /* 0x000004ff01007387 */ /* 0x0003e40000100800 */
.L_x_203:
[----:B-12---:R-:W-:Y:S01]  /*89f0*/  MOV R0, UR46 ;  /* 0x0000002e00007c02 */ /* 0x006fe20008000f00 */
[----:B------:R-:W-:Y:S05]  /*8a00*/  YIELD ;  /* 0x0000000000007946 */ /* 0x000fea0003800000 */
[----:B------:R-:W-:Y:S11]  /*8a10*/  ISETP.NE.AND P0, PT, R0, 0x3, PT ;  /* 0x000000030000780c */ /* 0x000ff60003f05270 */
[----:B------:R-:W-:Y:S02]  /*8a20*/  @!UPT UIADD3 URZ, UPT, UPT, URZ, URZ, URZ ;  /* 0x000000fffffff290 */ /* 0x000fe4000fffe0ff */
[----:B------:R-:W-:Y:S05]  /*8a30*/  @!P0 BRA `(.L_x_168) ;  /* 0x0000000000048947 */ /* 0x000fea0003800000 */
[----:B------:R-:W-:Y:S05]  /*8a40*/  BPT.TRAP 0x1 ;  /* 0x000000040000795c */ /* 0x000fea0000300000 */
.L_x_168:
[----:B------:R-:W2:Y:S01]  /*8a50*/  LDL R0, [R1+0x8] ;  /* 0x0000080001007983 */ /* 0x000ea20000100800 */
[----:B------:R-:W-:Y:S01]  /*8a60*/  MOV R2, 0x400 ;  /* 0x0000040000027802 */ /* 0x000fe20000000f00 */
[----:B------:R-:W-:Y:S01]  /*8a70*/  BSSY B0, `(.L_x_169) ;  /* 0x0000006000007945 */ /* 0x000fe20003800000 */
[----:B------:R-:W1:Y:S01]  /*8a80*/  S2R R72, SR_CgaCtaId ;  /* 0x0000000000487919 */ /* 0x000e620000008800 */
[----:B--2---:R-:W-:Y:S02]  /*8a90*/  SHF.L.U32 R0, R0, 0x1f, RZ ;  /* 0x0000001f00007819 */ /* 0x004fe400000006ff */
[----:B-1----:R-:W-:Y:S04]  /*8aa0*/  LEA R2, R72, R2, 0x18 ;  /* 0x0000000248027211 */ /* 0x002fe800078ec0ff */
[----:B------:R-:W1:Y:S02]  /*8ab0*/  SYNCS.PHASECHK.TRANS64.TRYWAIT P1, [R2+URZ+0x38850], R0 ;  /* 0x03885000020075a7 */ /* 0x000e6400080211ff */
[----:B-1----:R-:W-:Y:S05]  /*8ac0*/  @!P1 BRA `(.L_x_170) ;  /* 0x0000008000b49947 */ /* 0x002fea0003800000 */
.L_x_303:
[----:B------:R-:W-:Y:S05]  /*8ad0*/  BSYNC B0 ;  /* 0x0000000000007941 */ /* 0x000fea0003800000 */
.L_x_169:
[----:B------:R-:W-:Y:S05]  /*8ae0*/  @!P0 BRA `(.L_x_171) ;  /* 0x0000000000048947 */ /* 0x000fea0003800000 */
[----:B------:R-:W-:Y:S05]  /*8af0*/  BPT.TRAP 0x1 ;  /* 0x000000040000795c */ /* 0x000fea0000300000 */
.L_x_171:
[----:B-1----:R-:W2:Y:S01]  /*8b00*/  LDL R0, [R1+0xc] ;  /* 0x00000c0001007983 */ /* 0x002ea20000100800 */
[----:B------:R-:W-:Y:S01]  /*8b10*/  BSSY B0, `(.L_x_172) ;  /* 0x0000004000007945 */ /* 0x000fe20003800000 */
[----:B--2---:R-:W-:Y:S04]  /*8b20*/  SHF.L.U32 R0, R0, 0x1f, RZ ;  /* 0x0000001f00007819 */ /* 0x004fe800000006ff */
[----:B------:R-:W1:Y:S02]  /*8b30*/  SYNCS.PHASECHK.TRANS64.TRYWAIT P1, [R2+URZ+0x38888], R0 ;  /* 0x03888800020075a7 */ /* 0x000e6400080211ff */
[----:B-1----:R-:W-:Y:S05]  /*8b40*/  @!P1 BRA `(.L_x_173) ;  /* 0x0000008000a89947 */ /* 0x002fea0003800000 */
.L_x_304:
[----:B------:R-:W-:Y:S05]  /*8b50*/  BSYNC B0 ;  /* 0x0000000000007941 */ /* 0x000fea0003800000 */
.L_x_172:
[----:B------:R-:W-:Y:S05]  /*8b60*/  @!P0 BRA `(.L_x_174) ;  /* 0x0000000000048947 */ /* 0x000fea0003800000 */
[----:B------:R-:W-:Y:S05]  /*8b70*/  BPT.TRAP 0x1 ;  /* 0x000000040000795c */ /* 0x000fea0000300000 */
.L_x_174:
[----:B------:R-:W-:Y:S01]  /*8b80*/  SHF.L.U32 R3, R79, 0x1f, RZ ;  /* 0x0000001f4f037819 */ /* 0x000fe200000006ff */
[----:B------:R-:W1:Y:S03]  /*8b90*/  S2R R73, SR_TID.X ;  /* 0x0000000000497919 */ /* 0x000e660000002100 */
[----:B------:R-:W2:Y:S01]  /*8ba0*/  SYNCS.PHASECHK.TRANS64.TRYWAIT P0, [R2+URZ+0x38830], R3 ;  /* 0x03883003020075a7 */ /* 0x000ea200080011ff */
[----:B-1----:R-:W-:Y:S01]  /*8bb0*/  SHF.R.U32.HI R0, RZ, 0x3, R73 ;  /* 0x00000003ff007819 */ /* 0x002fe20000011649 */
[----:B------:R-:W-:Y:S05]  /*8bc0*/  IMAD.U32 R75, R73, 0x10000, RZ ;  /* 0x00010000494b7824 */ /* 0x000fea00078e00ff */
[----:B------:R-:W-:Y:S04]  /*8bd0*/  LOP3.LUT R75, R75, 0x600010, R0, 0xc8, !PT ;  /* 0x006000104b4b7812 */ /* 0x000fe800078ec800 */
[----:B------:R-:W-:Y:S01]  /*8be0*/  LOP3.LUT R74, R75, 0x180, RZ, 0xfc, !PT ;  /* 0x000001804b4a7812 */ /* 0x000fe200078efcff */
[----:B--2---:R-:W-:Y:S06]  /*8bf0*/  @!P0 BRA `(.L_x_175) ;  /* 0x0000008000908947 */ /* 0x004fec0003800000 */
.L_x_305:
[----:B-1----:R-:W-:Y:S01]  /*8c00*/  SHF.R.U32.HI R3, RZ, 0x5, R73 ;  /* 0x00000005ff037819 */ /* 0x002fe20000011649 */
[----:B------:R-:W-:Y:S05]  /*8c10*/  WARPSYNC.ALL ;  /* 0x0000000000007948 */ /* 0x000fea0003800000 */
[C---:B------:R-:W-:Y:S01]  /*8c20*/  R2UR UR4, R74.reuse ;  /* 0x000000004a0472ca */ /* 0x040fe200000e0000 */
[----:B------:R-:W-:Y:S01]  /*8c30*/  VIADD R0, R74, 0x20 ;  /* 0x000000204a007836 */ /* 0x000fe20000000000 */
[----:B------:R-:W-:Y:S04]  /*8c40*/  LOP3.LUT R16, R3, 0x3, RZ, 0xc0, !PT ;  /* 0x0000000303107812 */ /* 0x000fe800078ec0ff */
[----:B------:R-:W-:Y:S04]  /*8c50*/  SHF.R.U32.HI R0, RZ, 0x15, R0 ;  /* 0x00000015ff007819 */ /* 0x000fe80000011600 */
[----:B------:R-:W-:Y:S03]  /*8c60*/  ISETP.NE.AND P0, PT, R16, R0, PT ;  /* 0x000000001000720c */ /* 0x000fe60003f05270 */
[----:B------:R-:W1:Y:S10]  /*8c70*/  LDTM.x16 R56, tmem[UR4] ;  /* 0x00000004003879ee */ /* 0x000e740008240000 */
[----:B-1----:R-:W-:Y:S05]  /*8c80*/  @!P0 BRA `(.L_x_176) ;  /* 0x0000000000408947 */ /* 0x002fea0003800000 */
[----:B------:R-:W1:Y:S01]  /*8c90*/  LDCU.64 UR8, c[0x4][0x80] ;  /* 0x01001000ff0877ac */ /* 0x000e620008000a00 */
[----:B------:R-:W-:Y:S01]  /*8ca0*/  MOV R15, 0x0 ;  /* 0x00000000000f7802 */ /* 0x000fe20000000f00 */
[----:B------:R-:W-:Y:S02]  /*8cb0*/  HFMA2 R12, -RZ, RZ, 0, 5.9604644775390625e-08 ;  /* 0x00000001ff0c7431 */ /* 0x000fe400000001ff */
[----:B------:R-:W-:Y:S02]  /*8cc0*/  IMAD.MOV.U32 R8, RZ, RZ, 0x192 ;  /* 0x00000192ff087424 */ /* 0x000fe400078e00ff */
[----:B------:R-:W-:Y:S01]  /*8cd0*/  IMAD.MOV.U32 R13, RZ, RZ, RZ ;  /* 0x000000ffff0d7224 */ /* 0x000fe200078e00ff */
[----:B------:R-:W2:Y:S01]  /*8ce0*/  LDCU.64 UR6, c[0x4][0x88] ;  /* 0x01001100ff0677ac */ /* 0x000ea20008000a00 */
[----:B------:R-:W3:Y:S01]  /*8cf0*/  LDC.64 R14, c[0x4][R15] ;  /* 0x010000000f0e7b82 */ /* 0x000ee20000000a00 */
[----:B------:R-:W4:Y:S01]  /*8d00*/  LDCU.64 UR4, c[0x4][0x8] ;  /* 0x01000100ff0477ac */ /* 0x000f220008000a00 */
[----:B-1----:R-:W-:Y:S01]  /*8d10*/  MOV R5, UR9 ;  /* 0x0000000900057c02 */ /* 0x002fe20008000f00 */
[----:B------:R-:W-:Y:S01]  /*8d20*/  IMAD.U32 R4, RZ, RZ, UR8 ;  /* 0x00000008ff047e24 */ /* 0x000fe2000f8e00ff */
[----:B--2---:R-:W-:Y:S01]  /*8d30*/  MOV R7, UR7 ;  /* 0x0000000700077c02 */ /* 0x004fe20008000f00 */
[----:B------:R-:W-:Y:S01]  /*8d40*/  IMAD.U32 R6, RZ, RZ, UR6 ;  /* 0x00000006ff067e24 */ /* 0x000fe2000f8e00ff */
[----:B----4-:R-:W-:Y:S01]  /*8d50*/  MOV R11, UR5 ;  /* 0x00000005000b7c02 */ /* 0x010fe20008000f00 */
[----:B------:R-:W-:Y:S02]  /*8d60*/  IMAD.U32 R10, RZ, RZ, UR4 ;  /* 0x00000004ff0a7e24 */ /* 0x000fe4000f8e00ff */
[----:B------:R-:W-:Y:S07]  /*8d70*/  LEPC R20, `(.L_x_176) ;  /* 0x000000001014794e */ /* 0x000fee0000000000 */
[----:B---3--:R-:W-:Y:S05]  /*8d80*/  CALL.ABS.NOINC R14 ;  /* 0x000000000e007343 */ /* 0x008fea0003c00000 */
.L_x_176:
[----:B------:R-:W-:Y:S05]  /*8d90*/  WARPSYNC.ALL ;  /* 0x0000000000007948 */ /* 0x000fea0003800000 */
[C---:B------:R-:W-:Y:S01]  /*8da0*/  R2UR UR4, R74.reuse ;  /* 0x000000004a0472ca */ /* 0x040fe200000e0000 */
[----:B------:R-:W-:Y:S05]  /*8db0*/  VIADD R0, R74, 0x40 ;  /* 0x000000404a007836 */ /* 0x000fea0000000000 */
[----:B------:R-:W-:Y:S04]  /*8dc0*/  SHF.R.U32.HI R0, RZ, 0x15, R0 ;  /* 0x00000015ff007819 */ /* 0x000fe80000011600 */
[----:B------:R-:W-:Y:S03]  /*8dd0*/  ISETP.NE.AND P0, PT, R16, R0, PT ;  /* 0x000000001000720c */ /* 0x000fe60003f05270 */
[----:B------:R-:W1:Y:S10]  /*8de0*/  LDTM.x16 R40, tmem[UR4+0x20] ;  /* 0x00002004002879ee */ /* 0x000e740008240000 */
        /* <DEDUP_REMOVED lines=17> */
.L_x_177:
[----:B------:R-:W-:Y:S05]  /*8f00*/  WARPSYNC.ALL ;  /* 0x0000000000007948 */ /* 0x000fea0003800000 */
[C---:B------:R-:W-:Y:S01]  /*8f10*/  R2UR UR4, R74.reuse ;  /* 0x000000004a0472ca */ /* 0x040fe200000e0000 */
[----:B------:R-:W-:Y:S01]  /*8f20*/  VIADD R0, R74, 0x60 ;  /* 0x000000604a007836 */ /* 0x000fe20000000000 */
[----:B------:R-:W-:Y:S04]  /*8f30*/  BSSY.RECONVERGENT B6, `(.L_x_178) ;  /* 0x0000015000067945 */ /* 0x000fe80003800200 */
        /* <DEDUP_REMOVED lines=20> */
.L_x_179:
[----:B------:R-:W-:Y:S05]  /*9080*/  BSYNC.RECONVERGENT B6 ;  /* 0x0000000000067941 */ /* 0x000fea0003800200 */
.L_x_178:
[----:B------:R-:W1:Y:S01]  /*9090*/  LDC R3, c[0x0][0x448] ;  /* 0x00011200ff037b82 */ /* 0x000e620000000800 */
[----:B------:R-:W-:Y:S05]  /*90a0*/  WARPSYNC.ALL ;  /* 0x0000000000007948 */ /* 0x000fea0003800000 */
[----:B------:R-:W-:Y:S02]  /*90b0*/  R2UR UR4, R74 ;  /* 0x000000004a0472ca */ /* 0x000fe400000e0000 */
[----:B------:R-:W-:Y:S02]  /*90c0*/  SHF.R.U32.HI R0, RZ, 0x1, R73 ;  /* 0x00000001ff007819 */ /* 0x000fe40000011649 */
[----:B------:R-:W-:Y:S02]  /*90d0*/  LOP3.LUT R78, R78, 0xfffffffd, RZ, 0xc0, !PT ;  /* 0xfffffffd4e4e7812 */ /* 0x000fe400078ec0ff */
[----:B------:R-:W-:Y:S04]  /*90e0*/  LOP3.LUT R0, R0, 0x40, RZ, 0xc0, !PT ;  /* 0x0000004000007812 */ /* 0x000fe800078ec0ff */
[----:B------:R-:W-:Y:S05]  /*90f0*/  IADD3 R0, PT, PT, R2, R0, RZ ;  /* 0x0000000002007210 */ /* 0x000fea0007ffe0ff */
[----:B------:R-:W2:Y:S08]  /*9100*/  LDS.128 R4, [R0+0x38000] ;  /* 0x0380000000047984 */ /* 0x000eb00000000c00 */
[----:B------:R-:W3:Y:S08]  /*9110*/  LDS.128 R8, [R0+0x38010] ;  /* 0x0380100000087984 */ /* 0x000ef00000000c00 */
[----:B------:R-:W4:Y:S08]  /*9120*/  LDS.128 R12, [R0+0x38020] ;  /* 0x03802000000c7984 */ /* 0x000f300000000c00 */
[----:B------:R-:W5:Y:S08]  /*9130*/  LDS.128 R16, [R0+0x38030] ;  /* 0x0380300000107984 */ /* 0x000f700000000c00 */
[----:B------:R-:W-:Y:S01]  /*9140*/  LDS.128 R20, [R0+0x38130] ;  /* 0x0381300000147984 */ /* 0x000fe20000000c00 */
[----:B-1----:R-:W-:Y:S04]  /*9150*/  FMUL R3, R3, 1.4426950216293334961 ;  /* 0x3fb8aa3b03037820 */ /* 0x002fe80000400000 */
[C---:B--2---:R-:W-:Y:S02]  /*9160*/  FFMA2 R4, R3.reuse.F32, R56.F32x2.HI_LO, R4.F32x2.HI_LO ;  /* 0x0000003803047249 */ /* 0x044fe40000040004 */
[----:B------:R-:W-:Y:S03]  /*9170*/  FFMA2 R6, R3.F32, R58.F32x2.HI_LO, R6.F32x2.HI_LO ;  /* 0x0000003a03067249 */ /* 0x000fe60000040006 */
[----:B------:R-:W-:Y:S02]  /*9180*/  FSETP.GEU.AND P1, PT, R5, -126, PT ;  /* 0xc2fc00000500780b */ /* 0x000fe40003f2e000 */
[----:B------:R-:W-:Y:S01]  /*9190*/  FSETP.GEU.AND P3, PT, R6, -126, PT ;  /* 0xc2fc00000600780b */ /* 0x000fe20003f6e000 */
[----:B---3--:R-:W-:Y:S01]  /*91a0*/  FFMA2 R8, R3.F32, R60.F32x2.HI_LO, R8.F32x2.HI_LO ;  /* 0x0000003c03087249 */ /* 0x008fe20000040008 */
[----:B------:R-:W-:Y:S01]  /*91b0*/  FSETP.GEU.AND P4, PT, R7, -126, PT ;  /* 0xc2fc00000700780b */ /* 0x000fe20003f8e000 */
[----:B------:R-:W-:Y:S01]  /*91c0*/  FFMA2 R10, R3.F32, R62.F32x2.HI_LO, R10.F32x2.HI_LO ;  /* 0x0000003e030a7249 */ /* 0x000fe2000004000a */
[----:B------:R-:W-:Y:S02]  /*91d0*/  FSETP.GEU.AND P0, PT, R4, -126, PT ;  /* 0xc2fc00000400780b */ /* 0x000fe40003f0e000 */
[----:B------:R-:W-:Y:S02]  /*91e0*/  FSETP.GEU.AND P5, PT, R8, -126, PT ;  /* 0xc2fc00000800780b */ /* 0x000fe40003fae000 */
[----:B------:R-:W-:Y:S01]  /*91f0*/  FSETP.GEU.AND P6, PT, R9, -126, PT ;  /* 0xc2fc00000900780b */ /* 0x000fe20003fce000 */
[----:B----4-:R-:W-:Y:S01]  /*9200*/  FFMA2 R12, R3.F32, R64.F32x2.HI_LO, R12.F32x2.HI_LO ;  /* 0x00000040030c7249 */ /* 0x010fe2000004000c */
[----:B------:R-:W-:Y:S01]  /*9210*/  FSETP.GEU.AND P2, PT, R10, -126, PT ;  /* 0xc2fc00000a00780b */ /* 0x000fe20003f4e000 */
[----:B------:R-:W-:Y:S01]  /*9220*/  @!P1 FMUL R5, R5, 0.5 ;  /* 0x3f00000005059820 */ /* 0x000fe20000400000 */
[----:B------:R-:W-:Y:S02]  /*9230*/  FFMA2 R14, R3.F32, R66.F32x2.HI_LO, R14.F32x2.HI_LO ;  /* 0x00000042030e7249 */ /* 0x000fe4000004000e */
[----:B------:R-:W-:Y:S01]  /*9240*/  @!P3 FMUL R6, R6, 0.5 ;  /* 0x3f0000000606b820 */ /* 0x000fe20000400000 */
[----:B------:R-:W1:Y:S01]  /*9250*/  MUFU.EX2 R57, R5 ;  /* 0x0000000500397308 */ /* 0x000e620000000800 */
[----:B------:R-:W-:Y:S01]  /*9260*/  @!P4 FMUL R7, R7, 0.5 ;  /* 0x3f0000000707c820 */ /* 0x000fe20000400000 */
[----:B------:R-:W-:Y:S01]  /*9270*/  @!P0 FMUL R4, R4, 0.5 ;  /* 0x3f00000004048820 */ /* 0x000fe20000400000 */
[----:B-----5:R-:W-:Y:S02]  /*9280*/  FFMA2 R16, R3.F32, R68.F32x2.HI_LO, R16.F32x2.HI_LO ;  /* 0x0000004403107249 */ /* 0x020fe40000040010 */
[----:B------:R-:W-:Y:S01]  /*9290*/  @!P5 FMUL R8, R8, 0.5 ;  /* 0x3f0000000808d820 */ /* 0x000fe20000400000 */
[----:B------:R-:W-:Y:S01]  /*92a0*/  @!P6 FMUL R9, R9, 0.5 ;  /* 0x3f0000000909e820 */ /* 0x000fe20000400000 */
[----:B------:R-:W-:Y:S03]  /*92b0*/  FFMA2 R18, R3.F32, R70.F32x2.HI_LO, R18.F32x2.HI_LO ;  /* 0x0000004603127249 */ /* 0x000fe60000040012 */
[----:B------:R2:W3:Y:S10]  /*92c0*/  MUFU.EX2 R56, R4 ;  /* 0x0000000400387308 */ /* 0x0004f40000000800 */
[----:B------:R-:W4:Y:S01]  /*92d0*/  MUFU.EX2 R58, R6 ;  /* 0x00000006003a7308 */ /* 0x000f220000000800 */
[----:B-1----:R-:W-:Y:S09]  /*92e0*/  @!P1 FMUL R57, R57, R57 ;  /* 0x0000003939399220 */ /* 0x002ff20000400000 */
[----:B------:R1:W5:Y:S01]  /*92f0*/  MUFU.EX2 R59, R7 ;  /* 0x00000007003b7308 */ /* 0x0003620000000800 */
[----:B--2---:R-:W-:Y:S01]  /*9300*/  P2R R4, PR, RZ, 0x4 ;  /* 0x00000004ff047803 */ /* 0x004fe20000000000 */
[----:B---3--:R-:W-:Y:S01]  /*9310*/  @!P0 FMUL R56, R56, R56 ;  /* 0x0000003838388220 */ /* 0x008fe20000400000 */
[----:B------:R-:W-:Y:S02]  /*9320*/  FSETP.GEU.AND P0, PT, R11, -126, PT ;  /* 0xc2fc00000b00780b */ /* 0x000fe40003f0e000 */
[----:B------:R-:W-:Y:S02]  /*9330*/  ISETP.NE.AND P1, PT, R4, RZ, PT ;  /* 0x000000ff0400720c */ /* 0x000fe40003f25270 */
[----:B------:R-:W-:Y:S03]  /*9340*/  FSETP.GEU.AND P2, PT, R12, -126, PT ;  /* 0xc2fc00000c00780b */ /* 0x000fe60003f4e000 */
[----:B------:R-:W2:Y:S01]  /*9350*/  MUFU.EX2 R60, R8 ;  /* 0x00000008003c7308 */ /* 0x000ea20000000800 */
[----:B----4-:R-:W-:Y:S01]  /*9360*/  @!P3 FMUL R58, R58, R58 ;  /* 0x0000003a3a3ab220 */ /* 0x010fe20000400000 */
[----:B------:R-:W-:Y:S08]  /*9370*/  FSETP.GEU.AND P3, PT, R13, -126, PT ;  /* 0xc2fc00000d00780b */ /* 0x000ff00003f6e000 */
[----:B------:R-:W3:Y:S01]  /*9380*/  MUFU.EX2 R61, R9 ;  /* 0x00000009003d7308 */ /* 0x000ee20000000800 */
[----:B-1----:R-:W1:Y:S01]  /*9390*/  LDS.128 R4, [R0+0x38080] ;  /* 0x0380800000047984 */ /* 0x002e620000000c00 */
[----:B------:R-:W-:Y:S01]  /*93a0*/  @!P1 FMUL R10, R10, 0.5 ;  /* 0x3f0000000a0a9820 */ /* 0x000fe20000400000 */
[----:B------:R-:W-:Y:S01]  /*93b0*/  @!P0 FMUL R11, R11, 0.5 ;  /* 0x3f0000000b0b8820 */ /* 0x000fe20000400000 */
[----:B------:R-:W-:Y:S01]  /*93c0*/  @!P2 FMUL R12, R12, 0.5 ;  /* 0x3f0000000c0ca820 */ /* 0x000fe20000400000 */
[----:B-----5:R-:W-:Y:S01]  /*93d0*/  @!P4 FMUL R59, R59, R59 ;  /* 0x0000003b3b3bc220 */ /* 0x020fe20000400000 */
[----:B------:R-:W-:Y:S01]  /*93e0*/  FSETP.GEU.AND P4, PT, R14, -126, PT ;  /* 0xc2fc00000e00780b */ /* 0x000fe20003f8e000 */
[----:B------:R-:W-:Y:S03]  /*93f0*/  @!P3 FMUL R13, R13, 0.5 ;  /* 0x3f0000000d0db820 */ /* 0x000fe60000400000 */
[----:B------:R-:W4:Y:S01]  /*9400*/  MUFU.EX2 R62, R10 ;  /* 0x0000000a003e7308 */ /* 0x000f220000000800 */
[----:B--2---:R-:W-:Y:S01]  /*9410*/  @!P5 FMUL R60, R60, R60 ;  /* 0x0000003c3c3cd220 */ /* 0x004fe20000400000 */
[----:B------:R-:W-:Y:S08]  /*9420*/  FSETP.GEU.AND P5, PT, R15, -126, PT ;  /* 0xc2fc00000f00780b */ /* 0x000ff00003fae000 */
[----:B------:R2:W5:Y:S01]  /*9430*/  MUFU.EX2 R63, R11 ;  /* 0x0000000b003f7308 */ /* 0x0005620000000800 */
[----:B---3--:R-:W-:Y:S01]  /*9440*/  @!P6 FMUL R61, R61, R61 ;  /* 0x0000003d3d3de220 */ /* 0x008fe20000400000 */
[----:B------:R-:W-:Y:S01]  /*9450*/  FSETP.GEU.AND P6, PT, R16, -126, PT ;  /* 0xc2fc00001000780b */ /* 0x000fe20003fce000 */
[----:B------:R-:W-:Y:S02]  /*9460*/  @!P4 FMUL R14, R14, 0.5 ;  /* 0x3f0000000e0ec820 */ /* 0x000fe40000400000 */
[----:B------:R-:W-:Y:S05]  /*9470*/  @!P5 FMUL R15, R15, 0.5 ;  /* 0x3f0000000f0fd820 */ /* 0x000fea0000400000 */
[----:B------:R3:W1:Y:S01]  /*9480*/  MUFU.EX2 R64, R12 ;  /* 0x0000000c00407308 */ /* 0x0006620000000800 */
[----:B----4-:R-:W-:Y:S01]  /*9490*/  @!P1 FMUL R62, R62, R62 ;  /* 0x0000003e3e3e9220 */ /* 0x010fe20000400000 */
[----:B------:R-:W-:Y:S03]  /*94a0*/  FSETP.GEU.AND P1, PT, R17, -126, PT ;  /* 0xc2fc00001100780b */ /* 0x000fe60003f2e000 */
[----:B------:R-:W-:Y:S05]  /*94b0*/  @!P6 FMUL R16, R16, 0.5 ;  /* 0x3f0000001010e820 */ /* 0x000fea0000400000 */
[----:B------:R-:W4:Y:S01]  /*94c0*/  MUFU.EX2 R65, R13 ;  /* 0x0000000d00417308 */ /* 0x000f220000000800 */
[----:B--2---:R-:W2:Y:S01]  /*94d0*/  LDS.128 R8, [R0+0x38090] ;  /* 0x0380900000087984 */ /* 0x004ea20000000c00 */
[----:B-----5:R-:W-:Y:S01]  /*94e0*/  @!P0 FMUL R63, R63, R63 ;  /* 0x0000003f3f3f8220 */ /* 0x020fe20000400000 */
[----:B------:R-:W-:Y:S07]  /*94f0*/  FSETP.GEU.AND P0, PT, R19, -126, PT ;  /* 0xc2fc00001300780b */ /* 0x000fee0003f0e000 */
[----:B------:R-:W5:Y:S01]  /*9500*/  MUFU.EX2 R66, R14 ;  /* 0x0000000e00427308 */ /* 0x000f620000000800 */
[----:B---3--:R-:W-:Y:S01]  /*9510*/  P2R R12, PR, RZ, 0x2 ;  /* 0x00000002ff0c7803 */ /* 0x008fe20000000000 */
[----:B-1----:R-:W-:Y:S01]  /*9520*/  @!P2 FMUL R64, R64, R64 ;  /* 0x000000404040a220 */ /* 0x002fe20000400000 */
[C---:B------:R-:W-:Y:S01]  /*9530*/  FFMA2 R4, R3.reuse.F32, R40.F32x2.HI_LO, R4.F32x2.HI_LO ;  /* 0x0000002803047249 */ /* 0x040fe20000040004 */
[----:B------:R-:W-:Y:S01]  /*9540*/  FSETP.GEU.AND P1, PT, R18, -126, PT ;  /* 0xc2fc00001200780b */ /* 0x000fe20003f2e000 */
[----:B------:R-:W-:Y:S01]  /*9550*/  FFMA2 R6, R3.F32, R42.F32x2.HI_LO, R6.F32x2.HI_LO ;  /* 0x0000002a03067249 */ /* 0x000fe20000040006 */
[----:B------:R-:W-:Y:S04]  /*9560*/  ISETP.NE.AND P2, PT, R12, RZ, PT ;  /* 0x000000ff0c00720c */ /* 0x000fe80003f45270 */
[----:B------:R1:W3:Y:S01]  /*9570*/  MUFU.EX2 R67, R15 ;  /* 0x0000000f00437308 */ /* 0x0002e20000000800 */
[----:B------:R-:W-:Y:S01]  /*9580*/  @!P0 FMUL R19, R19, 0.5 ;  /* 0x3f00000013138820 */ /* 0x000fe20000400000 */
[----:B----4-:R-:W-:Y:S01]  /*9590*/  @!P3 FMUL R65, R65, R65 ;  /* 0x000000414141b220 */ /* 0x010fe20000400000 */
[----:B------:R-:W-:Y:S07]  /*95a0*/  FSETP.GEU.AND P3, PT, R4, -126, PT ;  /* 0xc2fc00000400780b */ /* 0x000fee0003f6e000 */
[----:B------:R-:W4:Y:S01]  /*95b0*/  MUFU.EX2 R68, R16 ;  /* 0x0000001000447308 */ /* 0x000f220000000800 */
[----:B------:R-:W-:Y:S01]  /*95c0*/  @!P1 FMUL R18, R18, 0.5 ;  /* 0x3f00000012129820 */ /* 0x000fe20000400000 */
[----:B-----5:R-:W-:Y:S01]  /*95d0*/  @!P4 FMUL R66, R66, R66 ;  /* 0x000000424242c220 */ /* 0x020fe20000400000 */
[----:B------:R-:W-:Y:S01]  /*95e0*/  @!P2 FMUL R17, R17, 0.5 ;  /* 0x3f0000001111a820 */ /* 0x000fe20000400000 */
[----:B------:R-:W-:Y:S06]  /*95f0*/  FSETP.GEU.AND P4, PT, R5, -126, PT ;  /* 0xc2fc00000500780b */ /* 0x000fec0003f8e000 */
[----:B------:R-:W5:Y:S01]  /*9600*/  MUFU.EX2 R69, R17 ;  /* 0x0000001100457308 */ /* 0x000f620000000800 */
[----:B-1----:R-:W1:Y:S01]  /*9610*/  LDS.128 R12, [R0+0x380a0] ;  /* 0x0380a000000c7984 */ /* 0x002e620000000c00 */
[----:B------:R-:W-:Y:S01]  /*9620*/  @!P3 FMUL R4, R4, 0.5 ;  /* 0x3f0000000404b820 */ /* 0x000fe20000400000 */
[----:B---3--:R-:W-:Y:S01]  /*9630*/  @!P5 FMUL R67, R67, R67 ;  /* 0x000000434343d220 */ /* 0x008fe20000400000 */
[----:B------:R-:W-:Y:S06]  /*9640*/  FSETP.GEU.AND P5, PT, R6, -126, PT ;  /* 0xc2fc00000600780b */ /* 0x000fec0003fae000 */
[----:B------:R3:W3:Y:S01]  /*9650*/  MUFU.EX2 R76, R4 ;  /* 0x00000004004c7308 */ /* 0x0006e20000000800 */
[----:B------:R-:W-:Y:S01]  /*9660*/  @!P4 FMUL R5, R5, 0.5 ;  /* 0x3f0000000505c820 */ /* 0x000fe20000400000 */
[C---:B--2---:R-:W-:Y:S02]  /*9670*/  FFMA2 R8, R3.reuse.F32, R44.F32x2.HI_LO, R8.F32x2.HI_LO ;  /* 0x0000002c03087249 */ /* 0x044fe40000040008 */
[----:B------:R-:W-:Y:S02]  /*9680*/  FFMA2 R10, R3.F32, R46.F32x2.HI_LO, R10.F32x2.HI_LO ;  /* 0x0000002e030a7249 */ /* 0x000fe4000004000a */
[----:B----4-:R-:W-:Y:S01]  /*9690*/  @!P6 FMUL R68, R68, R68 ;  /* 0x000000444444e220 */ /* 0x010fe20000400000 */
[----:B------:R-:W-:Y:S03]  /*96a0*/  FSETP.GEU.AND P6, PT, R7, -126, PT ;  /* 0xc2fc00000700780b */ /* 0x000fe60003fce000 */
[----:B------:R-:W2:Y:S01]  /*96b0*/  MUFU.EX2 R71, R19 ;  /* 0x0000001300477308 */ /* 0x000ea20000000800 */
[----:B------:R-:W-:Y:S01]  /*96c0*/  @!P5 FMUL R6, R6, 0.5 ;  /* 0x3f0000000606d820 */ /* 0x000fe20000400000 */
[----:B-----5:R-:W-:Y:S01]  /*96d0*/  @!P2 FMUL R69, R69, R69 ;  /* 0x000000454545a220 */ /* 0x020fe20000400000 */
[----:B------:R-:W-:Y:S07]  /*96e0*/  FSETP.GEU.AND P2, PT, R8, -126, PT ;  /* 0xc2fc00000800780b */ /* 0x000fee0003f4e000 */
[----:B------:R4:W-:Y:S01]  /*96f0*/  MUFU.EX2 R70, R18 ;  /* 0x0000001200467308 */ /* 0x0009e20000000800 */
[----:B---3--:R-:W-:Y:S01]  /*9700*/  P2R R4, PR, RZ, 0x4 ;  /* 0x00000004ff047803 */ /* 0x008fe20000000000 */
[----:B------:R-:W-:Y:S01]  /*9710*/  @!P3 FMUL R76, R76, R76 ;  /* 0x0000004c4c4cb220 */ /* 0x000fe20000400000 */
[----:B------:R-:W-:Y:S01]  /*9720*/  FSETP.GEU.AND P2, PT, R9, -126, PT ;  /* 0xc2fc00000900780b */ /* 0x000fe20003f4e000 */
[----:B------:R-:W-:Y:S01]  /*9730*/  @!P6 FMUL R7, R7, 0.5 ;  /* 0x3f0000000707e820 */ /* 0x000fe20000400000 */
[C---:B------:R-:W-:Y:S05]  /*9740*/  ISETP.NE.AND P3, PT, R4.reuse, RZ, PT ;  /* 0x000000ff0400720c */ /* 0x040fea0003f65270 */
[----:B------:R-:W3:Y:S01]  /*9750*/  MUFU.EX2 R77, R5 ;  /* 0x00000005004d7308 */ /* 0x000ee20000000800 */
[----:B--2---:R-:W-:Y:S01]  /*9760*/  @!P0 FMUL R71, R71, R71 ;  /* 0x0000004747478220 */ /* 0x004fe20000400000 */
[----:B------:R-:W-:Y:S08]  /*9770*/  ISETP.NE.AND P0, PT, R4, RZ, PT ;  /* 0x000000ff0400720c */ /* 0x000ff00003f05270 */
[----:B------:R-:W2:Y:S01]  /*9780*/  MUFU.EX2 R80, R6 ;  /* 0x0000000600507308 */ /* 0x000ea20000000800 */
[----:B----4-:R-:W4:Y:S01]  /*9790*/  LDS.128 R16, [R0+0x380b0] ;  /* 0x0380b00000107984 */ /* 0x010f220000000c00 */
[----:B------:R-:W-:Y:S01]  /*97a0*/  @!P2 FMUL R9, R9, 0.5 ;  /* 0x3f0000000909a820 */ /* 0x000fe20000400000 */
[----:B-1----:R-:W-:Y:S01]  /*97b0*/  FFMA2 R12, R3.F32, R48.F32x2.HI_LO, R12.F32x2.HI_LO ;  /* 0x00000030030c7249 */ /* 0x002fe2000004000c */
[----:B------:R-:W-:Y:S01]  /*97c0*/  F2FP.BF16.F32.PACK_AB R48, R57, R56 ;  /* 0x000000383930723e */ /* 0x000fe200000010ff */
[----:B------:R-:W-:Y:S01]  /*97d0*/  FFMA2 R14, R3.F32, R50.F32x2.HI_LO, R14.F32x2.HI_LO ;  /* 0x00000032030e7249 */ /* 0x000fe2000004000e */
[----:B------:R-:W-:Y:S01]  /*97e0*/  F2FP.BF16.F32.PACK_AB R49, R59, R58 ;  /* 0x0000003a3b31723e */ /* 0x000fe200000010ff */
[----:B------:R-:W-:Y:S03]  /*97f0*/  @!P0 FMUL R8, R8, 0.5 ;  /* 0x3f00000008088820 */ /* 0x000fe60000400000 */
[----:B------:R1:W5:Y:S01]  /*9800*/  MUFU.EX2 R81, R7 ;  /* 0x0000000700517308 */ /* 0x0003620000000800 */
[----:B------:R-:W-:Y:S01]  /*9810*/  FSETP.GEU.AND P0, PT, R11, -126, PT ;  /* 0xc2fc00000b00780b */ /* 0x000fe20003f0e000 */
[----:B---3--:R-:W-:Y:S01]  /*9820*/  @!P4 FMUL R77, R77, R77 ;  /* 0x0000004d4d4dc220 */ /* 0x008fe20000400000 */
[----:B------:R-:W-:Y:S01]  /*9830*/  FSETP.GEU.AND P4, PT, R12, -126, PT ;  /* 0xc2fc00000c00780b */ /* 0x000fe20003f8e000 */
[----:B------:R-:W-:Y:S01]  /*9840*/  @!P1 FMUL R70, R70, R70 ;  /* 0x0000004646469220 */ /* 0x000fe20000400000 */
[----:B------:R-:W-:Y:S02]  /*9850*/  FSETP.GEU.AND P1, PT, R10, -126, PT ;  /* 0xc2fc00000a00780b */ /* 0x000fe40003f2e000 */
[----:B------:R-:W-:Y:S03]  /*9860*/  F2FP.BF16.F32.PACK_AB R50, R61, R60 ;  /* 0x0000003c3d32723e */ /* 0x000fe600000010ff */
[----:B------:R-:W3:Y:S01]  /*9870*/  MUFU.EX2 R84, R8 ;  /* 0x0000000800547308 */ /* 0x000ee20000000800 */
[----:B--2---:R-:W-:Y:S01]  /*9880*/  @!P5 FMUL R80, R80, R80 ;  /* 0x000000505050d220 */ /* 0x004fe20000400000 */
[----:B------:R-:W-:Y:S02]  /*9890*/  FSETP.GEU.AND P5, PT, R13, -126, PT ;  /* 0xc2fc00000d00780b */ /* 0x000fe40003fae000 */
[----:B------:R-:W-:Y:S01]  /*98a0*/  F2FP.BF16.F32.PACK_AB R51, R63, R62 ;  /* 0x0000003e3f33723e */ /* 0x000fe200000010ff */
[----:B------:R-:W-:Y:S01]  /*98b0*/  @!P0 FMUL R11, R11, 0.5 ;  /* 0x3f0000000b0b8820 */ /* 0x000fe20000400000 */
[----:B------:R-:W-:Y:S04]  /*98c0*/  F2FP.BF16.F32.PACK_AB R40, R77, R76 ;  /* 0x0000004c4d28723e */ /* 0x000fe800000010ff */
[----:B------:R-:W2:Y:S01]  /*98d0*/  MUFU.EX2 R85, R9 ;  /* 0x0000000900557308 */ /* 0x000ea20000000800 */
[----:B-1----:R-:W1:Y:S01]  /*98e0*/  LDS.128 R4, [R0+0x38100] ;  /* 0x0381000000047984 */ /* 0x002e620000000c00 */
[----:B------:R-:W-:Y:S01]  /*98f0*/  @!P1 FMUL R10, R10, 0.5 ;  /* 0x3f0000000a0a9820 */ /* 0x000fe20000400000 */
[----:B------:R-:W-:Y:S01]  /*9900*/  @!P4 FMUL R12, R12, 0.5 ;  /* 0x3f0000000c0cc820 */ /* 0x000fe20000400000 */
[----:B-----5:R-:W-:Y:S01]  /*9910*/  @!P6 FMUL R81, R81, R81 ;  /* 0x000000515151e220 */ /* 0x020fe20000400000 */
[----:B------:R-:W-:Y:S01]  /*9920*/  FSETP.GEU.AND P6, PT, R14, -126, PT ;  /* 0xc2fc00000e00780b */ /* 0x000fe20003fce000 */
[----:B------:R-:W-:Y:S04]  /*9930*/  @!P5 FMUL R13, R13, 0.5 ;  /* 0x3f0000000d0dd820 */ /* 0x000fe80000400000 */
[----:B------:R5:W5:Y:S01]  /*9940*/  MUFU.EX2 R82, R12 ;  /* 0x0000000c00527308 */ /* 0x000b620000000800 */
[----:B---3--:R-:W-:Y:S01]  /*9950*/  @!P3 FMUL R84, R84, R84 ;  /* 0x000000545454b220 */ /* 0x008fe20000400000 */
[----:B------:R-:W-:Y:S02]  /*9960*/  FSETP.GEU.AND P3, PT, R15, -126, PT ;  /* 0xc2fc00000f00780b */ /* 0x000fe40003f6e000 */
[----:B------:R-:W-:Y:S06]  /*9970*/  F2FP.BF16.F32.PACK_AB R41, R81, R80 ;  /* 0x000000505129723e */ /* 0x000fec00000010ff */
[----:B------:R-:W3:Y:S01]  /*9980*/  MUFU.EX2 R83, R13 ;  /* 0x0000000d00537308 */ /* 0x000ee20000000800 */
[----:B----4-:R-:W-:Y:S01]  /*9990*/  FFMA2 R16, R3.F32, R52.F32x2.HI_LO, R16.F32x2.HI_LO ;  /* 0x0000003403107249 */ /* 0x010fe20000040010 */
[----:B------:R-:W-:Y:S01]  /*99a0*/  F2FP.BF16.F32.PACK_AB R52, R65, R64 ;  /* 0x000000404134723e */ /* 0x000fe200000010ff */
[----:B------:R-:W-:Y:S01]  /*99b0*/  @!P6 FMUL R14, R14, 0.5 ;  /* 0x3f0000000e0ee820 */ /* 0x000fe20000400000 */
[----:B--2---:R-:W-:Y:S01]  /*99c0*/  @!P2 FMUL R85, R85, R85 ;  /* 0x000000555555a220 */ /* 0x004fe20000400000 */
[----:B------:R-:W-:Y:S01]  /*99d0*/  FFMA2 R18, R3.F32, R54.F32x2.HI_LO, R18.F32x2.HI_LO ;  /* 0x0000003603127249 */ /* 0x000fe20000040012 */
[----:B------:R-:W-:Y:S04]  /*99e0*/  F2FP.BF16.F32.PACK_AB R53, R67, R66 ;  /* 0x000000424335723e */ /* 0x000fe800000010ff */
[----:B------:R-:W2:Y:S01]  /*99f0*/  MUFU.EX2 R88, R10 ;  /* 0x0000000a00587308 */ /* 0x000ea20000000800 */
[----:B-----5:R-:W-:Y:S01]  /*9a00*/  P2R R12, PR, RZ, 0x8 ;  /* 0x00000008ff0c7803 */ /* 0x020fe20000000000 */
[----:B------:R-:W-:Y:S01]  /*9a10*/  @!P4 FMUL R82, R82, R82 ;  /* 0x000000525252c220 */ /* 0x000fe20000400000 */
[----:B------:R-:W-:Y:S02]  /*9a20*/  FSETP.GEU.AND P3, PT, R16, -126, PT ;  /* 0xc2fc00001000780b */ /* 0x000fe40003f6e000 */
[C---:B------:R-:W-:Y:S02]  /*9a30*/  ISETP.NE.AND P2, PT, R12.reuse, RZ, PT ;  /* 0x000000ff0c00720c */ /* 0x040fe40003f45270 */
[----:B------:R-:W-:Y:S03]  /*9a40*/  ISETP.NE.AND P4, PT, R12, RZ, PT ;  /* 0x000000ff0c00720c */ /* 0x000fe60003f85270 */
[----:B------:R-:W4:Y:S01]  /*9a50*/  MUFU.EX2 R89, R11 ;  /* 0x0000000b00597308 */ /* 0x000f220000000800 */
[----:B---3--:R-:W-:Y:S01]  /*9a60*/  @!P5 FMUL R83, R83, R83 ;  /* 0x000000535353d220 */ /* 0x008fe20000400000 */
[----:B------:R-:W-:Y:S02]  /*9a70*/  F2FP.BF16.F32.PACK_AB R54, R69, R68 ;  /* 0x000000444536723e */ /* 0x000fe400000010ff */
[----:B------:R-:W-:Y:S02]  /*9a80*/  F2FP.BF16.F32.PACK_AB R55, R71, R70 ;  /* 0x000000464737723e */ /* 0x000fe400000010ff */
[----:B------:R-:W-:Y:S04]  /*9a90*/  F2FP.BF16.F32.PACK_AB R42, R85, R84 ;  /* 0x00000054552a723e */ /* 0x000fe800000010ff */
[----:B------:R-:W3:Y:S01]  /*9aa0*/  MUFU.EX2 R86, R14 ;  /* 0x0000000e00567308 */ /* 0x000ee20000000800 */
[----:B-1----:R-:W-:Y:S01]  /*9ab0*/  FFMA2 R4, R3.F32, R24.F32x2.HI_LO, R4.F32x2.HI_LO ;  /* 0x0000001803047249 */ /* 0x002fe20000040004 */
[----:B------:R-:W-:Y:S01]  /*9ac0*/  F2FP.BF16.F32.PACK_AB R44, R83, R82 ;  /* 0x00000052532c723e */ /* 0x000fe200000010ff */
[----:B------:R-:W-:Y:S01]  /*9ad0*/  @!P2 FMUL R15, R15, 0.5 ;  /* 0x3f0000000f0fa820 */ /* 0x000fe20000400000 */
[----:B------:R-:W-:Y:S01]  /*9ae0*/  @!P3 FMUL R16, R16, 0.5 ;  /* 0x3f0000001010b820 */ /* 0x000fe20000400000 */
[----:B------:R-:W-:Y:S01]  /*9af0*/  FFMA2 R6, R3.F32, R26.F32x2.HI_LO, R6.F32x2.HI_LO ;  /* 0x0000001a03067249 */ /* 0x000fe20000040006 */
[----:B------:R-:W-:Y:S01]  /*9b00*/  FSETP.GEU.AND P5, PT, R4, -126, PT ;  /* 0xc2fc00000400780b */ /* 0x000fe20003fae000 */
[----:B------:R-:W-:Y:S03]  /*9b10*/  LDS.128 R24, [R0+0x38180] ;  /* 0x0381800000187984 */ /* 0x000fe60000000c00 */
[----:B------:R1:W5:Y:S01]  /*9b20*/  MUFU.EX2 R87, R15 ;  /* 0x0000000f00577308 */ /* 0x0003620000000800 */
[----:B------:R-:W-:Y:S01]  /*9b30*/  FSETP.GEU.AND P2, PT, R17, -126, PT ;  /* 0xc2fc00001100780b */ /* 0x000fe20003f4e000 */
[----:B--2---:R-:W-:Y:S01]  /*9b40*/  @!P1 FMUL R88, R88, R88 ;  /* 0x0000005858589220 */ /* 0x004fe20000400000 */
[----:B------:R-:W-:Y:S01]  /*9b50*/  FSETP.GEU.AND P1, PT, R18, -126, PT ;  /* 0xc2fc00001200780b */ /* 0x000fe20003f2e000 */
[----:B----4-:R-:W-:Y:S01]  /*9b60*/  @!P0 FMUL R89, R89, R89 ;  /* 0x0000005959598220 */ /* 0x010fe20000400000 */
[----:B------:R-:W-:Y:S01]  /*9b70*/  FSETP.GEU.AND P0, PT, R19, -126, PT ;  /* 0xc2fc00001300780b */ /* 0x000fe20003f0e000 */
[----:B------:R-:W2:Y:S04]  /*9b80*/  LDS.128 R8, [R0+0x38110] ;  /* 0x0381100000087984 */ /* 0x000ea80000000c00 */
[----:B------:R-:W4:Y:S01]  /*9b90*/  MUFU.EX2 R90, R16 ;  /* 0x00000010005a7308 */ /* 0x000f220000000800 */
[----:B---3--:R-:W-:Y:S01]  /*9ba0*/  @!P6 FMUL R86, R86, R86 ;  /* 0x000000565656e220 */ /* 0x008fe20000400000 */
[----:B------:R-:W-:Y:S01]  /*9bb0*/  FSETP.GEU.AND P6, PT, R5, -126, PT ;  /* 0xc2fc00000500780b */ /* 0x000fe20003fce000 */
[----:B------:R-:W-:Y:S01]  /*9bc0*/  @!P5 FMUL R4, R4, 0.5 ;  /* 0x3f0000000404d820 */ /* 0x000fe20000400000 */
[----:B------:R-:W-:Y:S01]  /*9bd0*/  F2FP.BF16.F32.PACK_AB R43, R89, R88 ;  /* 0x00000058592b723e */ /* 0x000fe200000010ff */
[----:B------:R-:W-:Y:S05]  /*9be0*/  @!P2 FMUL R17, R17, 0.5 ;  /* 0x3f0000001111a820 */ /* 0x000fea0000400000 */
[----:B------:R3:W3:Y:S01]  /*9bf0*/  MUFU.EX2 R94, R4 ;  /* 0x00000004005e7308 */ /* 0x0006e20000000800 */
[----:B-1----:R-:W1:Y:S01]  /*9c00*/  LDS.128 R12, [R0+0x38120] ;  /* 0x03812000000c7984 */ /* 0x002e620000000c00 */
[----:B------:R-:W-:Y:S01]  /*9c10*/  @!P1 FMUL R18, R18, 0.5 ;  /* 0x3f00000012129820 */ /* 0x000fe20000400000 */
[----:B------:R-:W-:Y:S01]  /*9c20*/  @!P0 FMUL R19, R19, 0.5 ;  /* 0x3f00000013138820 */ /* 0x000fe20000400000 */
[----:B-----5:R-:W-:Y:S01]  /*9c30*/  @!P4 FMUL R87, R87, R87 ;  /* 0x000000575757c220 */ /* 0x020fe20000400000 */
[----:B------:R-:W-:Y:S01]  /*9c40*/  FSETP.GEU.AND P4, PT, R6, -126, PT ;  /* 0xc2fc00000600780b */ /* 0x000fe20003f8e000 */
[----:B------:R-:W-:Y:S04]  /*9c50*/  @!P6 FMUL R5, R5, 0.5 ;  /* 0x3f0000000505e820 */ /* 0x000fe80000400000 */
[----:B------:R-:W5:Y:S01]  /*9c60*/  MUFU.EX2 R91, R17 ;  /* 0x00000011005b7308 */ /* 0x000f620000000800 */
[----:B----4-:R-:W-:Y:S01]  /*9c70*/  @!P3 FMUL R90, R90, R90 ;  /* 0x0000005a5a5ab220 */ /* 0x010fe20000400000 */
[----:B------:R-:W-:Y:S08]  /*9c80*/  F2FP.BF16.F32.PACK_AB R45, R87, R86 ;  /* 0x00000056572d723e */ /* 0x000ff000000010ff */
[----:B------:R-:W4:Y:S01]  /*9c90*/  MUFU.EX2 R92, R18 ;  /* 0x00000012005c7308 */ /* 0x000f220000000800 */
[----:B---3--:R-:W-:Y:S01]  /*9ca0*/  P2R R4, PR, RZ, 0x10 ;  /* 0x00000010ff047803 */ /* 0x008fe20000000000 */
[----:B------:R-:W-:Y:S01]  /*9cb0*/  @!P5 FMUL R94, R94, R94 ;  /* 0x0000005e5e5ed220 */ /* 0x000fe20000400000 */
[----:B------:R-:W-:Y:S02]  /*9cc0*/  FSETP.GEU.AND P4, PT, R7, -126, PT ;  /* 0xc2fc00000700780b */ /* 0x000fe40003f8e000 */
[C---:B------:R-:W-:Y:S02]  /*9cd0*/  ISETP.NE.AND P3, PT, R4.reuse, RZ, PT ;  /* 0x000000ff0400720c */ /* 0x040fe40003f65270 */
[----:B------:R-:W-:Y:S03]  /*9ce0*/  ISETP.NE.AND P5, PT, R4, RZ, PT ;  /* 0x000000ff0400720c */ /* 0x000fe60003fa5270 */
[----:B------:R-:W3:Y:S01]  /*9cf0*/  MUFU.EX2 R93, R19 ;  /* 0x00000013005d7308 */ /* 0x000ee20000000800 */
[----:B-----5:R-:W-:Y:S05]  /*9d00*/  @!P2 FMUL R91, R91, R91 ;  /* 0x0000005b5b5ba220 */ /* 0x020fea0000400000 */
[----:B------:R-:W-:Y:S01]  /*9d10*/  F2FP.BF16.F32.PACK_AB R46, R91, R90 ;  /* 0x0000005a5b2e723e */ /* 0x000fe200000010ff */
[----:B--2---:R-:W-:Y:S03]  /*9d20*/  FFMA2 R8, R3.F32, R28.F32x2.HI_LO, R8.F32x2.HI_LO ;  /* 0x0000001c03087249 */ /* 0x004fe60000040008 */
[----:B------:R-:W2:Y:S01]  /*9d30*/  MUFU.EX2 R95, R5 ;  /* 0x00000005005f7308 */ /* 0x000ea20000000800 */
[----:B------:R-:W-:Y:S01]  /*9d40*/  @!P4 FMUL R7, R7, 0.5 ;  /* 0x3f0000000707c820 */ /* 0x000fe20000400000 */
[----:B------:R-:W-:Y:S01]  /*9d50*/  @!P3 FMUL R6, R6, 0.5 ;  /* 0x3f0000000606b820 */ /* 0x000fe20000400000 */
[----:B------:R-:W-:Y:S01]  /*9d60*/  FFMA2 R10, R3.F32, R30.F32x2.HI_LO, R10.F32x2.HI_LO ;  /* 0x0000001e030a7249 */ /* 0x000fe2000004000a */
[----:B------:R-:W-:Y:S01]  /*9d70*/  FSETP.GEU.AND P3, PT, R8, -126, PT ;  /* 0xc2fc00000800780b */ /* 0x000fe20003f6e000 */
[----:B------:R-:W5:Y:S01]  /*9d80*/  LDS.128 R28, [R0+0x38190] ;  /* 0x03819000001c7984 */ /* 0x000f620000000c00 */
[----:B------:R-:W-:Y:S01]  /*9d90*/  FSETP.GEU.AND P2, PT, R9, -126, PT ;  /* 0xc2fc00000900780b */ /* 0x000fe20003f4e000 */
[----:B----4-:R-:W-:Y:S03]  /*9da0*/  @!P1 FMUL R92, R92, R92 ;  /* 0x0000005c5c5c9220 */ /* 0x010fe60000400000 */
[----:B------:R-:W4:Y:S01]  /*9db0*/  MUFU.EX2 R96, R6 ;  /* 0x0000000600607308 */ /* 0x000f220000000800 */
[C---:B-1----:R-:W-:Y:S01]  /*9dc0*/  FFMA2 R12, R3.reuse.F32, R32.F32x2.HI_LO, R12.F32x2.HI_LO ;  /* 0x00000020030c7249 */ /* 0x042fe2000004000c */
[----:B------:R-:W-:Y:S01]  /*9dd0*/  FSETP.GEU.AND P1, PT, R10, -126, PT ;  /* 0xc2fc00000a00780b */ /* 0x000fe20003f2e000 */
[----:B------:R-:W-:Y:S02]  /*9de0*/  FFMA2 R34, R3.F32, R34.F32x2.HI_LO, R14.F32x2.HI_LO ;  /* 0x0000002203227249 */ /* 0x000fe4000004000e */
[----:B---3--:R-:W-:Y:S01]  /*9df0*/  @!P0 FMUL R93, R93, R93 ;  /* 0x0000005d5d5d8220 */ /* 0x008fe20000400000 */
[----:B------:R-:W-:Y:S01]  /*9e00*/  FSETP.GEU.AND P0, PT, R11, -126, PT ;  /* 0xc2fc00000b00780b */ /* 0x000fe20003f0e000 */
[C---:B------:R-:W-:Y:S03]  /*9e10*/  FFMA2 R20, R3.reuse.F32, R36.F32x2.HI_LO, R20.F32x2.HI_LO ;  /* 0x0000002403147249 */ /* 0x040fe60000040014 */
[----:B------:R-:W1:Y:S01]  /*9e20*/  MUFU.EX2 R97, R7 ;  /* 0x0000000700617308 */ /* 0x000e620000000800 */
[----:B------:R-:W-:Y:S01]  /*9e30*/  @!P3 FMUL R8, R8, 0.5 ;  /* 0x3f0000000808b820 */ /* 0x000fe20000400000 */
[----:B------:R-:W-:Y:S01]  /*9e40*/  FFMA2 R22, R3.F32, R38.F32x2.HI_LO, R22.F32x2.HI_LO ;  /* 0x0000002603167249 */ /* 0x000fe20000040016 */
[----:B------:R-:W-:Y:S01]  /*9e50*/  F2FP.BF16.F32.PACK_AB R47, R93, R92 ;  /* 0x0000005c5d2f723e */ /* 0x000fe200000010ff */
[----:B------:R-:W-:Y:S01]  /*9e60*/  @!P2 FMUL R9, R9, 0.5 ;  /* 0x3f0000000909a820 */ /* 0x000fe20000400000 */
[----:B--2---:R-:W-:Y:S01]  /*9e70*/  @!P6 FMUL R95, R95, R95 ;  /* 0x0000005f5f5fe220 */ /* 0x004fe20000400000 */
[----:B------:R-:W-:Y:S01]  /*9e80*/  FSETP.GEU.AND P6, PT, R12, -126, PT ;  /* 0xc2fc00000c00780b */ /* 0x000fe20003fce000 */
[----:B------:R-:W-:Y:S03]  /*9e90*/  @!P1 FMUL R10, R10, 0.5 ;  /* 0x3f0000000a0a9820 */ /* 0x000fe60000400000 */
[----:B------:R-:W2:Y:S01]  /*9ea0*/  MUFU.EX2 R100, R8 ;  /* 0x0000000800647308 */ /* 0x000ea20000000800 */
[----:B----4-:R-:W-:Y:S01]  /*9eb0*/  @!P5 FMUL R96, R96, R96 ;  /* 0x000000606060d220 */ /* 0x010fe20000400000 */
[----:B------:R-:W-:Y:S01]  /*9ec0*/  FSETP.GEU.AND P5, PT, R13, -126, PT ;  /* 0xc2fc00000d00780b */ /* 0x000fe20003fae000 */
[----:B------:R-:W-:Y:S03]  /*9ed0*/  @!P0 FMUL R11, R11, 0.5 ;  /* 0x3f0000000b0b8820 */ /* 0x000fe60000400000 */
[----:B------:R-:W-:Y:S04]  /*9ee0*/  P2R R32, PR, RZ, 0x20 ;  /* 0x00000020ff207803 */ /* 0x000fe80000000000 */
[----:B------:R-:W3:Y:S01]  /*9ef0*/  MUFU.EX2 R101, R9 ;  /* 0x0000000900657308 */ /* 0x000ee20000000800 */
[----:B-1----:R-:W-:Y:S01]  /*9f00*/  @!P4 FMUL R97, R97, R97 ;  /* 0x000000616161c220 */ /* 0x002fe20000400000 */
[----:B------:R-:W-:Y:S01]  /*9f10*/  ISETP.NE.AND P4, PT, R32, RZ, PT ;  /* 0x000000ff2000720c */ /* 0x000fe20003f85270 */
[----:B------:R-:W-:Y:S01]  /*9f20*/  @!P6 FMUL R12, R12, 0.5 ;  /* 0x3f0000000c0ce820 */ /* 0x000fe20000400000 */
[----:B------:R-:W-:Y:S02]  /*9f30*/  FSETP.GEU.AND P5, PT, R34, -126, PT ;  /* 0xc2fc00002200780b */ /* 0x000fe40003fae000 */
[----:B------:R-:W-:Y:S04]  /*9f40*/  F2FP.BF16.F32.PACK_AB R33, R97, R96 ;  /* 0x000000606121723e */ /* 0x000fe800000010ff */
[----:B------:R-:W1:Y:S01]  /*9f50*/  MUFU.EX2 R104, R10 ;  /* 0x0000000a00687308 */ /* 0x000e620000000800 */
[----:B--2---:R-:W-:Y:S01]  /*9f60*/  @!P3 FMUL R100, R100, R100 ;  /* 0x000000646464b220 */ /* 0x004fe20000400000 */
[----:B------:R-:W-:Y:S03]  /*9f70*/  FSETP.GEU.AND P3, PT, R20, -126, PT ;  /* 0xc2fc00001400780b */ /* 0x000fe60003f6e000 */
[----:B------:R-:W-:Y:S05]  /*9f80*/  @!P4 FMUL R13, R13, 0.5 ;  /* 0x3f0000000d0dc820 */ /* 0x000fea0000400000 */
[----:B------:R-:W2:Y:S01]  /*9f90*/  MUFU.EX2 R105, R11 ;  /* 0x0000000b00697308 */ /* 0x000ea20000000800 */
[----:B------:R-:W-:Y:S01]  /*9fa0*/  @!P5 FMUL R34, R34, 0.5 ;  /* 0x3f0000002222d820 */ /* 0x000fe20000400000 */
[----:B---3--:R-:W-:Y:S01]  /*9fb0*/  @!P2 FMUL R101, R101, R101 ;  /* 0x000000656565a220 */ /* 0x008fe20000400000 */
[----:B------:R-:W-:Y:S02]  /*9fc0*/  FSETP.GEU.AND P4, PT, R35, -126, PT ;  /* 0xc2fc00002300780b */ /* 0x000fe40003f8e000 */
[----:B------:R-:W-:Y:S01]  /*9fd0*/  FSETP.GEU.AND P2, PT, R21, -126, PT ;  /* 0xc2fc00001500780b */ /* 0x000fe20003f4e000 */
[----:B------:R-:W-:Y:S04]  /*9fe0*/  @!P3 FMUL R20, R20, 0.5 ;  /* 0x3f0000001414b820 */ /* 0x000fe80000400000 */
[----:B------:R-:W3:Y:S01]  /*9ff0*/  MUFU.EX2 R98, R12 ;  /* 0x0000000c00627308 */ /* 0x000ee20000000800 */
[----:B-1----:R-:W-:Y:S01]  /*a000*/  @!P1 FMUL R104, R104, R104 ;  /* 0x0000006868689220 */ /* 0x002fe20000400000 */
[C---:B------:R-:W-:Y:S08]  /*a010*/  FSETP.GEU.AND P1, PT, R22.reuse, -126, PT ;  /* 0xc2fc00001600780b */ /* 0x040ff00003f2e000 */
[----:B------:R1:W4:Y:S01]  /*a020*/  MUFU.EX2 R99, R13 ;  /* 0x0000000d00637308 */ /* 0x0003220000000800 */
[----:B--2---:R-:W-:Y:S01]  /*a030*/  @!P0 FMUL R105, R105, R105 ;  /* 0x0000006969698220 */ /* 0x004fe20000400000 */
[----:B------:R-:W-:Y:S01]  /*a040*/  FSETP.GEU.AND P0, PT, R23, -126, PT ;  /* 0xc2fc00001700780b */ /* 0x000fe20003f0e000 */
[----:B------:R-:W-:Y:S01]  /*a050*/  @!P4 FMUL R35, R35, 0.5 ;  /* 0x3f0000002323c820 */ /* 0x000fe20000400000 */
[----:B------:R-:W-:Y:S01]  /*a060*/  @!P2 FMUL R21, R21, 0.5 ;  /* 0x3f0000001515a820 */ /* 0x000fe20000400000 */
[----:B------:R-:W-:Y:S05]  /*a070*/  @!P1 FMUL R22, R22, 0.5 ;  /* 0x3f00000016169820 */ /* 0x000fea0000400000 */
[----:B------:R-:W2:Y:S01]  /*a080*/  MUFU.EX2 R106, R20 ;  /* 0x00000014006a7308 */ /* 0x000ea20000000800 */
[----:B---3--:R-:W-:Y:S01]  /*a090*/  @!P6 FMUL R98, R98, R98 ;  /* 0x000000626262e220 */ /* 0x008fe20000400000 */
[----:B------:R-:W-:Y:S02]  /*a0a0*/  ISETP.NE.AND P6, PT, R32, RZ, PT ;  /* 0x000000ff2000720c */ /* 0x000fe40003fc5270 */
[----:B------:R-:W-:Y:S01]  /*a0b0*/  F2FP.BF16.F32.PACK_AB R32, R95, R94 ;  /* 0x0000005e5f20723e */ /* 0x000fe200000010ff */
[----:B------:R-:W-:Y:S05]  /*a0c0*/  @!P0 FMUL R23, R23, 0.5 ;  /* 0x3f00000017178820 */ /* 0x000fea0000400000 */
[----:B------:R-:W3:Y:S01]  /*a0d0*/  MUFU.EX2 R102, R34 ;  /* 0x0000002200667308 */ /* 0x000ee20000000800 */
[----:B-1----:R-:W1:Y:S04]  /*a0e0*/  LDTM.x16 R4, tmem[UR4+0x60] ;  /* 0x00006004000479ee */ /* 0x002e680008240000 */
[----:B----4-:R-:W-:Y:S05]  /*a0f0*/  @!P6 FMUL R99, R99, R99 ;  /* 0x000000636363e220 */ /* 0x010fea0000400000 */
[----:B------:R-:W4:Y:S01]  /*a100*/  MUFU.EX2 R109, R23 ;  /* 0x00000017006d7308 */ /* 0x000f220000000800 */
[----:B--2---:R-:W-:Y:S01]  /*a110*/  @!P3 FMUL R106, R106, R106 ;  /* 0x0000006a6a6ab220 */ /* 0x004fe20000400000 */
[----:B------:R-:W-:Y:S08]  /*a120*/  F2FP.BF16.F32.PACK_AB R36, R99, R98 ;  /* 0x000000626324723e */ /* 0x000ff000000010ff */
[----:B------:R-:W2:Y:S01]  /*a130*/  MUFU.EX2 R108, R22 ;  /* 0x00000016006c7308 */ /* 0x000ea20000000800 */
[----:B---3--:R-:W-:Y:S01]  /*a140*/  @!P5 FMUL R102, R102, R102 ;  /* 0x000000666666d220 */ /* 0x008fe20000400000 */
[----:B------:R-:W-:Y:S08]  /*a150*/  F2FP.BF16.F32.PACK_AB R34, R101, R100 ;  /* 0x000000646522723e */ /* 0x000ff000000010ff */
[----:B------:R-:W3:Y:S01]  /*a160*/  MUFU.EX2 R103, R35 ;  /* 0x0000002300677308 */ /* 0x000ee20000000800 */
[C---:B-1----:R-:W-:Y:S02]  /*a170*/  FFMA2 R24, R3.reuse.F32, R4.F32x2.HI_LO, R24.F32x2.HI_LO ;  /* 0x0000000403187249 */ /* 0x042fe40000040018 */
[C---:B------:R-:W-:Y:S02]  /*a180*/  FFMA2 R26, R3.reuse.F32, R6.F32x2.HI_LO, R26.F32x2.HI_LO ;  /* 0x00000006031a7249 */ /* 0x040fe4000004001a */
[----:B------:R-:W1:Y:S01]  /*a190*/  LDS.128 R4, [R0+0x381a0] ;  /* 0x0381a00000047984 */ /* 0x000e620000000c00 */
[C---:B-----5:R-:W-:Y:S01]  /*a1a0*/  FFMA2 R28, R3.reuse.F32, R8.F32x2.HI_LO, R28.F32x2.HI_LO ;  /* 0x00000008031c7249 */ /* 0x060fe2000004001c */
[----:B------:R-:W-:Y:S03]  /*a1b0*/  FSETP.GEU.AND P6, PT, R24, -126, PT ;  /* 0xc2fc00001800780b */ /* 0x000fe60003fce000 */
[----:B------:R-:W5:Y:S01]  /*a1c0*/  MUFU.EX2 R107, R21 ;  /* 0x00000015006b7308 */ /* 0x000f620000000800 */
[----:B------:R-:W-:Y:S01]  /*a1d0*/  FFMA2 R30, R3.F32, R10.F32x2.HI_LO, R30.F32x2.HI_LO ;  /* 0x0000000a031e7249 */ /* 0x000fe2000004001e */
[----:B------:R-:W-:Y:S01]  /*a1e0*/  P2R R20, PR, RZ, 0x40 ;  /* 0x00000040ff147803 */ /* 0x000fe20000000000 */
[----:B----4-:R-:W-:Y:S01]  /*a1f0*/  @!P0 FMUL R109, R109, R109 ;  /* 0x0000006d6d6d8220 */ /* 0x010fe20000400000 */
[----:B------:R4:W1:Y:S01]  /*a200*/  LDS.128 R8, [R0+0x381b0] ;  /* 0x0381b00000087984 */ /* 0x0008620000000c00 */
[----:B------:R-:W-:Y:S01]  /*a210*/  NOP ;  /* 0x0000000000007918 */ /* 0x000fe20000000000 */
[----:B------:R-:W-:Y:S01]  /*a220*/  ISETP.NE.AND P5, PT, R20, RZ, PT ;  /* 0x000000ff1400720c */ /* 0x000fe20003fa5270 */
[----:B--2---:R-:W-:Y:S01]  /*a230*/  @!P1 FMUL R108, R108, R108 ;  /* 0x0000006c6c6c9220 */ /* 0x004fe20000400000 */
[----:B------:R-:W-:Y:S01]  /*a240*/  FSETP.GEU.AND P6, PT, R25, -126, PT ;  /* 0xc2fc00001900780b */ /* 0x000fe20003fce000 */
[----:B---3--:R-:W-:Y:S01]  /*a250*/  @!P4 FMUL R103, R103, R103 ;  /* 0x000000676767c220 */ /* 0x008fe20000400000 */
[----:B------:R-:W-:Y:S01]  /*a260*/  ISETP.NE.AND P0, PT, R20, RZ, PT ;  /* 0x000000ff1400720c */ /* 0x000fe20003f05270 */
[----:B------:R-:W-:Y:S01]  /*a270*/  BAR.SYNC.DEFER_BLOCKING 0x3, 0x100 ;  /* 0x00c4000000007b1d */ /* 0x000fe20000010000 */
[----:B------:R-:W-:Y:S02]  /*a280*/  FSETP.GEU.AND P1, PT, R30, -126, PT ;  /* 0xc2fc00001e00780b */ /* 0x000fe40003f2e000 */
[----:B------:R-:W-:Y:S01]  /*a290*/  FSETP.GEU.AND P4, PT, R27, -126, PT ;  /* 0xc2fc00001b00780b */ /* 0x000fe20003f8e000 */
[----:B-----5:R-:W-:Y:S01]  /*a2a0*/  @!P2 FMUL R107, R107, R107 ;  /* 0x0000006b6b6ba220 */ /* 0x020fe20000400000 */
[----:B------:R-:W-:Y:S03]  /*a2b0*/  FSETP.GEU.AND P2, PT, R29, -126, PT ;  /* 0xc2fc00001d00780b */ /* 0x000fe60003f4e000 */
[----:B------:R-:W-:Y:S01]  /*a2c0*/  @!P5 FMUL R24, R24, 0.5 ;  /* 0x3f0000001818d820 */ /* 0x000fe20000400000 */
[----:B------:R-:W-:Y:S01]  /*a2d0*/  FSETP.GEU.AND P5, PT, R26, -126, PT ;  /* 0xc2fc00001a00780b */ /* 0x000fe20003fae000 */
[----:B------:R-:W-:Y:S01]  /*a2e0*/  @!P6 FMUL R25, R25, 0.5 ;  /* 0x3f0000001919e820 */ /* 0x000fe20000400000 */
[----:B------:R-:W-:Y:S01]  /*a2f0*/  FSETP.GEU.AND P3, PT, R28, -126, PT ;  /* 0xc2fc00001c00780b */ /* 0x000fe20003f6e000 */
[----:B------:R-:W2:Y:S01]  /*a300*/  MUFU.EX2 R110, R24 ;  /* 0x00000018006e7308 */ /* 0x000ea20000000800 */
[----:B------:R-:W3:Y:S01]  /*a310*/  S2R R22, SR_TID.X ;  /* 0x0000000000167919 */ /* 0x000ee20000002100 */
[----:B------:R-:W-:Y:S01]  /*a320*/  F2FP.BF16.F32.PACK_AB R35, R105, R104 ;  /* 0x000000686923723e */ /* 0x000fe200000010ff */
[----:B------:R-:W-:Y:S01]  /*a330*/  @!P1 FMUL R30, R30, 0.5 ;  /* 0x3f0000001e1e9820 */ /* 0x000fe20000400000 */
[----:B----4-:R-:W-:Y:S01]  /*a340*/  SHF.R.U32.HI R0, RZ, 0x4, R73 ;  /* 0x00000004ff007819 */ /* 0x010fe20000011649 */
[----:B------:R-:W-:Y:S01]  /*a350*/  @!P4 FMUL R27, R27, 0.5 ;  /* 0x3f0000001b1bc820 */ /* 0x000fe20000400000 */
[----:B------:R-:W-:Y:S01]  /*a360*/  F2FP.BF16.F32.PACK_AB R37, R103, R102 ;  /* 0x000000666725723e */ /* 0x000fe200000010ff */
[----:B------:R-:W-:Y:S03]  /*a370*/  @!P2 FMUL R29, R29, 0.5 ;  /* 0x3f0000001d1da820 */ /* 0x000fe60000400000 */
[----:B------:R-:W4:Y:S01]  /*a380*/  MUFU.EX2 R111, R25 ;  /* 0x00000019006f7308 */ /* 0x000f220000000800 */
[----:B------:R-:W-:Y:S01]  /*a390*/  LOP3.LUT R0, R0, 0x8, RZ, 0xc0, !PT ;  /* 0x0000000800007812 */ /* 0x000fe200078ec0ff */
[----:B------:R-:W-:Y:S01]  /*a3a0*/  @!P5 FMUL R26, R26, 0.5 ;  /* 0x3f0000001a1ad820 */ /* 0x000fe20000400000 */
[----:B------:R-:W-:Y:S01]  /*a3b0*/  F2FP.BF16.F32.PACK_AB R38, R107, R106 ;  /* 0x0000006a6b26723e */ /* 0x000fe200000010ff */
[----:B------:R-:W-:Y:S01]  /*a3c0*/  @!P3 FMUL R28, R28, 0.5 ;  /* 0x3f0000001c1cb820 */ /* 0x000fe20000400000 */
[----:B-1----:R-:W-:Y:S01]  /*a3d0*/  FFMA2 R4, R3.F32, R12.F32x2.HI_LO, R4.F32x2.HI_LO ;  /* 0x0000000c03047249 */ /* 0x002fe20000040004 */
[----:B------:R-:W-:Y:S01]  /*a3e0*/  F2FP.BF16.F32.PACK_AB R39, R109, R108 ;  /* 0x0000006c6d27723e */ /* 0x000fe200000010ff */
[----:B------:R-:W-:Y:S03]  /*a3f0*/  FFMA2 R6, R3.F32, R14.F32x2.HI_LO, R6.F32x2.HI_LO ;  /* 0x0000000e03067249 */ /* 0x000fe60000040006 */
[----:B------:R-:W1:Y:S01]  /*a400*/  MUFU.EX2 R112, R26 ;  /* 0x0000001a00707308 */ /* 0x000e620000000800 */
[----:B--2---:R-:W-:Y:S01]  /*a410*/  @!P0 FMUL R110, R110, R110 ;  /* 0x0000006e6e6e8220 */ /* 0x004fe20000400000 */
[----:B------:R-:W-:Y:S01]  /*a420*/  FSETP.GEU.AND P0, PT, R31, -126, PT ;  /* 0xc2fc00001f00780b */ /* 0x000fe20003f0e000 */
[C---:B------:R-:W-:Y:S01]  /*a430*/  FFMA2 R8, R3.reuse.F32, R16.F32x2.HI_LO, R8.F32x2.HI_LO ;  /* 0x0000001003087249 */ /* 0x040fe20000040008 */
[----:B------:R-:W-:Y:S01]  /*a440*/  IADD3 R16, PT, PT, R74, -R0, RZ ;  /* 0x800000004a107210 */ /* 0x000fe20007ffe0ff */
[----:B------:R-:W-:Y:S05]  /*a450*/  FFMA2 R10, R3.F32, R18.F32x2.HI_LO, R10.F32x2.HI_LO ;  /* 0x00000012030a7249 */ /* 0x000fea000004000a */
[----:B------:R-:W2:Y:S01]  /*a460*/  MUFU.EX2 R116, R30 ;  /* 0x0000001e00747308 */ /* 0x000ea20000000800 */
[----:B----4-:R-:W-:Y:S01]  /*a470*/  @!P6 FMUL R111, R111, R111 ;  /* 0x0000006f6f6fe220 */ /* 0x010fe20000400000 */
[----:B------:R-:W-:Y:S02]  /*a480*/  FSETP.GEU.AND P6, PT, R4, -126, PT ;  /* 0xc2fc00000400780b */ /* 0x000fe40003fce000 */
[----:B------:R-:W-:Y:S02]  /*a490*/  SHF.R.U32.HI R0, RZ, 0x15, R16 ;  /* 0x00000015ff007819 */ /* 0x000fe40000011610 */
[----:B------:R-:W-:Y:S01]  /*a4a0*/  F2FP.BF16.F32.PACK_AB R24, R111, R110 ;  /* 0x0000006e6f18723e */ /* 0x000fe200000010ff */
[----:B------:R-:W-:Y:S03]  /*a4b0*/  @!P0 FMUL R31, R31, 0.5 ;  /* 0x3f0000001f1f8820 */ /* 0x000fe60000400000 */
[----:B------:R-:W4:Y:S01]  /*a4c0*/  MUFU.EX2 R113, R27 ;  /* 0x0000001b00717308 */ /* 0x000f220000000800 */
[----:B-1----:R-:W-:Y:S01]  /*a4d0*/  @!P5 FMUL R112, R112, R112 ;  /* 0x000000707070d220 */ /* 0x002fe20000400000 */
[C---:B------:R-:W-:Y:S02]  /*a4e0*/  FSETP.GEU.AND P5, PT, R5.reuse, -126, PT ;  /* 0xc2fc00000500780b */ /* 0x040fe40003fae000 */
[----:B---3--:R-:W-:Y:S02]  /*a4f0*/  SHF.R.U32.HI R22, RZ, 0x5, R22 ;  /* 0x00000005ff167819 */ /* 0x008fe40000011616 */
[----:B------:R-:W-:Y:S04]  /*a500*/  @P6 LOP3.LUT R78, R78, 0x2, RZ, 0xfc, !PT ;  /* 0x000000024e4e6812 */ /* 0x000fe800078efcff */
[----:B------:R-:W1:Y:S01]  /*a510*/  MUFU.EX2 R117, R31 ;  /* 0x0000001f00757308 */ /* 0x000e620000000800 */
[----:B------:R-:W-:Y:S01]  /*a520*/  @!P6 FMUL R4, R4, 0.5 ;  /* 0x3f0000000404e820 */ /* 0x000fe20000400000 */
[----:B--2---:R-:W-:Y:S01]  /*a530*/  @!P1 FMUL R116, R116, R116 ;  /* 0x0000007474749220 */ /* 0x004fe20000400000 */
[----:B------:R-:W-:Y:S02]  /*a540*/  LOP3.LUT R78, R78, 0xfffffffe, RZ, 0xc0, !PT ;  /* 0xfffffffe4e4e7812 */ /* 0x000fe400078ec0ff */
[----:B------:R-:W-:Y:S01]  /*a550*/  FSETP.GEU.AND P6, PT, R6, -126, PT ;  /* 0xc2fc00000600780b */ /* 0x000fe20003fce000 */
[----:B------:R-:W-:Y:S04]  /*a560*/  @!P5 FMUL R5, R5, 0.5 ;  /* 0x3f0000000505d820 */ /* 0x000fe80000400000 */
[----:B------:R-:W2:Y:S01]  /*a570*/  MUFU.EX2 R115, R29 ;  /* 0x0000001d00737308 */ /* 0x000ea20000000800 */
[----:B------:R-:W-:Y:S01]  /*a580*/  @P5 LOP3.LUT R78, R78, 0x1, RZ, 0xfc, !PT ;  /* 0x000000014e4e5812 */ /* 0x000fe200078efcff */
[----:B----4-:R-:W-:Y:S01]  /*a590*/  @!P4 FMUL R113, R113, R113 ;  /* 0x000000717171c220 */ /* 0x010fe20000400000 */
[----:B------:R-:W-:Y:S02]  /*a5a0*/  FSETP.GEU.AND P5, PT, R7, -126, PT ;  /* 0xc2fc00000700780b */ /* 0x000fe40003fae000 */
[----:B------:R-:W-:Y:S02]  /*a5b0*/  LOP3.LUT P1, RZ, R78, 0x2, RZ, 0xc0, !PT ;  /* 0x000000024eff7812 */ /* 0x000fe4000782c0ff */
[----:B------:R-:W-:Y:S03]  /*a5c0*/  FSETP.GEU.AND P4, PT, R8, -126, PT ;  /* 0xc2fc00000800780b */ /* 0x000fe60003f8e000 */
[----:B------:R-:W3:Y:S01]  /*a5d0*/  MUFU.EX2 R118, R4 ;  /* 0x0000000400767308 */ /* 0x000ee20000000800 */
[----:B-1----:R-:W-:Y:S01]  /*a5e0*/  @!P0 FMUL R117, R117, R117 ;  /* 0x0000007575758220 */ /* 0x002fe20000400000 */
[----:B------:R-:W-:Y:S01]  /*a5f0*/  LOP3.LUT P0, RZ, R78, 0x1, RZ, 0xc0, !PT ;  /* 0x000000014eff7812 */ /* 0x000fe2000780c0ff */
[----:B------:R-:W-:Y:S01]  /*a600*/  @!P6 FMUL R6, R6, 0.5 ;  /* 0x3f0000000606e820 */ /* 0x000fe20000400000 */
[----:B------:R-:W-:Y:S02]  /*a610*/  LOP3.LUT R22, R22, 0x3, RZ, 0xc0, !PT ;  /* 0x0000000316167812 */ /* 0x000fe400078ec0ff */
[----:B------:R-:W-:Y:S04]  /*a620*/  F2FP.BF16.F32.PACK_AB R25, R113, R112 ;  /* 0x000000707119723e */ /* 0x000fe800000010ff */
[----:B------:R-:W1:Y:S01]  /*a630*/  MUFU.EX2 R119, R5 ;  /* 0x0000000500777308 */ /* 0x000e620000000800 */
[----:B--2---:R-:W-:Y:S01]  /*a640*/  @!P2 FMUL R115, R115, R115 ;  /* 0x000000737373a220 */ /* 0x004fe20000400000 */
[----:B------:R-:W-:Y:S01]  /*a650*/  FSETP.GEU.AND P2, PT, R9, -126, PT ;  /* 0xc2fc00000900780b */ /* 0x000fe20003f4e000 */
[----:B------:R-:W-:Y:S01]  /*a660*/  @!P5 FMUL R7, R7, 0.5 ;  /* 0x3f0000000707d820 */ /* 0x000fe20000400000 */
[----:B------:R-:W-:Y:S01]  /*a670*/  @!P4 FMUL R8, R8, 0.5 ;  /* 0x3f0000000808c820 */ /* 0x000fe20000400000 */
[----:B------:R-:W-:Y:S05]  /*a680*/  F2FP.BF16.F32.PACK_AB R27, R117, R116 ;  /* 0x00000074751b723e */ /* 0x000fea00000010ff */
[----:B------:R-:W2:Y:S01]  /*a690*/  MUFU.EX2 R114, R28 ;  /* 0x0000001c00727308 */ /* 0x000ea20000000800 */
[----:B---3--:R-:W-:Y:S01]  /*a6a0*/  @!P1 FMUL R118, R118, R118 ;  /* 0x0000007676769220 */ /* 0x008fe20000400000 */
[C---:B------:R-:W-:Y:S03]  /*a6b0*/  FSETP.GEU.AND P1, PT, R10.reuse, -126, PT ;  /* 0xc2fc00000a00780b */ /* 0x040fe60003f2e000 */
[----:B------:R-:W-:Y:S05]  /*a6c0*/  @!P2 FMUL R9, R9, 0.5 ;  /* 0x3f0000000909a820 */ /* 0x000fea0000400000 */
[----:B------:R-:W3:Y:S01]  /*a6d0*/  MUFU.EX2 R120, R6 ;  /* 0x0000000600787308 */ /* 0x000ee20000000800 */
[----:B-1----:R-:W-:Y:S01]  /*a6e0*/  @!P0 FMUL R119, R119, R119 ;  /* 0x0000007777778220 */ /* 0x002fe20000400000 */
[----:B------:R-:W-:Y:S03]  /*a6f0*/  FSETP.GEU.AND P0, PT, R11, -126, PT ;  /* 0xc2fc00000b00780b */ /* 0x000fe60003f0e000 */
[----:B------:R-:W-:Y:S05]  /*a700*/  @!P1 FMUL R10, R10, 0.5 ;  /* 0x3f0000000a0a9820 */ /* 0x000fea0000400000 */
[----:B------:R-:W1:Y:S01]  /*a710*/  MUFU.EX2 R121, R7 ;  /* 0x0000000700797308 */ /* 0x000e620000000800 */
[----:B--2---:R-:W-:Y:S01]  /*a720*/  @!P3 FMUL R114, R114, R114 ;  /* 0x000000727272b220 */ /* 0x004fe20000400000 */
[----:B------:R-:W-:Y:S02]  /*a730*/  ISETP.NE.AND P3, PT, R22, R0, PT ;  /* 0x000000001600720c */ /* 0x000fe40003f65270 */
[----:B------:R-:W-:Y:S02]  /*a740*/  F2FP.BF16.F32.PACK_AB R28, R119, R118 ;  /* 0x00000076771c723e */ /* 0x000fe400000010ff */
[----:B------:R-:W-:Y:S01]  /*a750*/  F2FP.BF16.F32.PACK_AB R26, R115, R114 ;  /* 0x00000072731a723e */ /* 0x000fe200000010ff */
[----:B------:R-:W-:Y:S03]  /*a760*/  @!P0 FMUL R11, R11, 0.5 ;  /* 0x3f0000000b0b8820 */ /* 0x000fe60000400000 */
[----:B------:R-:W2:Y:S01]  /*a770*/  MUFU.EX2 R122, R8 ;  /* 0x00000008007a7308 */ /* 0x000ea20000000800 */
[----:B---3--:R-:W-:Y:S09]  /*a780*/  @!P6 FMUL R120, R120, R120 ;  /* 0x000000787878e220 */ /* 0x008ff20000400000 */
[----:B------:R-:W3:Y:S01]  /*a790*/  MUFU.EX2 R123, R9 ;  /* 0x00000009007b7308 */ /* 0x000ee20000000800 */
[----:B-1----:R-:W-:Y:S05]  /*a7a0*/  @!P5 FMUL R121, R121, R121 ;  /* 0x000000797979d220 */ /* 0x002fea0000400000 */
[----:B------:R-:W-:Y:S04]  /*a7b0*/  F2FP.BF16.F32.PACK_AB R29, R121, R120 ;  /* 0x00000078791d723e */ /* 0x000fe800000010ff */
[----:B------:R-:W1:Y:S01]  /*a7c0*/  MUFU.EX2 R124, R10 ;  /* 0x0000000a007c7308 */ /* 0x000e620000000800 */
[----:B--2---:R-:W-:Y:S09]  /*a7d0*/  @!P4 FMUL R122, R122, R122 ;  /* 0x0000007a7a7ac220 */ /* 0x004ff20000400000 */
[----:B------:R-:W2:Y:S01]  /*a7e0*/  MUFU.EX2 R125, R11 ;  /* 0x0000000b007d7308 */ /* 0x000ea20000000800 */
[----:B---3--:R-:W-:Y:S05]  /*a7f0*/  @!P2 FMUL R123, R123, R123 ;  /* 0x0000007b7b7ba220 */ /* 0x008fea0000400000 */
[----:B------:R-:W-:Y:S01]  /*a800*/  F2FP.BF16.F32.PACK_AB R30, R123, R122 ;  /* 0x0000007a7b1e723e */ /* 0x000fe200000010ff */
[----:B-1----:R-:W-:Y:S01]  /*a810*/  @!P1 FMUL R124, R124, R124 ;  /* 0x0000007c7c7c9220 */ /* 0x002fe20000400000 */
[----:B--2---:R-:W-:Y:S05]  /*a820*/  @!P0 FMUL R125, R125, R125 ;  /* 0x0000007d7d7d8220 */ /* 0x004fea0000400000 */
[----:B------:R-:W-:Y:S01]  /*a830*/  F2FP.BF16.F32.PACK_AB R31, R125, R124 ;  /* 0x0000007c7d1f723e */ /* 0x000fe200000010ff */
[----:B------:R-:W-:Y:S06]  /*a840*/  @!P3 BRA `(.L_x_180) ;  /* 0x000000000040b947 */ /* 0x000fec0003800000 */
        /* <DEDUP_REMOVED lines=16> */
.L_x_180:
[----:B------:R-:W-:Y:S05]  /*a950*/  WARPSYNC.ALL ;  /* 0x0000000000007948 */ /* 0x000fea0003800000 */
[C---:B------:R-:W-:Y:S01]  /*a960*/  R2UR UR4, R16.reuse ;  /* 0x00000000100472ca */ /* 0x040fe200000e0000 */
[----:B------:R-:W-:Y:S05]  /*a970*/  VIADD R0, R16, 0x10 ;  /* 0x0000001010007836 */ /* 0x000fea0000000000 */
[----:B------:R-:W-:Y:S04]  /*a980*/  SHF.R.U32.HI R0, RZ, 0x15, R0 ;  /* 0x00000015ff007819 */ /* 0x000fe80000011600 */
[----:B------:R-:W-:Y:S03]  /*a990*/  ISETP.NE.AND P0, PT, R22, R0, PT ;  /* 0x000000001600720c */ /* 0x000fe60003f05270 */
[----:B------:R1:W-:Y:S10]  /*a9a0*/  STTM.x8 tmem[UR4], R48 ;  /* 0x00000030000079ed */ /* 0x0003f400081c0004 */
[----:B------:R-:W-:Y:S05]  /*a9b0*/  @!P0 BRA `(.L_x_181) ;  /* 0x0000000000408947 */ /* 0x000fea0003800000 */
[----:B------:R-:W2:Y:S01]  /*a9c0*/  LDCU.64 UR8, c[0x4][0x80] ;  /* 0x01001000ff0877ac */ /* 0x000ea20008000a00 */
[----:B------:R-:W-:Y:S01]  /*a9d0*/  MOV R15, 0x0 ;  /* 0x00000000000f7802 */ /* 0x000fe20000000f00 */
[----:B------:R-:W-:Y:S02]  /*a9e0*/  HFMA2 R12, -RZ, RZ, 0, 5.9604644775390625e-08 ;  /* 0x00000001ff0c7431 */ /* 0x000fe400000001ff */
[----:B------:R-:W-:Y:S02]  /*a9f0*/  IMAD.MOV.U32 R8, RZ, RZ, 0x1be ;  /* 0x000001beff087424 */ /* 0x000fe400078e00ff */
[----:B------:R-:W-:Y:S01]  /*aa00*/  IMAD.MOV.U32 R13, RZ, RZ, RZ ;  /* 0x000000ffff0d7224 */ /* 0x000fe200078e00ff */
[----:B------:R-:W3:Y:S01]  /*aa10*/  LDCU.64 UR6, c[0x4][0x88] ;  /* 0x01001100ff0677ac */ /* 0x000ee20008000a00 */
[----:B------:R-:W4:Y:S01]  /*aa20*/  LDC.64 R14, c[0x4][R15] ;  /* 0x010000000f0e7b82 */ /* 0x000f220000000a00 */
[----:B------:R-:W5:Y:S01]  /*aa30*/  LDCU.64 UR4, c[0x4][0x10] ;  /* 0x01000200ff0477ac */ /* 0x000f620008000a00 */
[----:B--2---:R-:W-:Y:S01]  /*aa40*/  MOV R5, UR9 ;  /* 0x0000000900057c02 */ /* 0x004fe20008000f00 */
[----:B------:R-:W-:Y:S01]  /*aa50*/  IMAD.U32 R4, RZ, RZ, UR8 ;  /* 0x00000008ff047e24 */ /* 0x000fe2000f8e00ff */
[----:B---3--:R-:W-:Y:S01]  /*aa60*/  MOV R7, UR7 ;  /* 0x0000000700077c02 */ /* 0x008fe20008000f00 */
[----:B------:R-:W-:Y:S01]  /*aa70*/  IMAD.U32 R6, RZ, RZ, UR6 ;  /* 0x00000006ff067e24 */ /* 0x000fe2000f8e00ff */
[----:B-----5:R-:W-:Y:S01]  /*aa80*/  MOV R11, UR5 ;  /* 0x00000005000b7c02 */ /* 0x020fe20008000f00 */
[----:B------:R-:W-:Y:S02]  /*aa90*/  IMAD.U32 R10, RZ, RZ, UR4 ;  /* 0x00000004ff0a7e24 */ /* 0x000fe4000f8e00ff */
[----:B------:R-:W-:Y:S07]  /*aaa0*/  LEPC R20, `(.L_x_181) ;  /* 0x000000001014794e */ /* 0x000fee0000000000 */
[----:B-1--4-:R-:W-:Y:S05]  /*aab0*/  CALL.ABS.NOINC R14 ;  /* 0x000000000e007343 */ /* 0x012fea0003c00000 */
.L_x_181:
[----:B------:R-:W-:Y:S05]  /*aac0*/  WARPSYNC.ALL ;  /* 0x0000000000007948 */ /* 0x000fea0003800000 */
[C---:B------:R-:W-:Y:S01]  /*aad0*/  R2UR UR4, R16.reuse ;  /* 0x00000000100472ca */ /* 0x040fe200000e0000 */
[----:B------:R-:W-:Y:S05]  /*aae0*/  VIADD R0, R16, 0x20 ;  /* 0x0000002010007836 */ /* 0x000fea0000000000 */
[----:B------:R-:W-:Y:S04]  /*aaf0*/  SHF.R.U32.HI R0, RZ, 0x15, R0 ;  /* 0x00000015ff007819 */ /* 0x000fe80000011600 */
[----:B------:R-:W-:Y:S03]  /*ab00*/  ISETP.NE.AND P0, PT, R22, R0, PT ;  /* 0x000000001600720c */ /* 0x000fe60003f05270 */
[----:B------:R2:W-:Y:S10]  /*ab10*/  STTM.x8 tmem[UR4+0x10], R40 ;  /* 0x00001028000079ed */ /* 0x0005f400081c0004 */
[----:B------:R-:W-:Y:S05]  /*ab20*/  @!P0 BRA `(.L_x_182) ;  /* 0x0000000000408947 */ /* 0x000fea0003800000 */
[----:B------:R-:W3:Y:S01]  /*ab30*/  LDCU.64 UR8, c[0x4][0x80] ;  /* 0x01001000ff0877ac */ /* 0x000ee20008000a00 */
[----:B------:R-:W-:Y:S01]  /*ab40*/  MOV R15, 0x0 ;  /* 0x00000000000f7802 */ /* 0x000fe20000000f00 */
[----:B------:R-:W-:Y:S02]  /*ab50*/  HFMA2 R12, -RZ, RZ, 0, 5.9604644775390625e-08 ;  /* 0x00000001ff0c7431 */ /* 0x000fe400000001ff */
[----:B------:R-:W-:Y:S02]  /*ab60*/  IMAD.MOV.U32 R8, RZ, RZ, 0x1be ;  /* 0x000001beff087424 */ /* 0x000fe400078e00ff */
[----:B------:R-:W-:Y:S01]  /*ab70*/  IMAD.MOV.U32 R13, RZ, RZ, RZ ;  /* 0x000000ffff0d7224 */ /* 0x000fe200078e00ff */
[----:B------:R-:W4:Y:S01]  /*ab80*/  LDCU.64 UR6, c[0x4][0x88] ;  /* 0x01001100ff0677ac */ /* 0x000f220008000a00 */
[----:B------:R-:W1:Y:S01]  /*ab90*/  LDC.64 R14, c[0x4][R15] ;  /* 0x010000000f0e7b82 */ /* 0x000e620000000a00 */
[----:B------:R-:W5:Y:S01]  /*aba0*/  LDCU.64 UR4, c[0x4][0x10] ;  /* 0x01000200ff0477ac */ /* 0x000f620008000a00 */
[----:B---3--:R-:W-:Y:S01]  /*abb0*/  MOV R5, UR9 ;  /* 0x0000000900057c02 */ /* 0x008fe20008000f00 */
[----:B------:R-:W-:Y:S01]  /*abc0*/  IMAD.U32 R4, RZ, RZ, UR8 ;  /* 0x00000008ff047e24 */ /* 0x000fe2000f8e00ff */
[----:B----4-:R-:W-:Y:S01]  /*abd0*/  MOV R7, UR7 ;  /* 0x0000000700077c02 */ /* 0x010fe20008000f00 */
[----:B------:R-:W-:Y:S01]  /*abe0*/  IMAD.U32 R6, RZ, RZ, UR6 ;  /* 0x00000006ff067e24 */ /* 0x000fe2000f8e00ff */
[----:B-----5:R-:W-:Y:S01]  /*abf0*/  MOV R11, UR5 ;  /* 0x00000005000b7c02 */ /* 0x020fe20008000f00 */
[----:B------:R-:W-:Y:S02]  /*ac00*/  IMAD.U32 R10, RZ, RZ, UR4 ;  /* 0x00000004ff0a7e24 */ /* 0x000fe4000f8e00ff */
[----:B------:R-:W-:Y:S07]  /*ac10*/  LEPC R20, `(.L_x_182) ;  /* 0x000000001014794e */ /* 0x000fee0000000000 */
[----:B-12---:R-:W-:Y:S05]  /*ac20*/  CALL.ABS.NOINC R14 ;  /* 0x000000000e007343 */ /* 0x006fea0003c00000 */
.L_x_182:
[----:B------:R-:W-:Y:S05]  /*ac30*/  WARPSYNC.ALL ;  /* 0x0000000000007948 */ /* 0x000fea0003800000 */
[C---:B------:R-:W-:Y:S01]  /*ac40*/  R2UR UR4, R16.reuse ;  /* 0x00000000100472ca */ /* 0x040fe200000e0000 */
[----:B------:R-:W-:Y:S05]  /*ac50*/  VIADD R0, R16, 0x30 ;  /* 0x0000003010007836 */ /* 0x000fea0000000000 */
[----:B------:R-:W-:Y:S04]  /*ac60*/  SHF.R.U32.HI R0, RZ, 0x15, R0 ;  /* 0x00000015ff007819 */ /* 0x000fe80000011600 */
[----:B------:R-:W-:Y:S03]  /*ac70*/  ISETP.NE.AND P0, PT, R22, R0, PT ;  /* 0x000000001600720c */ /* 0x000fe60003f05270 */
[----:B------:R3:W-:Y:S10]  /*ac80*/  STTM.x8 tmem[UR4+0x20], R32 ;  /* 0x00002020000079ed */ /* 0x0007f400081c0004 */
[----:B------:R-:W-:Y:S05]  /*ac90*/  @!P0 BRA `(.L_x_183) ;  /* 0x0000000000408947 */ /* 0x000fea0003800000 */
[----:B------:R-:W4:Y:S01]  /*aca0*/  LDCU.64 UR8, c[0x4][0x80] ;  /* 0x01001000ff0877ac */ /* 0x000f220008000a00 */
[----:B------:R-:W-:Y:S01]  /*acb0*/  MOV R15, 0x0 ;  /* 0x00000000000f7802 */ /* 0x000fe20000000f00 */
[----:B------:R-:W-:Y:S02]  /*acc0*/  HFMA2 R12, -RZ, RZ, 0, 5.9604644775390625e-08 ;  /* 0x00000001ff0c7431 */ /* 0x000fe400000001ff */
[----:B------:R-:W-:Y:S02]  /*acd0*/  IMAD.MOV.U32 R8, RZ, RZ, 0x1be ;  /* 0x000001beff087424 */ /* 0x000fe400078e00ff */
[----:B------:R-:W-:Y:S01]  /*ace0*/  IMAD.MOV.U32 R13, RZ, RZ, RZ ;  /* 0x000000ffff0d7224 */ /* 0x000fe200078e00ff */
[----:B------:R-:W5:Y:S01]  /*acf0*/  LDCU.64 UR6, c[0x4][0x88] ;  /* 0x01001100ff0677ac */ /* 0x000f620008000a00 */
[----:B------:R-:W1:Y:S01]  /*ad00*/  LDC.64 R14, c[0x4][R15] ;  /* 0x010000000f0e7b82 */ /* 0x000e620000000a00 */
[----:B------:R-:W2:Y:S01]  /*ad10*/  LDCU.64 UR4, c[0x4][0x10] ;  /* 0x01000200ff0477ac */ /* 0x000ea20008000a00 */
[----:B----4-:R-:W-:Y:S01]  /*ad20*/  MOV R5, UR9 ;  /* 0x0000000900057c02 */ /* 0x010fe20008000f00 */
[----:B------:R-:W-:Y:S01]  /*ad30*/  IMAD.U32 R4, RZ, RZ, UR8 ;  /* 0x00000008ff047e24 */ /* 0x000fe2000f8e00ff */
[----:B-----5:R-:W-:Y:S01]  /*ad40*/  MOV R7, UR7 ;  /* 0x0000000700077c02 */ /* 0x020fe20008000f00 */
[----:B------:R-:W-:Y:S01]  /*ad50*/  IMAD.U32 R6, RZ, RZ, UR6 ;  /* 0x00000006ff067e24 */ /* 0x000fe2000f8e00ff */
[----:B--2---:R-:W-:Y:S01]  /*ad60*/  MOV R11, UR5 ;  /* 0x00000005000b7c02 */ /* 0x004fe20008000f00 */
[----:B------:R-:W-:Y:S02]  /*ad70*/  IMAD.U32 R10, RZ, RZ, UR4 ;  /* 0x00000004ff0a7e24 */ /* 0x000fe4000f8e00ff */
[----:B------:R-:W-:Y:S07]  /*ad80*/  LEPC R20, `(.L_x_183) ;  /* 0x000000001014794e */ /* 0x000fee0000000000 */
[----:B-1-3--:R-:W-:Y:S05]  /*ad90*/  CALL.ABS.NOINC R14 ;  /* 0x000000000e007343 */ /* 0x00afea0003c00000 */
.L_x_183:
[----:B------:R-:W-:Y:S05]  /*ada0*/  WARPSYNC.ALL ;  /* 0x0000000000007948 */ /* 0x000fea0003800000 */
[----:B------:R-:W-:Y:S01]  /*adb0*/  R2UR UR4, R16 ;  /* 0x00000000100472ca */ /* 0x000fe200000e0000 */
[----:B------:R-:W-:Y:S05]  /*adc0*/  IMAD.U32 R0, RZ, RZ, UR46 ;  /* 0x0000002eff007e24 */ /* 0x000fea000f8e00ff */
[----:B------:R-:W-:Y:S07]  /*add0*/  ISETP.NE.AND P0, PT, R0, 0x3, PT ;  /* 0x000000030000780c */ /* 0x000fee0003f05270 */
[----:B------:R4:W-:Y:S01]  /*ade0*/  STTM.x8 tmem[UR4+0x30], R24 ;  /* 0x00003018000079ed */ /* 0x0009e200081c0004 */
[----:B------:R-:W1:Y:S05]  /*adf0*/  FENCE.VIEW.ASYNC.T ;  /* 0x00000000000073c6 */ /* 0x000e6a0000000200 */
[----:B------:R-:W-:Y:S05]  /*ae00*/  @!P0 BRA `(.L_x_184) ;  /* 0x0000000000048947 */ /* 0x000fea0003800000 */
[----:B------:R-:W-:Y:S05]  /*ae10*/  BPT.TRAP 0x1 ;  /* 0x000000040000795c */ /* 0x000fea0000300000 */
.L_x_184:
[----:B-1----:R1:W-:Y:S01]  /*ae20*/  SYNCS.ARRIVE.TRANS64.A1T0 RZ, [R2+URZ+0x38880], RZ ;  /* 0x038880ff02ff79a7 */ /* 0x0023e200081000ff */
[----:B------:R-:W-:Y:S05]  /*ae30*/  @!P0 BRA `(.L_x_185) ;  /* 0x0000000000088947 */ /* 0x000fea0003800000 */
[----:B------:R-:W-:Y:S05]  /*ae40*/  BPT.TRAP 0x1 ;  /* 0x000000040000795c */ /* 0x000fea0000300000 */
[----:B------:R-:W-:Y:S05]  /*ae50*/  BPT.TRAP 0x1 ;  /* 0x000000040000795c */ /* 0x000fea0000300000 */
.L_x_185:
[----:B------:R-:W-:Y:S04]  /*ae60*/  IADD3 R0, PT, PT, R2, 0x38858, RZ ;  /* 0x0003885802007810 */ /* 0x000fe80007ffe0ff */
[----:B------:R-:W-:Y:S04]  /*ae70*/  PRMT R0, R72, 0x654, R0 ;  /* 0x0000065448007816 */ /* 0x000fe80000000000 */
[----:B------:R1:W-:Y:S01]  /*ae80*/  SYNCS.ARRIVE.TRANS64.RED.A1T0 RZ, [R0+URZ], RZ ;  /* 0x000000ff00ff79a7 */ /* 0x0003e200081004ff */
[----:B------:R-:W-:Y:S05]  /*ae90*/  @!P0 BRA `(.L_x_186) ;  /* 0x0000000000048947 */ /* 0x000fea0003800000 */
[----:B------:R-:W-:Y:S05]  /*aea0*/  BPT.TRAP 0x1 ;  /* 0x000000040000795c */ /* 0x000fea0000300000 */
.L_x_186:
[----:B-1----:R-:W-:Y:S04]  /*aeb0*/  IADD3 R0, PT, PT, R2, 0x38838, RZ ;  /* 0x0003883802007810 */ /* 0x002fe80007ffe0ff */
[----:B------:R-:W-:Y:S04]  /*aec0*/  PRMT R0, R72, 0x654, R0 ;  /* 0x0000065448007816 */ /* 0x000fe80000000000 */
[----:B------:R1:W-:Y:S01]  /*aed0*/  SYNCS.ARRIVE.TRANS64.RED.A1T0 RZ, [R0+URZ], RZ ;  /* 0x000000ff00ff79a7 */ /* 0x0003e200081004ff */
[----:B------:R-:W-:Y:S05]  /*aee0*/  @!P0 BRA `(.L_x_187) ;  /* 0x0000000000048947 */ /* 0x000fea0003800000 */
[----:B------:R-:W-:Y:S05]  /*aef0*/  BPT.TRAP 0x1 ;  /* 0x000000040000795c */ /* 0x000fea0000300000 */
.L_x_187:
[----:B-1----:R-:W5:Y:S01]  /*af00*/  LDL R0, [R1+0x4] ;  /* 0x0000040001007983 */ /* 0x002f620000100800 */
[----:B------:R-:W-:Y:S01]  /*af10*/  BSSY B0, `(.L_x_188) ;  /* 0x0000004000007945 */ /* 0x000fe20003800000 */
[----:B-----5:R-:W-:Y:S04]  /*af20*/  SHF.L.U32 R0, R0, 0x1f, RZ ;  /* 0x0000001f00007819 */ /* 0x020fe800000006ff */
[----:B------:R-:W1:Y:S02]  /*af30*/  SYNCS.PHASECHK.TRANS64.TRYWAIT P1, [R2+URZ+0x38840], R0 ;  /* 0x03884000020075a7 */ /* 0x000e6400080211ff */
[----:B-1----:R-:W-:Y:S05]  /*af40*/  @!P1 BRA `(.L_x_189) ;  /* 0x0000005c00d09947 */ /* 0x002fea0003800000 */
.L_x_306:
[----:B------:R-:W-:Y:S05]  /*af50*/  BSYNC B0 ;  /* 0x0000000000007941 */ /* 0x000fea0003800000 */
.L_x_188:
[----:B------:R-:W-:Y:S05]  /*af60*/  @!P0 BRA `(.L_x_190) ;  /* 0x0000000000048947 */ /* 0x000fea0003800000 */
[----:B------:R-:W-:Y:S05]  /*af70*/  BPT.TRAP 0x1 ;  /* 0x000000040000795c */ /* 0x000fea0000300000 */
.L_x_190:
[----:B------:R-:W5:Y:S01]  /*af80*/  LDL R0, [R1+0x14] ;  /* 0x0000140001007983 */ /* 0x000f620000100800 */
[----:B------:R-:W-:Y:S01]  /*af90*/  BSSY B0, `(.L_x_191) ;  /* 0x0000004000007945 */ /* 0x000fe20003800000 */
[----:B-----5:R-:W-:Y:S04]  /*afa0*/  SHF.L.U32 R0, R0, 0x1f, RZ ;  /* 0x0000001f00007819 */ /* 0x020fe800000006ff */
[----:B------:R-:W1:Y:S02]  /*afb0*/  SYNCS.PHASECHK.TRANS64.TRYWAIT P1, [R2+URZ+0x38860], R0 ;  /* 0x03886000020075a7 */ /* 0x000e6400080211ff */
[----:B-1----:R-:W-:Y:S05]  /*afc0*/  @!P1 BRA `(.L_x_192) ;  /* 0x0000005c00c49947 */ /* 0x002fea0003800000 */
.L_x_307:
[----:B------:R-:W-:Y:S05]  /*afd0*/  BSYNC B0 ;  /* 0x0000000000007941 */ /* 0x000fea0003800000 */
.L_x_191:
[----:B------:R-:W-:Y:S05]  /*afe0*/  @!P0 BRA `(.L_x_193) ;  /* 0x0000000000048947 */ /* 0x000fea0003800000 */
[----:B------:R-:W-:Y:S05]  /*aff0*/  BPT.TRAP 0x1 ;  /* 0x000000040000795c */ /* 0x000fea0000300000 */
.L_x_193:
[----:B------:R-:W5:Y:S01]  /*b000*/  LDL R0, [R1+0x10] ;  /* 0x0000100001007983 */ /* 0x000f620000100800 */
[----:B------:R-:W-:Y:S01]  /*b010*/  VIADD R3, R74, 0xffffff80 ;  /* 0xffffff804a037836 */ /* 0x000fe20000000000 */
[----:B------:R-:W-:Y:S01]  /*b020*/  BSSY B0, `(.L_x_194) ;  /* 0x000000a000007945 */ /* 0x000fe20003800000 */
[----:B------:R-:W1:Y:S03]  /*b030*/  S2R R4, SR_TID.X ;  /* 0x0000000000047919 */ /* 0x000e660000002100 */
[----:B------:R-:W-:Y:S02]  /*b040*/  SHF.R.U32.HI R3, RZ, 0x15, R3 ;  /* 0x00000015ff037819 */ /* 0x000fe40000011603 */
[----:B-----5:R-:W-:Y:S02]  /*b050*/  SHF.L.U32 R0, R0, 0x1f, RZ ;  /* 0x0000001f00007819 */ /* 0x020fe400000006ff */
[----:B-1----:R-:W-:Y:S02]  /*b060*/  SHF.R.U32.HI R4, RZ, 0x5, R4 ;  /* 0x00000005ff047819 */ /* 0x002fe40000011604 */
[----:B------:R-:W1:Y:S02]  /*b070*/  SYNCS.PHASECHK.TRANS64.TRYWAIT P1, [R2+URZ+0x38898], R0 ;  /* 0x03889800020075a7 */ /* 0x000e6400080211ff */
[----:B------:R-:W-:Y:S04]  /*b080*/  LOP3.LUT R4, R4, 0x3, RZ, 0xc0, !PT ;  /* 0x0000000304047812 */ /* 0x000fe800078ec0ff */
[----:B------:R-:W-:Y:S01]  /*b090*/  ISETP.NE.AND P0, PT, R4, R3, PT ;  /* 0x000000030400720c */ /* 0x000fe20003f05270 */
[----:B------:R-:W-:Y:S01]  /*b0a0*/  @!UPT UIADD3 URZ, UPT, UPT, URZ, URZ, URZ ;  /* 0x000000fffffff290 */ /* 0x000fe2000fffe0ff */
[----:B-1----:R-:W-:Y:S11]  /*b0b0*/  @!P1 BRA `(.L_x_195) ;  /* 0x0000005c009c9947 */ /* 0x002ff60003800000 */
.L_x_308:
[----:B------:R-:W-:Y:S05]  /*b0c0*/  BSYNC B0 ;  /* 0x0000000000007941 */ /* 0x000fea0003800000 */
.L_x_194:
[----:B------:R-:W-:Y:S05]  /*b0d0*/  @!P0 BRA `(.L_x_196) ;  /* 0x0000000000408947 */ /* 0x000fea0003800000 */
[----:B------:R-:W1:Y:S01]  /*b0e0*/  LDCU.64 UR8, c[0x4][0x80] ;  /* 0x01001000ff0877ac */ /* 0x000e620008000a00 */
[----:B------:R-:W-:Y:S01]  /*b0f0*/  MOV R3, 0x0 ;  /* 0x0000000000037802 */ /* 0x000fe20000000f00 */
[----:B------:R-:W-:Y:S02]  /*b100*/  HFMA2 R12, -RZ, RZ, 0, 5.9604644775390625e-08 ;  /* 0x00000001ff0c7431 */ /* 0x000fe400000001ff */
[----:B------:R-:W-:Y:S02]  /*b110*/  IMAD.MOV.U32 R8, RZ, RZ, 0x192 ;  /* 0x00000192ff087424 */ /* 0x000fe400078e00ff */
[----:B------:R-:W-:Y:S01]  /*b120*/  IMAD.MOV.U32 R13, RZ, RZ, RZ ;  /* 0x000000ffff0d7224 */ /* 0x000fe200078e00ff */
[----:B------:R-:W5:Y:S01]  /*b130*/  LDCU.64 UR6, c[0x4][0x88] ;  /* 0x01001100ff0677ac */ /* 0x000f620008000a00 */
[----:B------:R-:W2:Y:S01]  /*b140*/  LDC.64 R2, c[0x4][R3] ;  /* 0x0100000003027b82 */ /* 0x000ea20000000a00 */
[----:B------:R-:W3:Y:S01]  /*b150*/  LDCU.64 UR4, c[0x4][0x8] ;  /* 0x01000100ff0477ac */ /* 0x000ee20008000a00 */
[----:B-1----:R-:W-:Y:S01]  /*b160*/  MOV R5, UR9 ;  /* 0x0000000900057c02 */ /* 0x002fe20008000f00 */
[----:B------:R-:W-:Y:S01]  /*b170*/  IMAD.U32 R4, RZ, RZ, UR8 ;  /* 0x00000008ff047e24 */ /* 0x000fe2000f8e00ff */
[----:B-----5:R-:W-:Y:S01]  /*b180*/  MOV R7, UR7 ;  /* 0x0000000700077c02 */ /* 0x020fe20008000f00 */
[----:B------:R-:W-:Y:S01]  /*b190*/  IMAD.U32 R6, RZ, RZ, UR6 ;  /* 0x00000006ff067e24 */ /* 0x000fe2000f8e00ff */
[----:B---3--:R-:W-:Y:S01]  /*b1a0*/  MOV R11, UR5 ;  /* 0x00000005000b7c02 */ /* 0x008fe20008000f00 */
[----:B------:R-:W-:Y:S02]  /*b1b0*/  IMAD.U32 R10, RZ, RZ, UR4 ;  /* 0x00000004ff0a7e24 */ /* 0x000fe4000f8e00ff */
[----:B------:R-:W-:Y:S07]  /*b1c0*/  LEPC R20, `(.L_x_196) ;  /* 0x000000001014794e */ /* 0x000fee0000000000 */
[----:B--2-4-:R-:W-:Y:S05]  /*b1d0*/  CALL.ABS.NOINC R2 ;  /* 0x0000000002007343 */ /* 0x014fea0003c00000 */
.L_x_196:
[----:B------:R-:W1:Y:S01]  /*b1e0*/  S2R R16, SR_TID.X ;  /* 0x0000000000107919 */ /* 0x000e620000002100 */
[----:B------:R-:W-:Y:S05]  /*b1f0*/  WARPSYNC.ALL ;  /* 0x0000000000007948 */ /* 0x000fea0003800000 */
[C---:B------:R-:W-:Y:S01]  /*b200*/  R2UR UR4, R74.reuse ;  /* 0x000000004a0472ca */ /* 0x040fe200000e0000 */
[----:B------:R-:W-:Y:S05]  /*b210*/  VIADD R0, R74, 0xffffffa0 ;  /* 0xffffffa04a007836 */ /* 0x000fea0000000000 */
[----:B------:R-:W-:Y:S07]  /*b220*/  SHF.R.U32.HI R0, RZ, 0x15, R0 ;  /* 0x00000015ff007819 */ /* 0x000fee0000011600 */
[----:B--2---:R-:W2:Y:S01]  /*b230*/  LDTM.x16 R40, tmem[UR4+-0x80] ;  /* 0xffff8004002879ee */ /* 0x004ea2000824ff00 */
[----:B-1----:R-:W-:Y:S04]  /*b240*/  SHF.R.U32.HI R16, RZ, 0x5, R16 ;  /* 0x00000005ff107819 */ /* 0x002fe80000011610 */
[----:B------:R-:W-:Y:S04]  /*b250*/  LOP3.LUT R16, R16, 0x3, RZ, 0xc0, !PT ;  /* 0x0000000310107812 */ /* 0x000fe800078ec0ff */
[----:B------:R-:W-:Y:S11]  /*b260*/  ISETP.NE.AND P0, PT, R16, R0, PT ;  /* 0x000000001000720c */ /* 0x000ff60003f05270 */
[----:B------:R-:W-:Y:S02]  /*b270*/  @!UPT UIADD3 URZ, UPT, UPT, URZ, URZ, URZ ;  /* 0x000000fffffff290 */ /* 0x000fe4000fffe0ff */
[----:B--2---:R-:W-:Y:S05]  /*b280*/  @!P0 BRA `(.L_x_197) ;  /* 0x0000000000408947 */ /* 0x004fea0003800000 */
[----:B------:R-:W1:Y:S01]  /*b290*/  LDCU.64 UR8, c[0x4][0x80] ;  /* 0x01001000ff0877ac */ /* 0x000e620008000a00 */
[----:B------:R-:W-:Y:S01]  /*b2a0*/  MOV R3, 0x0 ;  /* 0x0000000000037802 */ /* 0x000fe20000000f00 */
[----:B------:R-:W-:Y:S02]  /*b2b0*/  HFMA2 R12, -RZ, RZ, 0, 5.9604644775390625e-08 ;  /* 0x00000001ff0c7431 */ /* 0x000fe400000001ff */
[----:B------:R-:W-:Y:S02]  /*b2c0*/  IMAD.MOV.U32 R8, RZ, RZ, 0x192 ;  /* 0x00000192ff087424 */ /* 0x000fe400078e00ff */
[----:B------:R-:W-:Y:S01]  /*b2d0*/  IMAD.MOV.U32 R13, RZ, RZ, RZ ;  /* 0x000000ffff0d7224 */ /* 0x000fe200078e00ff */
[----:B------:R-:W2:Y:S01]  /*b2e0*/  LDCU.64 UR6, c[0x4][0x88] ;  /* 0x01001100ff0677ac */ /* 0x000ea20008000a00 */
[----:B------:R-:W3:Y:S01]  /*b2f0*/  LDC.64 R2, c[0x4][R3] ;  /* 0x0100000003027b82 */ /* 0x000ee20000000a00 */
[----:B------:R-:W5:Y:S01]  /*b300*/  LDCU.64 UR4, c[0x4][0x8] ;  /* 0x01000100ff0477ac */ /* 0x000f620008000a00 */
[----:B-1----:R-:W-:Y:S01]  /*b310*/  MOV R5, UR9 ;  /* 0x0000000900057c02 */ /* 0x002fe20008000f00 */
[----:B------:R-:W-:Y:S01]  /*b320*/  IMAD.U32 R4, RZ, RZ, UR8 ;  /* 0x00000008ff047e24 */ /* 0x000fe2000f8e00ff */
[----:B--2---:R-:W-:Y:S01]  /*b330*/  MOV R7, UR7 ;  /* 0x0000000700077c02 */ /* 0x004fe20008000f00 */
[----:B------:R-:W-:Y:S01]  /*b340*/  IMAD.U32 R6, RZ, RZ, UR6 ;  /* 0x00000006ff067e24 */ /* 0x000fe2000f8e00ff */
[----:B-----5:R-:W-:Y:S01]  /*b350*/  MOV R11, UR5 ;  /* 0x00000005000b7c02 */ /* 0x020fe20008000f00 */
[----:B------:R-:W-:Y:S02]  /*b360*/  IMAD.U32 R10, RZ, RZ, UR4 ;  /* 0x00000004ff0a7e24 */ /* 0x000fe4000f8e00ff */
[----:B------:R-:W-:Y:S07]  /*b370*/  LEPC R20, `(.L_x_197) ;  /* 0x000000001014794e */ /* 0x000fee0000000000 */
[----:B---34-:R-:W-:Y:S05]  /*b380*/  CALL.ABS.NOINC R2 ;  /* 0x0000000002007343 */ /* 0x018fea0003c00000 */
.L_x_197:
[----:B------:R-:W-:Y:S05]  /*b390*/  WARPSYNC.ALL ;  /* 0x0000000000007948 */ /* 0x000fea0003800000 */
[C---:B------:R-:W-:Y:S01]  /*b3a0*/  R2UR UR4, R74.reuse ;  /* 0x000000004a0472ca */ /* 0x040fe200000e0000 */
[----:B------:R-:W-:Y:S05]  /*b3b0*/  VIADD R0, R74, 0xffffffc0 ;  /* 0xffffffc04a007836 */ /* 0x000fea0000000000 */
[----:B------:R-:W-:Y:S04]  /*b3c0*/  SHF.R.U32.HI R0, RZ, 0x15, R0 ;  /* 0x00000015ff007819 */ /* 0x000fe80000011600 */
[----:B------:R-:W-:Y:S03]  /*b3d0*/  ISETP.NE.AND P0, PT, R16, R0, PT ;  /* 0x000000001000720c */ /* 0x000fe60003f05270 */
[----:B---34-:R-:W1:Y:S10]  /*b3e0*/  LDTM.x16 R24, tmem[UR4+-0x60] ;  /* 0xffffa004001879ee */ /* 0x018e74000824ff00 */
        /* <DEDUP_REMOVED lines=17> */
.L_x_198:
[----:B------:R-:W-:Y:S01]  /*b500*/  LOP3.LUT R75, R75, 0x140, RZ, 0xfc, !PT ;  /* 0x000001404b4b7812 */ /* 0x000fe200078efcff */
[----:B------:R-:W-:Y:S05]  /*b510*/  WARPSYNC.ALL ;  /* 0x0000000000007948 */ /* 0x000fea0003800000 */
[----:B------:R-:W-:Y:S01]  /*b520*/  R2UR UR5, R75 ;  /* 0x000000004b0572ca */ /* 0x000fe200000e0000 */
[----:B------:R-:W1:Y:S01]  /*b530*/  S2R R72, SR_TID.X ;  /* 0x0000000000487919 */ /* 0x000e620000002100 */
[----:B------:R-:W2:Y:S01]  /*b540*/  S2UR UR37, SR_CgaCtaId ;  /* 0x00000000002579c3 */ /* 0x000ea20000008800 */
[----:B------:R-:W-:Y:S01]  /*b550*/  UMOV UR4, 0x400 ;  /* 0x0000040000047882 */ /* 0x000fe20000000000 */
[----:B------:R-:W-:Y:S01]  /*b560*/  UISETP.NE.AND UP0, UPT, UR46, 0x3, UPT ;  /* 0x000000032e00788c */ /* 0x000fe2000bf05270 */
[----:B-1----:R-:W-:Y:S01]  /*b570*/  SHF.R.U32.HI R73, RZ, 0x1, R72 ;  /* 0x00000001ff497819 */ /* 0x002fe20000011648 */
[----:B--2---:R-:W-:Y:S03]  /*b580*/  ULEA UR36, UR37, UR4, 0x18 ;  /* 0x0000000425247291 */ /* 0x004fe6000f8ec0ff */
[----:B------:R-:W-:Y:S06]  /*b590*/  LOP3.LUT R73, R73, 0x40, RZ, 0xc0, !PT ;  /* 0x0000004049497812 */ /* 0x000fec00078ec0ff */
[----:B------:R-:W1:Y:S08]  /*b5a0*/  LDS.128 R12, [R73+UR36+0x38200] ;  /* 0x03820024490c7984 */ /* 0x000e700008000c00 */
[----:B------:R-:W2:Y:S08]  /*b5b0*/  LDS.128 R16, [R73+UR36+0x38210] ;  /* 0x0382102449107984 */ /* 0x000eb00008000c00 */
[----:B------:R-:W3:Y:S08]  /*b5c0*/  LDS.128 R8, [R73+UR36+0x38220] ;  /* 0x0382202449087984 */ /* 0x000ef00008000c00 */
[----:B------:R-:W4:Y:S08]  /*b5d0*/  LDS.128 R20, [R73+UR36+0x38280] ;  /* 0x0382802449147984 */ /* 0x000f300008000c00 */
[----:B------:R-:W5:Y:S01]  /*b5e0*/  LDS.128 R4, [R73+UR36+0x38230] ;  /* 0x0382302449047984 */ /* 0x000f620008000c00 */
[----:B-1----:R-:W-:Y:S01]  /*b5f0*/  FADD2 R2, R40.F32x2.HI_LO, R12.F32x2.HI_LO ;  /* 0x0000000c2802724b */ /* 0x002fe20000000000 */
[----:B------:R-:W-:Y:S01]  /*b600*/  SHF.R.U32.HI R40, RZ, 0x3, R72 ;  /* 0x00000003ff287819 */ /* 0x000fe20000011648 */
[----:B------:R-:W-:Y:S02]  /*b610*/  FADD2 R12, R42.F32x2.HI_LO, R14.F32x2.HI_LO ;  /* 0x0000000e2a0c724b */ /* 0x000fe40000000000 */
[----:B------:R-:W-:Y:S02]  /*b620*/  IMAD.U32 R41, R72, 0x10000, RZ ;  /* 0x0001000048297824 */ /* 0x000fe400078e00ff */
[----:B------:R-:W-:Y:S02]  /*b630*/  FMUL2 R2, R2.F32x2.HI_LO, R56.F32x2.HI_LO ;  /* 0x000000380202724a */ /* 0x000fe40000000000 */
[----:B------:R-:W-:Y:S01]  /*b640*/  FMUL2 R12, R12.F32x2.HI_LO, R58.F32x2.HI_LO ;  /* 0x0000003a0c0c724a */ /* 0x000fe20000000000 */
[----:B------:R-:W-:Y:S01]  /*b650*/  LOP3.LUT R0, R41, 0x600010, R40, 0xc8, !PT ;  /* 0x0060001029007812 */ /* 0x000fe200078ec828 */
[----:B--2---:R-:W-:Y:S01]  /*b660*/  FADD2 R14, R44.F32x2.HI_LO, R16.F32x2.HI_LO ;  /* 0x000000102c0e724b */ /* 0x004fe20000000000 */
[----:B------:R-:W-:Y:S02]  /*b670*/  F2FP.BF16.F32.PACK_AB R2, R3, R2 ;  /* 0x000000020302723e */ /* 0x000fe400000010ff */
[----:B------:R-:W-:Y:S01]  /*b680*/  LOP3.LUT R0, R0, 0x160, RZ, 0xfc, !PT ;  /* 0x0000016000007812 */ /* 0x000fe200078efcff */
[----:B------:R-:W-:Y:S01]  /*b690*/  FMUL2 R14, R14.F32x2.HI_LO, R60.F32x2.HI_LO ;  /* 0x0000003c0e0e724a */ /* 0x000fe20000000000 */
[----:B------:R-:W-:Y:S02]  /*b6a0*/  PRMT R56, R2, 0x7632, R56 ;  /* 0x0000763202387816 */ /* 0x000fe40000000038 */
[----:B------:R-:W-:Y:S01]  /*b6b0*/  R2UR UR4, R0 ;  /* 0x00000000000472ca */ /* 0x000fe200000e0000 */
[----:B---3--:R-:W-:Y:S01]  /*b6c0*/  FADD2 R48, R48.F32x2.HI_LO, R8.F32x2.HI_LO ;  /* 0x000000083030724b */ /* 0x008fe20000000000 */
[----:B------:R-:W-:Y:S01]  /*b6d0*/  F2FP.BF16.F32.PACK_AB R0, R13, R12 ;  /* 0x0000000c0d00723e */ /* 0x000fe200000010ff */
[----:B------:R-:W-:Y:S02]  /*b6e0*/  FADD2 R12, R46.F32x2.HI_LO, R18.F32x2.HI_LO ;  /* 0x000000122e0c724b */ /* 0x000fe40000000000 */
[----:B------:R-:W1:Y:S01]  /*b6f0*/  LDS.128 R16, [R73+UR36+0x38290] ;  /* 0x0382902449107984 */ /* 0x000e620008000c00 */
[----:B------:R-:W-:Y:S01]  /*b700*/  PRMT R57, R0, 0x7632, R57 ;  /* 0x0000763200397816 */ /* 0x000fe20000000039 */
[----:B------:R-:W-:Y:S01]  /*b710*/  FADD2 R50, R50.F32x2.HI_LO, R10.F32x2.HI_LO ;  /* 0x0000000a3232724b */ /* 0x000fe20000000000 */
[----:B------:R-:W-:Y:S01]  /*b720*/  PRMT R58, R0, 0x7610, R58 ;  /* 0x00007610003a7816 */ /* 0x000fe2000000003a */
[----:B----4-:R-:W-:Y:S01]  /*b730*/  FADD2 R26, R26.F32x2.HI_LO, R22.F32x2.HI_LO ;  /* 0x000000161a1a724b */ /* 0x010fe20000000000 */
[----:B------:R-:W-:Y:S01]  /*b740*/  F2FP.BF16.F32.PACK_AB R0, R15, R14 ;  /* 0x0000000e0f00723e */ /* 0x000fe200000010ff */
[----:B------:R-:W-:Y:S02]  /*b750*/  FMUL2 R12, R12.F32x2.HI_LO, R62.F32x2.HI_LO ;  /* 0x0000003e0c0c724a */ /* 0x000fe40000000000 */
[----:B------:R-:W2:Y:S01]  /*b760*/  LDS.128 R8, [R73+UR36+0x382a0] ;  /* 0x0382a02449087984 */ /* 0x000ea20008000c00 */
[----:B------:R-:W-:Y:S01]  /*b770*/  PRMT R59, R0, 0x7632, R59 ;  /* 0x00007632003b7816 */ /* 0x000fe2000000003b */
[----:B------:R-:W-:Y:S01]  /*b780*/  FMUL2 R26, R26.F32x2.HI_LO, R80.F32x2.HI_LO ;  /* 0x000000501a1a724a */ /* 0x000fe20000000000 */
[----:B------:R-:W-:Y:S01]  /*b790*/  PRMT R60, R0, 0x7610, R60 ;  /* 0x00007610003c7816 */ /* 0x000fe2000000003c */
[----:B-----5:R-:W-:Y:S01]  /*b7a0*/  FADD2 R52, R52.F32x2.HI_LO, R4.F32x2.HI_LO ;  /* 0x000000043434724b */ /* 0x020fe20000000000 */
[----:B------:R-:W-:Y:S01]  /*b7b0*/  F2FP.BF16.F32.PACK_AB R12, R13, R12 ;  /* 0x0000000c0d0c723e */ /* 0x000fe200000010ff */
[----:B------:R-:W-:Y:S02]  /*b7c0*/  FADD2 R54, R54.F32x2.HI_LO, R6.F32x2.HI_LO ;  /* 0x000000063636724b */ /* 0x000fe40000000000 */
[----:B------:R-:W3:Y:S01]  /*b7d0*/  LDS.128 R4, [R73+UR36+0x382b0] ;  /* 0x0382b02449047984 */ /* 0x000ee20008000c00 */
[----:B------:R-:W-:Y:S01]  /*b7e0*/  PRMT R61, R12, 0x7632, R61 ;  /* 0x000076320c3d7816 */ /* 0x000fe2000000003d */
[----:B------:R-:W-:Y:S01]  /*b7f0*/  FMUL2 R52, R52.F32x2.HI_LO, R68.F32x2.HI_LO ;  /* 0x000000443434724a */ /* 0x000fe20000000000 */
[----:B------:R-:W-:Y:S01]  /*b800*/  PRMT R62, R12, 0x7610, R62 ;  /* 0x000076100c3e7816 */ /* 0x000fe2000000003e */
[----:B------:R-:W-:Y:S02]  /*b810*/  FMUL2 R54, R54.F32x2.HI_LO, R70.F32x2.HI_LO ;  /* 0x000000463636724a */ /* 0x000fe40000000000 */
[----:B------:R-:W-:Y:S01]  /*b820*/  FADD2 R24, R24.F32x2.HI_LO, R20.F32x2.HI_LO ;  /* 0x000000141818724b */ /* 0x000fe20000000000 */
[----:B------:R-:W-:Y:S01]  /*b830*/  F2FP.BF16.F32.PACK_AB R52, R53, R52 ;  /* 0x000000343534723e */ /* 0x000fe200000010ff */
[----:B------:R-:W4:Y:S01]  /*b840*/  LDS.128 R44, [R73+UR36+0x38300] ;  /* 0x03830024492c7984 */ /* 0x000f220008000c00 */
[----:B------:R-:W-:Y:S01]  /*b850*/  F2FP.BF16.F32.PACK_AB R54, R55, R54 ;  /* 0x000000363736723e */ /* 0x000fe200000010ff */
[----:B------:R-:W-:Y:S01]  /*b860*/  FMUL2 R24, R24.F32x2.HI_LO, R76.F32x2.HI_LO ;  /* 0x0000004c1818724a */ /* 0x000fe20000000000 */
[----:B------:R-:W-:Y:S01]  /*b870*/  PRMT R63, R52, 0x7632, R63 ;  /* 0x00007632343f7816 */ /* 0x000fe2000000003f */
[----:B------:R-:W-:Y:S01]  /*b880*/  FMUL2 R48, R48.F32x2.HI_LO, R64.F32x2.HI_LO ;  /* 0x000000403030724a */ /* 0x000fe20000000000 */
[----:B------:R-:W-:Y:S01]  /*b890*/  PRMT R64, R52, 0x7610, R64 ;  /* 0x0000761034407816 */ /* 0x000fe20000000040 */
[----:B------:R-:W-:Y:S01]  /*b8a0*/  FMUL2 R50, R50.F32x2.HI_LO, R66.F32x2.HI_LO ;  /* 0x000000423232724a */ /* 0x000fe20000000000 */
[C---:B------:R-:W-:Y:S02]  /*b8b0*/  PRMT R65, R54.reuse, 0x7632, R65 ;  /* 0x0000763236417816 */ /* 0x040fe40000000041 */
[----:B------:R-:W-:Y:S02]  /*b8c0*/  F2FP.BF16.F32.PACK_AB R0, R49, R48 ;  /* 0x000000303100723e */ /* 0x000fe400000010ff */
[----:B------:R-:W-:Y:S02]  /*b8d0*/  PRMT R66, R54, 0x7610, R66 ;  /* 0x0000761036427816 */ /* 0x000fe40000000042 */
[C---:B------:R-:W-:Y:S01]  /*b8e0*/  PRMT R48, R0.reuse, 0x7632, R48 ;  /* 0x0000763200307816 */ /* 0x040fe20000000030 */
[----:B------:R-:W5:Y:S01]  /*b8f0*/  LDS.128 R52, [R73+UR36+0x38310] ;  /* 0x0383102449347984 */ /* 0x000f620008000c00 */
[----:B------:R-:W-:Y:S01]  /*b900*/  PRMT R49, R0, 0x7610, R49 ;  /* 0x0000761000317816 */ /* 0x000fe20000000031 */
[----:B-1----:R-:W-:Y:S01]  /*b910*/  FADD2 R28, R28.F32x2.HI_LO, R16.F32x2.HI_LO ;  /* 0x000000101c1c724b */ /* 0x002fe20000000000 */
[----:B------:R-:W-:Y:S01]  /*b920*/  F2FP.BF16.F32.PACK_AB R0, R27, R26 ;  /* 0x0000001a1b00723e */ /* 0x000fe200000010ff */
[----:B------:R-:W-:Y:S01]  /*b930*/  FADD2 R30, R30.F32x2.HI_LO, R18.F32x2.HI_LO ;  /* 0x000000121e1e724b */ /* 0x000fe20000000000 */
[----:B------:R-:W-:Y:S01]  /*b940*/  F2FP.BF16.F32.PACK_AB R24, R25, R24 ;  /* 0x000000181918723e */ /* 0x000fe200000010ff */
[----:B------:R-:W-:Y:S01]  /*b950*/  FMUL2 R28, R28.F32x2.HI_LO, R84.F32x2.HI_LO ;  /* 0x000000541c1c724a */ /* 0x000fe20000000000 */
[----:B------:R-:W-:Y:S01]  /*b960*/  PRMT R69, R0, 0x7632, R69 ;  /* 0x0000763200457816 */ /* 0x000fe20000000045 */
[----:B------:R-:W-:Y:S01]  /*b970*/  FMUL2 R42, R30.F32x2.HI_LO, R88.F32x2.HI_LO ;  /* 0x000000581e2a724a */ /* 0x000fe20000000000 */
[----:B------:R-:W-:Y:S01]  /*b980*/  PRMT R70, R0, 0x7610, R70 ;  /* 0x0000761000467816 */ /* 0x000fe20000000046 */
[----:B--2---:R-:W-:Y:S01]  /*b990*/  FADD2 R34, R34.F32x2.HI_LO, R10.F32x2.HI_LO ;  /* 0x0000000a2222724b */ /* 0x004fe20000000000 */
[----:B------:R-:W-:Y:S01]  /*b9a0*/  F2FP.BF16.F32.PACK_AB R0, R29, R28 ;  /* 0x0000001c1d00723e */ /* 0x000fe200000010ff */
[----:B------:R-:W-:Y:S01]  /*b9b0*/  FADD2 R32, R32.F32x2.HI_LO, R8.F32x2.HI_LO ;  /* 0x000000082020724b */ /* 0x000fe20000000000 */
[C---:B------:R-:W-:Y:S01]  /*b9c0*/  PRMT R67, R24.reuse, 0x7632, R67 ;  /* 0x0000763218437816 */ /* 0x040fe20000000043 */
[----:B------:R-:W1:Y:S01]  /*b9d0*/  LDS.128 R28, [R73+UR36+0x38320] ;  /* 0x03832024491c7984 */ /* 0x000e620008000c00 */
[----:B------:R-:W-:Y:S01]  /*b9e0*/  PRMT R68, R24, 0x7610, R68 ;  /* 0x0000761018447816 */ /* 0x000fe20000000044 */
[----:B------:R-:W-:Y:S01]  /*b9f0*/  FMUL2 R32, R32.F32x2.HI_LO, R82.F32x2.HI_LO ;  /* 0x000000522020724a */ /* 0x000fe20000000000 */
[----:B------:R-:W-:Y:S01]  /*ba00*/  F2FP.BF16.F32.PACK_AB R42, R43, R42 ;  /* 0x0000002a2b2a723e */ /* 0x000fe200000010ff */
[----:B---3--:R-:W-:Y:S01]  /*ba10*/  FADD2 R38, R38.F32x2.HI_LO, R6.F32x2.HI_LO ;  /* 0x000000062626724b */ /* 0x008fe20000000000 */
[----:B------:R-:W-:Y:S01]  /*ba20*/  PRMT R43, R0, 0x7632, R43 ;  /* 0x00007632002b7816 */ /* 0x000fe2000000002b */
[----:B------:R-:W-:Y:S01]  /*ba30*/  FMUL2 R8, R34.F32x2.HI_LO, R86.F32x2.HI_LO ;  /* 0x000000562208724a */ /* 0x000fe20000000000 */
[----:B------:R-:W-:Y:S01]  /*ba40*/  PRMT R71, R0, 0x7610, R71 ;  /* 0x0000761000477816 */ /* 0x000fe20000000047 */
[----:B------:R-:W4:Y:S01]  /*ba50*/  LDTM.x16 R12, tmem[UR5] ;  /* 0x00000005000c79ee */ /* 0x000f220008240000 */
[----:B------:R-:W-:Y:S01]  /*ba60*/  F2FP.BF16.F32.PACK_AB R0, R33, R32 ;  /* 0x000000202100723e */ /* 0x000fe200000010ff */
[----:B------:R-:W-:Y:S01]  /*ba70*/  LDS.128 R80, [R73+UR36+0x383a0] ;  /* 0x0383a02449507984 */ /* 0x000fe20008000c00 */
[----:B------:R-:W-:Y:S01]  /*ba80*/  F2FP.BF16.F32.PACK_AB R8, R9, R8 ;  /* 0x000000080908723e */ /* 0x000fe200000010ff */
[----:B------:R-:W-:Y:S01]  /*ba90*/  FADD2 R36, R36.F32x2.HI_LO, R4.F32x2.HI_LO ;  /* 0x000000042424724b */ /* 0x000fe20000000000 */
[----:B------:R-:W-:Y:S01]  /*baa0*/  PRMT R75, R0, 0x7632, R75 ;  /* 0x00007632004b7816 */ /* 0x000fe2000000004b */
[----:B------:R-:W-:Y:S01]  /*bab0*/  FMUL2 R4, R38.F32x2.HI_LO, R92.F32x2.HI_LO ;  /* 0x0000005c2604724a */ /* 0x000fe20000000000 */
[----:B------:R-:W-:Y:S01]  /*bac0*/  PRMT R77, R8, 0x7632, R77 ;  /* 0x00007632084d7816 */ /* 0x000fe2000000004d */
[----:B------:R-:W-:Y:S01]  /*bad0*/  FMUL2 R36, R36.F32x2.HI_LO, R90.F32x2.HI_LO ;  /* 0x0000005a2424724a */ /* 0x000fe20000000000 */
[----:B------:R-:W-:Y:S01]  /*bae0*/  PRMT R76, R0, 0x7610, R76 ;  /* 0x00007610004c7816 */ /* 0x000fe2000000004c */
[----:B------:R-:W2:Y:S01]  /*baf0*/  LDS.128 R32, [R73+UR36+0x38330] ;  /* 0x0383302449207984 */ /* 0x000ea20008000c00 */
[----:B------:R-:W-:Y:S02]  /*bb00*/  F2FP.BF16.F32.PACK_AB R4, R5, R4 ;  /* 0x000000040504723e */ /* 0x000fe400000010ff */
[----:B------:R-:W-:Y:S02]  /*bb10*/  F2FP.BF16.F32.PACK_AB R0, R37, R36 ;  /* 0x000000242500723e */ /* 0x000fe400000010ff */
[----:B------:R-:W-:Y:S02]  /*bb20*/  PRMT R84, R8, 0x7610, R84 ;  /* 0x0000761008547816 */ /* 0x000fe40000000054 */
[C---:B------:R-:W-:Y:S01]  /*bb30*/  PRMT R85, R0.reuse, 0x7632, R85 ;  /* 0x0000763200557816 */ /* 0x040fe20000000055 */
[----:B------:R-:W3:Y:S01]  /*bb40*/  LDS.128 R36, [R73+UR36+0x38380] ;  /* 0x0383802449247984 */ /* 0x000ee20008000c00 */
[----:B------:R-:W-:Y:S02]  /*bb50*/  PRMT R86, R0, 0x7610, R86 ;  /* 0x0000761000567816 */ /* 0x000fe40000000056 */
[C---:B------:R-:W-:Y:S02]  /*bb60*/  PRMT R87, R4.reuse, 0x7632, R87 ;  /* 0x0000763204577816 */ /* 0x040fe40000000057 */
[----:B------:R-:W-:Y:S01]  /*bb70*/  PRMT R88, R4, 0x7610, R88 ;  /* 0x0000761004587816 */ /* 0x000fe20000000058 */
[----:B----4-:R-:W-:Y:S01]  /*bb80*/  FADD2 R14, R14.F32x2.HI_LO, R46.F32x2.HI_LO ;  /* 0x0000002e0e0e724b */ /* 0x010fe20000000000 */
[----:B------:R-:W-:Y:S01]  /*bb90*/  F2FP.BF16.F32.PACK_AB R50, R51, R50 ;  /* 0x000000323332723e */ /* 0x000fe200000010ff */
[----:B-----5:R-:W-:Y:S01]  /*bba0*/  FADD2 R16, R16.F32x2.HI_LO, R52.F32x2.HI_LO ;  /* 0x000000341010724b */ /* 0x020fe20000000000 */
[----:B------:R-:W-:Y:S01]  /*bbb0*/  PRMT R74, R42, 0x7632, R74 ;  /* 0x000076322a4a7816 */ /* 0x000fe2000000004a */
[----:B------:R-:W-:Y:S01]  /*bbc0*/  FMUL2 R96, R14.F32x2.HI_LO, R96.F32x2.HI_LO ;  /* 0x000000600e60724a */ /* 0x000fe20000000000 */
[----:B------:R-:W-:Y:S01]  /*bbd0*/  PRMT R51, R50, 0x7632, R51 ;  /* 0x0000763232337816 */ /* 0x000fe20000000033 */
[----:B------:R-:W-:Y:S02]  /*bbe0*/  FADD2 R18, R18.F32x2.HI_LO, R54.F32x2.HI_LO ;  /* 0x000000361212724b */ /* 0x000fe40000000000 */
[----:B------:R-:W4:Y:S01]  /*bbf0*/  LDS.128 R52, [R73+UR36+0x38390] ;  /* 0x0383902449347984 */ /* 0x000f220008000c00 */
[----:B------:R-:W-:Y:S01]  /*bc00*/  F2FP.BF16.F32.PACK_AB R3, R97, R96 ;  /* 0x000000606103723e */ /* 0x000fe200000010ff */
[----:B------:R-:W-:Y:S02]  /*bc10*/  FMUL2 R46, R18.F32x2.HI_LO, R104.F32x2.HI_LO ;  /* 0x00000068122e724a */ /* 0x000fe40000000000 */
[----:B-1----:R-:W-:Y:S01]  /*bc20*/  FADD2 R20, R20.F32x2.HI_LO, R28.F32x2.HI_LO ;  /* 0x0000001c1414724b */ /* 0x002fe20000000000 */
[----:B------:R-:W-:Y:S01]  /*bc30*/  PRMT R91, R3, 0x7632, R91 ;  /* 0x00007632035b7816 */ /* 0x000fe2000000005b */
[----:B------:R-:W-:Y:S01]  /*bc40*/  FADD2 R22, R22.F32x2.HI_LO, R30.F32x2.HI_LO ;  /* 0x0000001e1616724b */ /* 0x000fe20000000000 */
[----:B------:R-:W-:Y:S01]  /*bc50*/  PRMT R92, R3, 0x7610, R92 ;  /* 0x00007610035c7816 */ /* 0x000fe2000000005c */
[----:B------:R-:W1:Y:S01]  /*bc60*/  LDS.128 R28, [R73+UR36+0x383b0] ;  /* 0x0383b024491c7984 */ /* 0x000e620008000c00 */
[----:B------:R-:W-:Y:S01]  /*bc70*/  F2FP.BF16.F32.PACK_AB R3, R47, R46 ;  /* 0x0000002e2f03723e */ /* 0x000fe200000010ff */
[----:B------:R-:W-:Y:S02]  /*bc80*/  FADD2 R12, R12.F32x2.HI_LO, R44.F32x2.HI_LO ;  /* 0x0000002c0c0c724b */ /* 0x000fe40000000000 */
[----:B------:R-:W-:Y:S02]  /*bc90*/  FMUL2 R44, R16.F32x2.HI_LO, R100.F32x2.HI_LO ;  /* 0x00000064102c724a */ /* 0x000fe40000000000 */
[----:B------:R-:W-:Y:S02]  /*bca0*/  FMUL2 R12, R12.F32x2.HI_LO, R94.F32x2.HI_LO ;  /* 0x0000005e0c0c724a */ /* 0x000fe40000000000 */
[----:B------:R-:W-:Y:S02]  /*bcb0*/  FMUL2 R20, R20.F32x2.HI_LO, R98.F32x2.HI_LO ;  /* 0x000000621414724a */ /* 0x000fe40000000000 */
[----:B--2---:R-:W-:Y:S01]  /*bcc0*/  FADD2 R24, R24.F32x2.HI_LO, R32.F32x2.HI_LO ;  /* 0x000000201818724b */ /* 0x004fe20000000000 */
[----:B------:R-:W-:Y:S01]  /*bcd0*/  F2FP.BF16.F32.PACK_AB R0, R13, R12 ;  /* 0x0000000c0d00723e */ /* 0x000fe200000010ff */
[----:B------:R-:W-:Y:S01]  /*bce0*/  FADD2 R26, R26.F32x2.HI_LO, R34.F32x2.HI_LO ;  /* 0x000000221a1a724b */ /* 0x000fe20000000000 */
[----:B------:R-:W-:Y:S01]  /*bcf0*/  PRMT R32, R3, 0x7632, R32 ;  /* 0x0000763203207816 */ /* 0x000fe20000000020 */
[----:B------:R-:W3:Y:S01]  /*bd00*/  LDTM.x16 R4, tmem[UR4] ;  /* 0x00000004000479ee */ /* 0x000ee20008240000 */
[C---:B------:R-:W-:Y:S01]  /*bd10*/  PRMT R89, R0.reuse, 0x7632, R89 ;  /* 0x0000763200597816 */ /* 0x040fe20000000059 */
[----:B------:R-:W-:Y:S01]  /*bd20*/  NOP ;  /* 0x0000000000007918 */ /* 0x000fe20000000000 */
[----:B------:R-:W-:Y:S01]  /*bd30*/  PRMT R90, R0, 0x7610, R90 ;  /* 0x00007610005a7816 */ /* 0x000fe2000000005a */
[----:B------:R-:W-:Y:S01]  /*bd40*/  FMUL2 R22, R22.F32x2.HI_LO, R102.F32x2.HI_LO ;  /* 0x000000661616724a */ /* 0x000fe20000000000 */
[----:B------:R-:W-:Y:S01]  /*bd50*/  F2FP.BF16.F32.PACK_AB R0, R45, R44 ;  /* 0x0000002c2d00723e */ /* 0x000fe200000010ff */
[----:B------:R-:W-:Y:S01]  /*bd60*/  FMUL2 R24, R24.F32x2.HI_LO, R106.F32x2.HI_LO ;  /* 0x0000006a1818724a */ /* 0x000fe20000000000 */
[----:B------:R-:W-:Y:S01]  /*bd70*/  PRMT R33, R3, 0x7610, R33 ;  /* 0x0000761003217816 */ /* 0x000fe20000000021 */
[----:B------:R-:W-:Y:S01]  /*bd80*/  FMUL2 R26, R26.F32x2.HI_LO, R108.F32x2.HI_LO ;  /* 0x0000006c1a1a724a */ /* 0x000fe20000000000 */
[C---:B------:R-:W-:Y:S02]  /*bd90*/  PRMT R44, R0.reuse, 0x7632, R44 ;  /* 0x00007632002c7816 */ /* 0x040fe4000000002c */
[----:B------:R-:W-:Y:S02]  /*bda0*/  PRMT R45, R0, 0x7610, R45 ;  /* 0x00007610002d7816 */ /* 0x000fe4000000002d */
[----:B------:R-:W-:Y:S02]  /*bdb0*/  F2FP.BF16.F32.PACK_AB R0, R21, R20 ;  /* 0x000000141500723e */ /* 0x000fe400000010ff */
[----:B------:R-:W-:Y:S02]  /*bdc0*/  F2FP.BF16.F32.PACK_AB R22, R23, R22 ;  /* 0x000000161716723e */ /* 0x000fe400000010ff */
[----:B------:R-:W-:Y:S02]  /*bdd0*/  F2FP.BF16.F32.PACK_AB R24, R25, R24 ;  /* 0x000000181918723e */ /* 0x000fe400000010ff */
[----:B------:R-:W-:Y:S02]  /*bde0*/  F2FP.BF16.F32.PACK_AB R26, R27, R26 ;  /* 0x0000001a1b1a723e */ /* 0x000fe400000010ff */
[C---:B------:R-:W-:Y:S02]  /*bdf0*/  PRMT R23, R0.reuse, 0x7632, R23 ;  /* 0x0000763200177816 */ /* 0x040fe40000000017 */
[----:B------:R-:W-:Y:S01]  /*be00*/  PRMT R34, R0, 0x7610, R34 ;  /* 0x0000761000227816 */ /* 0x000fe20000000022 */
[----:B---3--:R-:W-:Y:S01]  /*be10*/  FADD2 R4, R4.F32x2.HI_LO, R36.F32x2.HI_LO ;  /* 0x000000240404724b */ /* 0x008fe20000000000 */
[----:B------:R-:W-:Y:S01]  /*be20*/  PRMT R35, R22, 0x7632, R35 ;  /* 0x0000763216237816 */ /* 0x000fe20000000023 */
[----:B------:R-:W-:Y:S01]  /*be30*/  FADD2 R6, R6.F32x2.HI_LO, R38.F32x2.HI_LO ;  /* 0x000000260606724b */ /* 0x000fe20000000000 */
[----:B------:R-:W-:Y:S01]  /*be40*/  PRMT R25, R24, 0x7632, R25 ;  /* 0x0000763218197816 */ /* 0x000fe20000000019 */
[----:B----4-:R-:W-:Y:S01]  /*be50*/  FADD2 R8, R8.F32x2.HI_LO, R52.F32x2.HI_LO ;  /* 0x000000340808724b */ /* 0x010fe20000000000 */
[----:B------:R-:W-:Y:S01]  /*be60*/  PRMT R27, R26, 0x7632, R27 ;  /* 0x000076321a1b7816 */ /* 0x000fe2000000001b */
[----:B------:R-:W-:Y:S02]  /*be70*/  FADD2 R10, R10.F32x2.HI_LO, R54.F32x2.HI_LO ;  /* 0x000000360a0a724b */ /* 0x000fe40000000000 */
[----:B------:R-:W-:Y:S02]  /*be80*/  FADD2 R12, R12.F32x2.HI_LO, R80.F32x2.HI_LO ;  /* 0x000000500c0c724b */ /* 0x000fe40000000000 */
[----:B------:R-:W-:Y:S02]  /*be90*/  FADD2 R14, R14.F32x2.HI_LO, R82.F32x2.HI_LO ;  /* 0x000000520e0e724b */ /* 0x000fe40000000000 */
[----:B-1----:R-:W-:Y:S02]  /*bea0*/  FADD2 R16, R16.F32x2.HI_LO, R28.F32x2.HI_LO ;  /* 0x0000001c1010724b */ /* 0x002fe40000000000 */
[----:B------:R-:W-:Y:S02]  /*beb0*/  FADD2 R18, R18.F32x2.HI_LO, R30.F32x2.HI_LO ;  /* 0x0000001e1212724b */ /* 0x000fe40000000000 */
[----:B------:R-:W-:Y:S02]  /*bec0*/  FMUL2 R4, R4.F32x2.HI_LO, R110.F32x2.HI_LO ;  /* 0x0000006e0404724a */ /* 0x000fe40000000000 */
[----:B------:R-:W-:Y:S02]  /*bed0*/  FMUL2 R6, R6.F32x2.HI_LO, R112.F32x2.HI_LO ;  /* 0x000000700606724a */ /* 0x000fe40000000000 */
[----:B------:R-:W-:Y:S01]  /*bee0*/  FMUL2 R8, R8.F32x2.HI_LO, R114.F32x2.HI_LO ;  /* 0x000000720808724a */ /* 0x000fe20000000000 */
[----:B------:R-:W-:Y:S01]  /*bef0*/  F2FP.BF16.F32.PACK_AB R4, R5, R4 ;  /* 0x000000040504723e */ /* 0x000fe200000010ff */
        /* <DEDUP_REMOVED lines=9> */
[----:B------:R-:W-:Y:S02]  /*bf90*/  F2FP.BF16.F32.PACK_AB R14, R15, R14 ;  /* 0x0000000e0f0e723e */ /* 0x000fe400000010ff */
[----:B------:R-:W-:Y:S02]  /*bfa0*/  F2FP.BF16.F32.PACK_AB R16, R17, R16 ;  /* 0x000000101110723e */ /* 0x000fe400000010ff */
[----:B------:R-:W-:Y:S02]  /*bfb0*/  F2FP.BF16.F32.PACK_AB R18, R19, R18 ;  /* 0x000000121312723e */ /* 0x000fe400000010ff */
[C---:B------:R-:W-:Y:S02]  /*bfc0*/  PRMT R36, R4.reuse, 0x7632, R36 ;  /* 0x0000763204247816 */ /* 0x040fe40000000024 */
[----:B------:R-:W-:Y:S02]  /*bfd0*/  PRMT R37, R4, 0x7610, R37 ;  /* 0x0000761004257816 */ /* 0x000fe40000000025 */
        /* <DEDUP_REMOVED lines=10> */
[----:B------:R-:W-:Y:S02]  /*c080*/  PRMT R19, R16, 0x7632, R19 ;  /* 0x0000763210137816 */ /* 0x000fe40000000013 */
[----:B------:R-:W-:Y:S01]  /*c090*/  PRMT R53, R18, 0x7632, R53 ;  /* 0x0000763212357816 */ /* 0x000fe20000000035 */
[----:B------:R-:W-:Y:S06]  /*c0a0*/  BRA.U !UP0, `(.L_x_199) ;  /* 0x0000000108087547 */ /* 0x000fec000b800000 */
[----:B------:R-:W-:Y:S05]  /*c0b0*/  BPT.TRAP 0x1 ;  /* 0x000000040000795c */ /* 0x000fea0000300000 */
[----:B------:R-:W-:Y:S05]  /*c0c0*/  BPT.TRAP 0x1 ;  /* 0x000000040000795c */ /* 0x000fea0000300000 */
.L_x_199:
[----:B------:R-:W-:Y:S04]  /*c0d0*/  UIADD3 UR4, UPT, UPT, UR36, 0x38868, URZ ;  /* 0x0003886824047890 */ /* 0x000fe8000fffe0ff */
[----:B------:R-:W-:Y:S09]  /*c0e0*/  UPRMT UR4, UR37, 0x654, UR4 ;  /* 0x0000065425047896 */ /* 0x000ff20008000004 */
[----:B------:R-:W-:Y:S01]  /*c0f0*/  SYNCS.ARRIVE.TRANS64.RED.A1T0 RZ, [UR4], RZ ;  /* 0x000000ffffff79a7 */ /* 0x000fe20008100404 */
[----:B------:R-:W-:Y:S04]  /*c100*/  UIADD3 UR4, UPT, UPT, UR36, 0x28000, URZ ;  /* 0x0002800024047890 */ /* 0x000fe8000fffe0ff */
[----:B------:R-:W-:Y:S09]  /*c110*/  ULOP3.LUT UP0, URZ, UR4, 0x3f0, URZ, 0xc0, !UPT ;  /* 0x000003f004ff7892 */ /* 0x000ff2000f80c0ff */
[----:B------:R-:W-:Y:S05]  /*c120*/  BRA.U !UP0, `(.L_x_200) ;  /* 0x0000000108407547 */ /* 0x000fea000b800000 */
        /* <DEDUP_REMOVED lines=16> */
.L_x_200:
[C---:B------:R-:W-:Y:S01]  /*c230*/  LOP3.LUT P0, RZ, R72.reuse, 0x2, RZ, 0xc0, !PT ;  /* 0x0000000248ff7812 */ /* 0x040fe2000780c0ff */
[C---:B------:R-:W-:Y:S01]  /*c240*/  IMAD.SHL.U32 R3, R72.reuse, 0x40, RZ ;  /* 0x0000004048037824 */ /* 0x040fe200078e00ff */
[----:B------:R-:W-:Y:S01]  /*c250*/  SHF.R.U32.HI R5, RZ, 0x7, R72 ;  /* 0x00000007ff057819 */ /* 0x000fe20000011648 */
[----:B------:R-:W-:Y:S01]  /*c260*/  IMAD.SHL.U32 R0, R72, 0x8, RZ ;  /* 0x0000000848007824 */ /* 0x000fe200078e00ff */
[----:B------:R-:W-:Y:S01]  /*c270*/  LOP3.LUT R56, R56, 0xffff, RZ, 0xc0, !PT ;  /* 0x0000ffff38387812 */ /* 0x000fe200078ec0ff */
[----:B------:R-:W-:Y:S01]  /*c280*/  IMAD.U32 R17, R17, 0x10000, RZ ;  /* 0x0001000011117824 */ /* 0x000fe200078e00ff */
[----:B------:R-:W-:Y:S01]  /*c290*/  LOP3.LUT R4, R3, 0x1c0, RZ, 0xc0, !PT ;  /* 0x000001c003047812 */ /* 0x000fe200078ec0ff */
[----:B------:R-:W-:Y:S01]  /*c2a0*/  IMAD.U32 R87, R87, 0x10000, RZ ;  /* 0x0001000057577824 */ /* 0x000fe200078e00ff */
[----:B------:R-:W-:Y:S01]  /*c2b0*/  LOP3.LUT R59, R59, 0xffff, RZ, 0xc0, !PT ;  /* 0x0000ffff3b3b7812 */ /* 0x000fe200078ec0ff */
[----:B------:R-:W-:Y:S01]  /*c2c0*/  IMAD.U32 R38, R38, 0x10000, RZ ;  /* 0x0001000026267824 */ /* 0x000fe200078e00ff */
[----:B------:R-:W-:Y:S01]  /*c2d0*/  LOP3.LUT R0, R4, 0x38, R0, 0xf8, !PT ;  /* 0x0000003804007812 */ /* 0x000fe200078ef800 */
[----:B------:R-:W-:Y:S01]  /*c2e0*/  IMAD.U32 R57, R57, 0x10000, RZ ;  /* 0x0001000039397824 */ /* 0x000fe200078e00ff */
[----:B------:R-:W-:Y:S01]  /*c2f0*/  LOP3.LUT R4, R72, 0x1, RZ, 0xc0, !PT ;  /* 0x0000000148047812 */ /* 0x000fe200078ec0ff */
[----:B------:R-:W-:Y:S01]  /*c300*/  IMAD.U32 R28, R28, 0x10000, RZ ;  /* 0x000100001c1c7824 */ /* 0x000fe200078e00ff */
[----:B------:R-:W-:Y:S01]  /*c310*/  LOP3.LUT R0, R0, 0x1e00, R3, 0xf8, !PT ;  /* 0x00001e0000007812 */ /* 0x000fe200078ef803 */
[----:B------:R-:W-:Y:S01]  /*c320*/  IMAD.MOV.U32 R3, RZ, RZ, 0x10 ;  /* 0x00000010ff037424 */ /* 0x000fe200078e00ff */
[----:B------:R-:W-:Y:S01]  /*c330*/  LOP3.LUT R5, R5, 0x1, RZ, 0xc0, !PT ;  /* 0x0000000105057812 */ /* 0x000fe200078ec0ff */
[----:B------:R-:W-:Y:S01]  /*c340*/  IMAD.U32 R53, R53, 0x10000, RZ ;  /* 0x0001000035357824 */ /* 0x000fe200078e00ff */
[----:B------:R-:W-:Y:S01]  /*c350*/  LEA R8, P1, R56, RZ, 0x10 ;  /* 0x000000ff38087211 */ /* 0x000fe200078280ff */
[----:B------:R-:W-:Y:S01]  /*c360*/  IMAD.U32 R32, R32, 0x10000, RZ ;  /* 0x0001000020207824 */ /* 0x000fe200078e00ff */
[----:B------:R-:W-:Y:S01]  /*c370*/  SEL R6, R3, 0xfffffff0, !P0 ;  /* 0xfffffff003067807 */ /* 0x000fe20004000000 */
[----:B------:R-:W-:Y:S01]  /*c380*/  IMAD.U32 R51, R51, 0x10000, RZ ;  /* 0x0001000033337824 */ /* 0x000fe200078e00ff */
[----:B------:R-:W-:Y:S01]  /*c390*/  ISETP.NE.U32.AND P2, PT, R4, 0x1, PT ;  /* 0x000000010400780c */ /* 0x000fe20003f45070 */
[----:B------:R-:W-:Y:S01]  /*c3a0*/  IMAD.U32 R65, R65, 0x10000, RZ ;  /* 0x0001000041417824 */ /* 0x000fe200078e00ff */
[----:B------:R-:W-:Y:S01]  /*c3b0*/  LOP3.LUT R48, R48, 0xffff, RZ, 0xc0, !PT ;  /* 0x0000ffff30307812 */ /* 0x000fe200078ec0ff */
[----:B------:R-:W-:Y:S01]  /*c3c0*/  IMAD R0, R6, R5, R0 ;  /* 0x0000000506007224 */ /* 0x000fe200078e0200 */
[----:B------:R-:W-:Y:S01]  /*c3d0*/  LEA R4, P0, R59, RZ, 0x10 ;  /* 0x000000ff3b047211 */ /* 0x000fe200078080ff */
[----:B------:R-:W-:Y:S01]  /*c3e0*/  IMAD.U32 R69, R69, 0x10000, RZ ;  /* 0x0001000045457824 */ /* 0x000fe200078e00ff */
[----:B------:R-:W-:Y:S01]  /*c3f0*/  LOP3.LUT R63, R63, 0xffff, RZ, 0xc0, !PT ;  /* 0x0000ffff3f3f7812 */ /* 0x000fe200078ec0ff */
[----:B------:R-:W-:Y:S01]  /*c400*/  IMAD.U32 R74, R74, 0x10000, RZ ;  /* 0x000100004a4a7824 */ /* 0x000fe200078e00ff */
[----:B------:R-:W-:Y:S01]  /*c410*/  LEA.HI.X R9, R56, RZ, RZ, 0x10, P1 ;  /* 0x000000ff38097211 */ /* 0x000fe200008f84ff */
[----:B------:R-:W-:Y:S01]  /*c420*/  IMAD.U32 R91, R91, 0x10000, RZ ;  /* 0x000100005b5b7824 */ /* 0x000fe200078e00ff */
[----:B------:R-:W-:Y:S01]  /*c430*/  LEA R6, P1, R48, RZ, 0x10 ;  /* 0x000000ff30067211 */ /* 0x000fe200078280ff */
[----:B------:R-:W-:Y:S01]  /*c440*/  IMAD.U32 R35, R35, 0x10000, RZ ;  /* 0x0001000023237824 */ /* 0x000fe200078e00ff */
[----:B------:R-:W-:Y:S02]  /*c450*/  LEA.HI.X R5, R59, RZ, RZ, 0x10, P0 ;  /* 0x000000ff3b057211 */ /* 0x000fe400000f84ff */
[----:B------:R-:W-:Y:S02]  /*c460*/  LOP3.LUT R2, R8, 0xffff, R2, 0xf8, !PT ;  /* 0x0000ffff08027812 */ /* 0x000fe400078ef802 */
[----:B------:R-:W-:Y:S02]  /*c470*/  LOP3.LUT R67, R67, 0xffff, RZ, 0xc0, !PT ;  /* 0x0000ffff43437812 */ /* 0x000fe400078ec0ff */
[----:B------:R-:W-:Y:S02]  /*c480*/  LEA R8, P0, R63, RZ, 0x10 ;  /* 0x000000ff3f087211 */ /* 0x000fe400078080ff */
[----:B------:R-:W-:Y:S02]  /*c490*/  LOP3.LUT R43, R43, 0xffff, RZ, 0xc0, !PT ;  /* 0x0000ffff2b2b7812 */ /* 0x000fe400078ec0ff */
[----:B------:R-:W-:Y:S02]  /*c4a0*/  LOP3.LUT R58, R9, 0xffff, R58, 0xf8, !PT ;  /* 0x0000ffff093a7812 */ /* 0x000fe400078ef83a */
[----:B------:R-:W-:Y:S02]  /*c4b0*/  LEA.HI.X R7, R48, RZ, RZ, 0x10, P1 ;  /* 0x000000ff30077211 */ /* 0x000fe400008f84ff */
[----:B------:R-:W-:Y:S02]  /*c4c0*/  LEA R10, P1, R67, RZ, 0x10 ;  /* 0x000000ff430a7211 */ /* 0x000fe400078280ff */
[----:B------:R-:W-:Y:S02]  /*c4d0*/  LEA.HI.X R9, R63, RZ, RZ, 0x10, P0 ;  /* 0x000000ff3f097211 */ /* 0x000fe400000f84ff */
[----:B------:R-:W-:Y:S02]  /*c4e0*/  LOP3.LUT R75, R75, 0xffff, RZ, 0xc0, !PT ;  /* 0x0000ffff4b4b7812 */ /* 0x000fe400078ec0ff */
[----:B------:R-:W-:Y:S02]  /*c4f0*/  LEA R12, P0, R43, RZ, 0x10 ;  /* 0x000000ff2b0c7211 */ /* 0x000fe400078080ff */
[----:B------:R-:W-:Y:S02]  /*c500*/  LOP3.LUT R85, R85, 0xffff, RZ, 0xc0, !PT ;  /* 0x0000ffff55557812 */ /* 0x000fe400078ec0ff */
[----:B------:R-:W-:Y:S02]  /*c510*/  LOP3.LUT R62, R5, 0xffff, R62, 0xf8, !PT ;  /* 0x0000ffff053e7812 */ /* 0x000fe400078ef83e */
[----:B------:R-:W-:Y:S02]  /*c520*/  LOP3.LUT R50, R7, 0xffff, R50, 0xf8, !PT ;  /* 0x0000ffff07327812 */ /* 0x000fe400078ef832 */
[----:B------:R-:W-:Y:S02]  /*c530*/  LEA.HI.X R11, R67, RZ, RZ, 0x10, P1 ;  /* 0x000000ff430b7211 */ /* 0x000fe400008f84ff */
[----:B------:R-:W-:Y:S02]  /*c540*/  LOP3.LUT R5, R8, 0xffff, R64, 0xf8, !PT ;  /* 0x0000ffff08057812 */ /* 0x000fe400078ef840 */
[----:B------:R-:W-:Y:S02]  /*c550*/  LEA R8, P1, R75, RZ, 0x10 ;  /* 0x000000ff4b087211 */ /* 0x000fe400078280ff */
[----:B------:R-:W-:Y:S02]  /*c560*/  LEA.HI.X R13, R43, RZ, RZ, 0x10, P0 ;  /* 0x000000ff2b0d7211 */ /* 0x000fe400000f84ff */
[----:B------:R-:W-:Y:S02]  /*c570*/  LOP3.LUT R7, R10, 0xffff, R68, 0xf8, !PT ;  /* 0x0000ffff0a077812 */ /* 0x000fe400078ef844 */
[----:B------:R-:W-:Y:S02]  /*c580*/  LOP3.LUT R89, R89, 0xffff, RZ, 0xc0, !PT ;  /* 0x0000ffff59597812 */ /* 0x000fe400078ec0ff */
[----:B------:R-:W-:Y:S02]  /*c590*/  LEA R10, P0, R85, RZ, 0x10 ;  /* 0x000000ff550a7211 */ /* 0x000fe400078080ff */
[----:B------:R-:W-:Y:S02]  /*c5a0*/  LOP3.LUT R44, R44, 0xffff, RZ, 0xc0, !PT ;  /* 0x0000ffff2c2c7812 */ /* 0x000fe400078ec0ff */
[----:B------:R-:W-:Y:S02]  /*c5b0*/  LOP3.LUT R66, R9, 0xffff, R66, 0xf8, !PT ;  /* 0x0000ffff09427812 */ /* 0x000fe400078ef842 */
[----:B------:R-:W-:Y:S02]  /*c5c0*/  LOP3.LUT R70, R11, 0xffff, R70, 0xf8, !PT ;  /* 0x0000ffff0b467812 */ /* 0x000fe400078ef846 */
[----:B------:R-:W-:Y:S02]  /*c5d0*/  LEA.HI.X R9, R75, RZ, RZ, 0x10, P1 ;  /* 0x000000ff4b097211 */ /* 0x000fe400008f84ff */
[----:B------:R-:W-:Y:S02]  /*c5e0*/  LEA R14, P1, R89, RZ, 0x10 ;  /* 0x000000ff590e7211 */ /* 0x000fe400078280ff */
[----:B------:R-:W-:Y:S02]  /*c5f0*/  LEA.HI.X R11, R85, RZ, RZ, 0x10, P0 ;  /* 0x000000ff550b7211 */ /* 0x000fe400000f84ff */
[----:B------:R-:W-:Y:S02]  /*c600*/  LOP3.LUT R23, R23, 0xffff, RZ, 0xc0, !PT ;  /* 0x0000ffff17177812 */ /* 0x000fe400078ec0ff */
[C---:B------:R-:W-:Y:S02]  /*c610*/  LEA R20, P0, R44.reuse, RZ, 0x10 ;  /* 0x000000ff2c147211 */ /* 0x040fe400078080ff */
[----:B------:R-:W-:Y:S02]  /*c620*/  LOP3.LUT R25, R25, 0xffff, RZ, 0xc0, !PT ;  /* 0x0000ffff19197812 */ /* 0x000fe400078ec0ff */
        /* <DEDUP_REMOVED lines=8> */
[----:B------:R-:W-:Y:S02]  /*c6b0*/  LOP3.LUT R92, R15, 0xffff, R92, 0xf8, !PT ;  /* 0x0000ffff0f5c7812 */ /* 0x000fe400078ef85c */
[----:B------:R-:W-:Y:S02]  /*c6c0*/  LEA.HI.X R49, R23, RZ, RZ, 0x10, P1 ;  /* 0x000000ff17317211 */ /* 0x000fe400008f84ff */
[----:B------:R-:W-:Y:S02]  /*c6d0*/  LOP3.LUT R13, R20, 0xffff, R45, 0xf8, !PT ;  /* 0x0000ffff140d7812 */ /* 0x000fe400078ef82d */
[----:B------:R-:W-:Y:S02]  /*c6e0*/  LEA R20, P1, R36, RZ, 0x10 ;  /* 0x000000ff24147211 */ /* 0x000fe400078280ff */
[----:B------:R-:W-:Y:S01]  /*c6f0*/  LEA.HI.X R45, R25, RZ, RZ, 0x10, P0 ;  /* 0x000000ff192d7211 */ /* 0x000fe200000f84ff */
[----:B------:R-:W-:Y:S01]  /*c700*/  IMAD.MOV.U32 R94, RZ, RZ, R13 ;  /* 0x000000ffff5e7224 */ /* 0x000fe200078e000d */
[----:B------:R-:W-:Y:S02]  /*c710*/  LOP3.LUT R15, R48, 0xffff, R34, 0xf8, !PT ;  /* 0x0000ffff300f7812 */ /* 0x000fe400078ef822 */
        /* <DEDUP_REMOVED lines=9> */
[----:B------:R-:W-:Y:S02]  /*c7b0*/  LEA R44, P0, R19, RZ, 0x10 ;  /* 0x000000ff132c7211 */ /* 0x000fe400078080ff */
[----:B------:R-:W-:Y:S02]  /*c7c0*/  LOP3.LUT R20, R20, 0xffff, R37, 0xf8, !PT ;  /* 0x0000ffff14147812 */ /* 0x000fe400078ef825 */
[----:B------:R-:W-:Y:S02]  /*c7d0*/  LOP3.LUT R26, R45, 0xffff, R26, 0xf8, !PT ;  /* 0x0000ffff2d1a7812 */ /* 0x000fe400078ef81a */
[----:B------:R-:W-:Y:S02]  /*c7e0*/  LEA.HI.X R37, R30, RZ, RZ, 0x10, P1 ;  /* 0x000000ff1e257211 */ /* 0x000fe400008f84ff */
[----:B------:R-:W-:Y:S01]  /*c7f0*/  LEA.HI.X R45, R19, RZ, RZ, 0x10, P0 ;  /* 0x000000ff132d7211 */ /* 0x000fe200000f84ff */
[----:B------:R-:W-:Y:S01]  /*c800*/  IMAD.U32 R19, R61, 0x10000, RZ ;  /* 0x000100003d137824 */ /* 0x000fe200078e00ff */
[----:B------:R-:W-:Y:S01]  /*c810*/  LOP3.LUT R25, R36, 0xffff, R31, 0xf8, !PT ;  /* 0x0000ffff24197812 */ /* 0x000fe200078ef81f */
[----:B------:R-:W-:Y:S01]  /*c820*/  IMAD.U32 R31, R27, 0x10000, RZ ;  /* 0x000100001b1f7824 */ /* 0x000fe200078e00ff */
[----:B------:R-:W-:Y:S02]  /*c830*/  LOP3.LUT R30, R49, 0xffff, R29, 0xf8, !PT ;  /* 0x0000ffff311e7812 */ /* 0x000fe400078ef81d */
[----:B------:R-:W-:Y:S02]  /*c840*/  LOP3.LUT R29, R44, 0xffff, R16, 0xf8, !PT ;  /* 0x0000ffff2c1d7812 */ /* 0x000fe400078ef810 */
[----:B------:R-:W-:Y:S02]  /*c850*/  LOP3.LUT R16, R58, R57, RZ, 0xfc, !PT ;  /* 0x000000393a107212 */ /* 0x000fe400078efcff */
[----:B------:R-:W-:Y:S02]  /*c860*/  LOP3.LUT R52, R37, 0xffff, R52, 0xf8, !PT ;  /* 0x0000ffff25347812 */ /* 0x000fe400078ef834 */
[----:B------:R-:W-:Y:S02]  /*c870*/  LOP3.LUT R4, R4, 0xffff, R60, 0xf8, !PT ;  /* 0x0000ffff04047812 */ /* 0x000fe400078ef83c */
[----:B------:R-:W-:Y:S02]  /*c880*/  LOP3.LUT R18, R45, 0xffff, R18, 0xf8, !PT ;  /* 0x0000ffff2d127812 */ /* 0x000fe400078ef812 */
[----:B------:R-:W-:Y:S02]  /*c890*/  LOP3.LUT R26, R26, R31, RZ, 0xfc, !PT ;  /* 0x0000001f1a1a7212 */ /* 0x000fe400078efcff */
[----:B------:R-:W-:Y:S02]  /*c8a0*/  LOP3.LUT R30, R30, R28, RZ, 0xfc, !PT ;  /* 0x0000001c1e1e7212 */ /* 0x000fe400078efcff */
[----:B------:R-:W-:Y:S02]  /*c8b0*/  LEA R31, R0, UR36, 0x1 ;  /* 0x00000024001f7c11 */ /* 0x000fe4000f8e08ff */
[----:B------:R-:W-:Y:S01]  /*c8c0*/  LOP3.LUT R28, R52, R17, RZ, 0xfc, !PT ;  /* 0x00000011341c7212 */ /* 0x000fe200078efcff */
[----:B------:R-:W-:Y:S01]  /*c8d0*/  IMAD.MOV.U32 R17, RZ, RZ, R16 ;  /* 0x000000ffff117224 */ /* 0x000fe200078e0010 */
[----:B------:R-:W-:Y:S01]  /*c8e0*/  LOP3.LUT R0, R18, R53, RZ, 0xfc, !PT ;  /* 0x0000003512007212 */ /* 0x000fe200078efcff */
[----:B------:R-:W-:Y:S01]  /*c8f0*/  IMAD.MOV.U32 R16, RZ, RZ, R2 ;  /* 0x000000ffff107224 */ /* 0x000fe200078e0002 */
[----:B------:R-:W-:Y:S01]  /*c900*/  LOP3.LUT R19, R62, R19, RZ, 0xfc, !PT ;  /* 0x000000133e137212 */ /* 0x000fe200078efcff */
[----:B------:R-:W-:Y:S01]  /*c910*/  IMAD.MOV.U32 R18, RZ, RZ, R4 ;  /* 0x000000ffff127224 */ /* 0x000fe200078e0004 */
[----:B------:R-:W-:Y:S01]  /*c920*/  LOP3.LUT R8, R8, 0xffff, R76, 0xf8, !PT ;  /* 0x0000ffff08087812 */ /* 0x000fe200078ef84c */
[----:B------:R-:W-:Y:S01]  /*c930*/  IMAD.MOV.U32 R4, RZ, RZ, R7 ;  /* 0x000000ffff047224 */ /* 0x000fe200078e0007 */
[----:B------:R-:W-:Y:S01]  /*c940*/  LOP3.LUT R10, R10, 0xffff, R86, 0xf8, !PT ;  /* 0x0000ffff0a0a7812 */ /* 0x000fe200078ef856 */
[----:B------:R-:W-:Y:S01]  /*c950*/  VIADD R2, R31, 0x28040 ;  /* 0x000280401f027836 */ /* 0x000fe20000000000 */
[----:B------:R1:W-:Y:S01]  /*c960*/  STS.128 [R31+0x28000], R16 ;  /* 0x028000101f007388 */ /* 0x0003e20000000c00 */
[----:B------:R-:W-:Y:S01]  /*c970*/  LOP3.LUT R27, R33, R32, RZ, 0xfc, !PT ;  /* 0x00000020211b7212 */ /* 0x000fe200078efcff */
[----:B------:R-:W-:Y:S01]  /*c980*/  VIADD R33, R31, 0x28000 ;  /* 0x000280001f217836 */ /* 0x000fe20000000000 */
[----:B------:R-:W-:Y:S02]  /*c990*/  LOP3.LUT R50, R50, R51, RZ, 0xfc, !PT ;  /* 0x0000003332327212 */ /* 0x000fe400078efcff */
[----:B------:R-:W-:Y:S01]  /*c9a0*/  LOP3.LUT R66, R66, R65, RZ, 0xfc, !PT ;  /* 0x0000004142427212 */ /* 0x000fe200078efcff */
[----:B------:R-:W-:Y:S01]  /*c9b0*/  IMAD.MOV.U32 R95, RZ, RZ, R27 ;  /* 0x000000ffff5f7224 */ /* 0x000fe200078e001b */
[----:B------:R-:W-:Y:S02]  /*c9c0*/  SEL R32, R3, 0xfffffff0, P2 ;  /* 0xfffffff003207807 */ /* 0x000fe40001000000 */
[----:B------:R-:W-:Y:S02]  /*c9d0*/  LOP3.LUT P0, RZ, R72, 0x4, RZ, 0xc0, !PT ;  /* 0x0000000448ff7812 */ /* 0x000fe4000780c0ff */
[----:B------:R-:W-:Y:S01]  /*c9e0*/  LOP3.LUT R12, R12, 0xffff, R71, 0xf8, !PT ;  /* 0x0000ffff0c0c7812 */ /* 0x000fe200078ef847 */
[----:B------:R-:W-:Y:S01]  /*c9f0*/  IMAD.IADD R3, R31, 0x1, R32 ;  /* 0x000000011f037824 */ /* 0x000fe200078e0220 */
[----:B------:R-:W-:Y:S02]  /*ca00*/  LOP3.LUT R70, R70, R69, RZ, 0xfc, !PT ;  /* 0x0000004546467212 */ /* 0x000fe400078efcff */
[----:B------:R-:W-:Y:S02]  /*ca10*/  LOP3.LUT R42, R42, R74, RZ, 0xfc, !PT ;  /* 0x0000004a2a2a7212 */ /* 0x000fe400078efcff */
[----:B------:R-:W-:Y:S01]  /*ca20*/  LOP3.LUT R84, R9, 0xffff, R84, 0xf8, !PT ;  /* 0x0000ffff09547812 */ /* 0x000fe200078ef854 */
[----:B------:R-:W-:Y:S01]  /*ca30*/  IMAD.U32 R9, R77, 0x10000, RZ ;  /* 0x000100004d097824 */ /* 0x000fe200078e00ff */
[----:B------:R-:W-:Y:S01]  /*ca40*/  LOP3.LUT R11, R11, 0xffff, R88, 0xf8, !PT ;  /* 0x0000ffff0b0b7812 */ /* 0x000fe200078ef858 */
[----:B------:R-:W-:Y:S01]  /*ca50*/  IMAD.MOV.U32 R7, RZ, RZ, R42 ;  /* 0x000000ffff077224 */ /* 0x000fe200078e002a */
[----:B------:R-:W-:Y:S01]  /*ca60*/  LOP3.LUT R92, R92, R91, RZ, 0xfc, !PT ;  /* 0x0000005b5c5c7212 */ /* 0x000fe200078efcff */
[----:B------:R-:W-:Y:S01]  /*ca70*/  @P0 VIADD R2, R33, 0xffffffc0 ;  /* 0xffffffc021020836 */ /* 0x000fe20000000000 */
[----:B------:R-:W-:Y:S02]  /*ca80*/  LOP3.LUT R9, R84, R9, RZ, 0xfc, !PT ;  /* 0x0000000954097212 */ /* 0x000fe400078efcff */
[----:B------:R-:W-:Y:S01]  /*ca90*/  LOP3.LUT R11, R11, R87, RZ, 0xfc, !PT ;  /* 0x000000570b0b7212 */ /* 0x000fe200078efcff */
[----:B------:R-:W-:Y:S01]  /*caa0*/  IMAD.MOV.U32 R93, RZ, RZ, R92 ;  /* 0x000000ffff5d7224 */ /* 0x000fe200078e005c */
[----:B------:R-:W-:Y:S02]  /*cab0*/  LOP3.LUT R14, R14, 0xffff, R90, 0xf8, !PT ;  /* 0x0000ffff0e0e7812 */ /* 0x000fe400078ef85a */
[----:B------:R-:W-:Y:S01]  /*cac0*/  LOP3.LUT R22, R22, R35, RZ, 0xfc, !PT ;  /* 0x0000002316167212 */ /* 0x000fe200078efcff */
[----:B-1----:R-:W-:Y:S01]  /*cad0*/  IMAD.MOV.U32 R16, RZ, RZ, R6 ;  /* 0x000000ffff107224 */ /* 0x002fe200078e0006 */
[----:B------:R-:W-:Y:S01]  /*cae0*/  LOP3.LUT R24, R48, 0xffff, R47, 0xf8, !PT ;  /* 0x0000ffff30187812 */ /* 0x000fe200078ef82f */
[----:B------:R-:W-:Y:S01]  /*caf0*/  IMAD.MOV.U32 R17, RZ, RZ, R50 ;  /* 0x000000ffff117224 */ /* 0x000fe200078e0032 */
[----:B------:R-:W-:Y:S01]  /*cb00*/  LOP3.LUT R21, R21, 0xffff, R39, 0xf8, !PT ;  /* 0x0000ffff15157812 */ /* 0x000fe200078ef827 */
[----:B------:R-:W-:Y:S02]  /*cb10*/  IMAD.MOV.U32 R18, RZ, RZ, R5 ;  /* 0x000000ffff127224 */ /* 0x000fe400078e0005 */
[----:B------:R-:W-:Y:S01]  /*cb20*/  IMAD.MOV.U32 R19, RZ, RZ, R66 ;  /* 0x000000ffff137224 */ /* 0x000fe200078e0042 */
[----:B------:R-:W-:Y:S01]  /*cb30*/  LOP3.LUT R21, R21, R38, RZ, 0xfc, !PT ;  /* 0x0000002615157212 */ /* 0x000fe200078efcff */
[----:B------:R-:W-:Y:S02]  /*cb40*/  IMAD.MOV.U32 R5, RZ, RZ, R70 ;  /* 0x000000ffff057224 */ /* 0x000fe400078e0046 */
[----:B------:R-:W-:Y:S01]  /*cb50*/  IMAD.MOV.U32 R6, RZ, RZ, R12 ;  /* 0x000000ffff067224 */ /* 0x000fe200078e000c */
[----:B------:R1:W-:Y:S01]  /*cb60*/  STS.128 [R3+0x28000], R16 ;  /* 0x0280001003007388 */ /* 0x0003e20000000c00 */
[----:B------:R-:W-:Y:S07]  /*cb70*/  IMAD.MOV.U32 R92, RZ, RZ, R14 ;  /* 0x000000ffff5c7224 */ /* 0x000fee00078e000e */
[----:B------:R2:W-:Y:S01]  /*cb80*/  STS.128 [R2], R4 ;  /* 0x0000000402007388 */ /* 0x0005e20000000c00 */
[----:B-1----:R-:W-:Y:S07]  /*cb90*/  IMAD.IADD R16, R32, 0x1, R2 ;  /* 0x0000000120107824 */ /* 0x002fee00078e0202 */
[----:B------:R-:W-:Y:S01]  /*cba0*/  STS.128 [R16], R8 ;  /* 0x0000000810007388 */ /* 0x000fe20000000c00 */
[----:B--2---:R-:W-:Y:S02]  /*cbb0*/  IMAD.MOV.U32 R4, RZ, RZ, R15 ;  /* 0x000000ffff047224 */ /* 0x004fe400078e000f */
[----:B------:R-:W-:Y:S02]  /*cbc0*/  IMAD.MOV.U32 R5, RZ, RZ, R22 ;  /* 0x000000ffff057224 */ /* 0x000fe400078e0016 */
[----:B------:R-:W-:Y:S03]  /*cbd0*/  IMAD.MOV.U32 R6, RZ, RZ, R23 ;  /* 0x000000ffff067224 */ /* 0x000fe600078e0017 */
[----:B------:R-:W-:Y:S01]  /*cbe0*/  STS.128 [R31+0x2c000], R92 ;  /* 0x02c0005c1f007388 */ /* 0x000fe20000000c00 */
[----:B------:R-:W-:Y:S02]  /*cbf0*/  IMAD.MOV.U32 R7, RZ, RZ, R26 ;  /* 0x000000ffff077224 */ /* 0x000fe400078e001a */
[----:B------:R-:W-:Y:S02]  /*cc00*/  IMAD.MOV.U32 R22, RZ, RZ, R24 ;  /* 0x000000ffff167224 */ /* 0x000fe400078e0018 */
[----:B------:R-:W-:Y:S03]  /*cc10*/  IMAD.MOV.U32 R23, RZ, RZ, R30 ;  /* 0x000000ffff177224 */ /* 0x000fe600078e001e */
[----:B------:R1:W-:Y:S08]  /*cc20*/  STS.128 [R3+0x2c000], R4 ;  /* 0x02c0000403007388 */ /* 0x0003f00000000c00 */
[----:B------:R2:W-:Y:S01]  /*cc30*/  STS.128 [R2+0x4000], R20 ;  /* 0x0040001402007388 */ /* 0x0005e20000000c00 */
[----:B-1----:R-:W-:Y:S02]  /*cc40*/  IMAD.MOV.U32 R4, RZ, RZ, R25 ;  /* 0x000000ffff047224 */ /* 0x002fe400078e0019 */
[----:B------:R-:W-:Y:S02]  /*cc50*/  IMAD.MOV.U32 R5, RZ, RZ, R28 ;  /* 0x000000ffff057224 */ /* 0x000fe400078e001c */
[----:B------:R-:W-:Y:S02]  /*cc60*/  IMAD.MOV.U32 R6, RZ, RZ, R29 ;  /* 0x000000ffff067224 */ /* 0x000fe400078e001d */
[----:B------:R-:W-:Y:S02]  /*cc70*/  IMAD.MOV.U32 R7, RZ, RZ, R0 ;  /* 0x000000ffff077224 */ /* 0x000fe400078e0000 */
[----:B------:R-:W-:Y:S03]  /*cc80*/  IMAD.U32 R0, RZ, RZ, UR46 ;  /* 0x0000002eff007e24 */ /* 0x000fe6000f8e00ff */
[----:B------:R2:W-:Y:S02]  /*cc90*/  STS.128 [R16+0x4000], R4 ;  /* 0x0040000410007388 */ /* 0x0005e40000000c00 */
[----:B------:R-:W-:Y:S01]  /*cca0*/  ISETP.NE.AND P0, PT, R0, 0x3, PT ;  /* 0x000000030000780c */ /* 0x000fe20003f05270 */
[----:B------:R-:W-:Y:S01]  /*ccb0*/  @!PT LDS RZ, [RZ] ;  /* 0x00000000fffff984 */ /* 0x000fe20000000800 */
[----:B------:R-:W-:Y:S01]  /*ccc0*/  @!PT LDS RZ, [RZ] ;  /* 0x00000000fffff984 */ /* 0x000fe20000000800 */
[----:B------:R-:W-:Y:S01]  /*ccd0*/  @!PT LDS RZ, [RZ] ;  /* 0x00000000fffff984 */ /* 0x000fe20000000800 */
[----:B------:R-:W-:Y:S01]  /*cce0*/  @!PT LDS RZ, [RZ] ;  /* 0x00000000fffff984 */ /* 0x000fe20000000800 */
[----:B------:R1:W-:Y:S06]  /*ccf0*/  MEMBAR.ALL.CTA ;  /* 0x0000000000007992 */ /* 0x0003ec0000008000 */
[----:B-1----:R-:W1:Y:S06]  /*cd00*/  FENCE.VIEW.ASYNC.S ;  /* 0x00000000000073c6 */ /* 0x002e6c0000000000 */
[----:B------:R-:W-:Y:S05]  /*cd10*/  @!P0 BRA `(.L_x_201) ;  /* 0x0000000000048947 */ /* 0x000fea0003800000 */
[----:B------:R-:W-:Y:S05]  /*cd20*/  BPT.TRAP 0x1 ;  /* 0x000000040000795c */ /* 0x000fea0000300000 */
.L_x_201:
[----:B-1----:R-:W-:Y:S01]  /*cd30*/  SYNCS.ARRIVE.TRANS64.A1T0 RZ, [UR36+0x38890], RZ ;  /* 0x038890ffffff79a7 */ /* 0x002fe20008100024 */
[----:B------:R-:W-:Y:S05]  /*cd40*/  @!P0 BRA `(.L_x_202) ;  /* 0x0000000000048947 */ /* 0x000fea0003800000 */
[----:B------:R-:W-:Y:S05]  /*cd50*/  BPT.TRAP 0x1 ;  /* 0x000000040000795c */ /* 0x000fea0000300000 */
.L_x_202:
[----:B------:R-:W3:Y:S01]  /*cd60*/  LDL.LU R0, [R1] ;  /* 0x0000000001007983 */ /* 0x000ee20000300800 */
[----:B------:R-:W-:Y:S01]  /*cd70*/  UIADD3 UR4, UPT, UPT, UR36, 0x38848, URZ ;  /* 0x0003884824047890 */ /* 0x000fe2000fffe0ff */
[----:B------:R-:W-:Y:S02]  /*cd80*/  LOP3.LUT R79, R79, 0x1, RZ, 0x3c, !PT ;  /* 0x000000014f4f7812 */ /* 0x000fe400078e3cff */
[----:B--2---:R-:W2:Y:S01]  /*cd90*/  LDL.LU R6, [R1+0x4] ;  /* 0x0000040001067983 */ /* 0x004ea20000300800 */
[----:B------:R-:W-:Y:S03]  /*cda0*/  UPRMT UR4, UR37, 0x654, UR4 ;  /* 0x0000065425047896 */ /* 0x000fe60008000004 */
[----:B------:R-:W4:Y:S04]  /*cdb0*/  LDL.LU R5, [R1+0xc] ;  /* 0x00000c0001057983 */ /* 0x000f280000300800 */
[----:B------:R-:W5:Y:S02]  /*cdc0*/  LDL.LU R4, [R1+0x8] ;  /* 0x0000080001047983 */ /* 0x000f640000300800 */
[----:B------:R-:W-:Y:S02]  /*cdd0*/  SYNCS.ARRIVE.TRANS64.RED.A1T0 RZ, [UR4], RZ ;  /* 0x000000ffffff79a7 */ /* 0x000fe40008100404 */
[----:B------:R-:W3:Y:S04]  /*cde0*/  LDL.LU R3, [R1+0x14] ;  /* 0x0000140001037983 */ /* 0x000ee80000300800 */
[----:B------:R-:W2:Y:S02]  /*cdf0*/  LDL.LU R2, [R1+0x10] ;  /* 0x0000100001027983 */ /* 0x000ea40000300800 */
[----:B--2---:R-:W-:Y:S02]  /*ce00*/  LOP3.LUT R2, R2, 0x1, RZ, 0x3c, !PT ;  /* 0x0000000102027812 */ /* 0x004fe400078e3cff */
[----:B------:R-:W-:Y:S02]  /*ce10*/  LOP3.LUT R6, R6, 0x1, RZ, 0x3c, !PT ;  /* 0x0000000106067812 */ /* 0x000fe400078e3cff */
[----:B----4-:R-:W-:Y:S02]  /*ce20*/  LOP3.LUT R5, R5, 0x1, RZ, 0x3c, !PT ;  /* 0x0000000105057812 */ /* 0x010fe400078e3cff */
[----:B-----5:R-:W-:Y:S01]  /*ce30*/  LOP3.LUT R4, R4, 0x1, RZ, 0x3c, !PT ;  /* 0x0000000104047812 */ /* 0x020fe200078e3cff */
[----:B------:R2:W-:Y:S01]  /*ce40*/  STL [R1+0x4], R6 ;  /* 0x0000040601007387 */ /* 0x0005e20000100800 */
[----:B---3--:R-:W-:Y:S02]  /*ce50*/  LOP3.LUT R3, R3, 0x1, RZ, 0x3c, !PT ;  /* 0x0000000103037812 */ /* 0x008fe400078e3cff */
[C---:B------:R-:W-:Y:S01]  /*ce60*/  ISETP.GT.U32.AND P1, PT, R0.reuse, 0x1, PT ;  /* 0x000000010000780c */ /* 0x040fe20003f24070 */
[----:B------:R2:W-:Y:S01]  /*ce70*/  STL [R1+0xc], R5 ;  /* 0x00000c0501007387 */ /* 0x0005e20000100800 */
[----:B------:R-:W-:Y:S03]  /*ce80*/  VIADD R0, R0, 0xffffffff ;  /* 0xffffffff00007836 */ /* 0x000fe60000000000 */
[----:B------:R2:W-:Y:S04]  /*ce90*/  STL [R1+0x8], R4 ;  /* 0x0000080401007387 */ /* 0x0005e80000100800 */
[----:B------:R2:W-:Y:S04]  /*cea0*/  STL [R1], R0 ;  /* 0x0000000001007387 */ /* 0x0005e80000100800 */
[----:B------:R2:W-:Y:S04]  /*ceb0*/  STL [R1+0x14], R3 ;  /* 0x0000140301007387 */ /* 0x0005e80000100800 */
[----:B------:R2:W-:Y:S01]  /*cec0*/  STL [R1+0x10], R2 ;  /* 0x0000100201007387 */ /* 0x0005e20000100800 */
[----:B------:R-:W-:Y:S05]  /*ced0*/  @P1 BRA `(.L_x_203) ;  /* 0xffffffb800c41947 */ /* 0x000fea000383ffff */
[----:B------:R-:W1:Y:S01]  /*cee0*/  S2R R23, SR_TID.X ;  /* 0x0000000000177919 */ /* 0x000e620000002100 */
[----:B------:R-:W3:Y:S01]  /*cef0*/  S2UR UR5, SR_CTAID.Y ;  /* 0x00000000000579c3 */ /* 0x000ee20000002600 */
[----:B------:R-:W-:Y:S01]  /*cf00*/  LOP3.LUT R17, R72, 0x7f, RZ, 0xc0, !PT ;  /* 0x0000007f48117812 */ /* 0x000fe200078ec0ff */
[----:B------:R-:W4:Y:S01]  /*cf10*/  S2R R22, SR_CTAID.X ;  /* 0x0000000000167919 */ /* 0x000f220000002500 */
[----:B------:R-:W-:-:S05]  /*cf20*/  LOP3.LUT R84, R41, 0x600000, RZ, 0xc0, !PT ;  /* 0x0060000029547812 */ /* 0x000fca00078ec0ff */
[----:B------:R-:W3:Y:S01]  /*cf30*/  LDC.64 R82, c[0x0][0x988] ;  /* 0x00026200ff527b82 */ /* 0x000ee20000000a00 */
[----:B------:R-:W-:-:S07]  /*cf40*/  LOP3.LUT R84, R84, 0x10, R40, 0xf8, !PT ;  /* 0x0000001054547812 */ /* 0x000fce00078ef828 */
[----:B--2---:R-:W2:Y:S08]  /*cf50*/  LDC.64 R2, c[0x0][0x9a0] ;  /* 0x00026800ff027b82 */ /* 0x004eb00000000a00 */
[----:B------:R-:W5:Y:S01]  /*cf60*/  S2UR UR4, SR_CTAID.Z ;  /* 0x00000000000479c3 */ /* 0x000f620000002700 */
[----:B-1----:R-:W-:-:S07]  /*cf70*/  SHF.L.U32 R0, R23, 0x10, RZ ;  /* 0x0000001017007819 */ /* 0x002fce00000006ff */
[----:B------:R-:W5:Y:S01]  /*cf80*/  LDC R81, c[0x0][0x990] ;  /* 0x00026400ff517b82 */ /* 0x000f620000000800 */
[----:B------:R-:W-:Y:S01]  /*cf90*/  SHF.R.U32.HI R23, RZ, 0x3, R23 ;  /* 0x00000003ff177819 */ /* 0x000fe20000011617 */
[----:B---3--:R-:W-:Y:S01]  /*cfa0*/  IMAD R4, R83, UR5, RZ ;  /* 0x0000000553047c24 */ /* 0x008fe2000f8e02ff */
[----:B----4-:R-:W-:Y:S02]  /*cfb0*/  SHF.L.U32 R22, R22, 0x7, RZ ;  /* 0x0000000716167819 */ /* 0x010fe400000006ff */
[----:B------:R-:W-:-:S03]  /*cfc0*/  LOP3.LUT R0, R0, 0x600010, R23, 0xc8, !PT ;  /* 0x0060001000007812 */ /* 0x000fc600078ec817 */
[----:B------:R-:W1:Y:S01]  /*cfd0*/  LDC R16, c[0x0][0x9a8] ;  /* 0x00026a00ff107b82 */ /* 0x000e620000000800 */
[----:B--2---:R-:W-:Y:S01]  /*cfe0*/  IMAD R3, R3, UR5, RZ ;  /* 0x0000000503037c24 */ /* 0x004fe2000f8e02ff */
[----:B------:R-:W-:Y:S01]  /*cff0*/  LOP3.LUT R80, R0, 0x180, RZ, 0xfc, !PT ;  /* 0x0000018000507812 */ /* 0x000fe200078efcff */
[C---:B------:R-:W-:Y:S02]  /*d000*/  IMAD R4, R22.reuse, R82, R4 ;  /* 0x0000005216047224 */ /* 0x040fe400078e0204 */
[C---:B------:R-:W-:Y:S01]  /*d010*/  IMAD R3, R22.reuse, R2, R3 ;  /* 0x0000000216037224 */ /* 0x040fe200078e0203 */
[----:B------:R-:W-:Y:S01]  /*d020*/  LOP3.LUT R22, R22, 0x7f, R72, 0xf8, !PT ;  /* 0x0000007f16167812 */ /* 0x000fe200078ef848 */
[C---:B------:R-:W-:Y:S02]  /*d030*/  IMAD R82, R17.reuse, R82, RZ ;  /* 0x0000005211527224 */ /* 0x040fe400078e02ff */
[----:B------:R-:W-:-:S03]  /*d040*/  IMAD R17, R17, R2, RZ ;  /* 0x0000000211117224 */ /* 0x000fc600078e02ff */
[----:B------:R-:W-:Y:S01]  /*d050*/  SHF.R.S32.HI R2, RZ, 0x1f, R82 ;  /* 0x0000001fff027819 */ /* 0x000fe20000011452 */
[----:B-----5:R-:W-:Y:S02]  /*d060*/  IMAD R81, R81, UR4, R4 ;  /* 0x0000000451517c24 */ /* 0x020fe4000f8e0204 */
[----:B-1----:R-:W-:Y:S01]  /*d070*/  IMAD R16, R16, UR4, R3 ;  /* 0x0000000410107c24 */ /* 0x002fe2000f8e0203 */
[----:B------:R-:W-:Y:S01]  /*d080*/  IADD3 R3, PT, PT, R80, -0x100, RZ ;  /* 0xffffff0050037810 */ /* 0x000fe20007ffe0ff */
[----:B------:R-:W-:Y:S06]  /*d090*/  @!P0 BRA `(.L_x_204) ;  /* 0x0000000000048947 */ /* 0x000fec0003800000 */
[----:B------:R-:W-:Y:S05]  /*d0a0*/  BPT.TRAP 0x1 ;  /* 0x000000040000795c */ /* 0x000fea0000300000 */
.L_x_204:
[----:B------:R-:W-:Y:S02]  /*d0b0*/  SHF.L.U32 R0, RZ, 0x1f, RZ ;  /* 0x0000001fff007819 */ /* 0x000fe400000006ff */
[----:B------:R-:W-:Y:S02]  /*d0c0*/  SHF.R.U32.HI R83, RZ, 0x5, R72 ;  /* 0x00000005ff537819 */ /* 0x000fe40000011648 */
[----:B------:R-:W1:Y:S01]  /*d0d0*/  SYNCS.PHASECHK.TRANS64.TRYWAIT P1, [UR36+0x388a0], R0 ;  /* 0x0388a000ff0075a7 */ /* 0x000e620008021124 */
[----:B------:R-:W-:Y:S02]  /*d0e0*/  SHF.R.U32.HI R3, RZ, 0x15, R3 ;  /* 0x00000015ff037819 */ /* 0x000fe40000011603 */
[----:B------:R-:W-:-:S04]  /*d0f0*/  LOP3.LUT R83, R83, 0x3, RZ, 0xc0, !PT ;  /* 0x0000000353537812 */ /* 0x000fc800078ec0ff */
[----:B------:R-:W-:Y:S01]  /*d100*/  ISETP.NE.AND P0, PT, R83, R3, PT ;  /* 0x000000035300720c */ /* 0x000fe20003f05270 */
[----:B-1----:R-:W-:-:S12]  /*d110*/  @!P1 BRA `(.L_x_205) ;  /* 0x0000003c00989947 */ /* 0x002fd80003800000 */
.L_x_309:
[----:B------:R-:W-:Y:S05]  /*d120*/  @!P0 BRA `(.L_x_206) ;  /* 0x0000000000408947 */ /* 0x000fea0003800000 */
[----:B------:R-:W-:Y:S01]  /*d130*/  MOV R14, 0x0 ;  /* 0x00000000000e7802 */ /* 0x000fe20000000f00 */
[----:B------:R-:W2:Y:S01]  /*d140*/  LDCU.64 UR8, c[0x4][0x80] ;  /* 0x01001000ff0877ac */ /* 0x000ea20008000a00 */
[----:B------:R-:W-:Y:S02]  /*d150*/  HFMA2 R12, -RZ, RZ, 0, 5.9604644775390625e-08 ;  /* 0x00000001ff0c7431 */ /* 0x000fe400000001ff */
[----:B------:R-:W-:Y:S01]  /*d160*/  IMAD.MOV.U32 R8, RZ, RZ, 0x192 ;  /* 0x00000192ff087424 */ /* 0x000fe200078e00ff */
[----:B------:R-:W3:Y:S01]  /*d170*/  LDCU.64 UR6, c[0x4][0x88] ;  /* 0x01001100ff0677ac */ /* 0x000ee20008000a00 */
[----:B------:R-:W4:Y:S01]  /*d180*/  LDC.64 R14, c[0x4][R14] ;  /* 0x010000000e0e7b82 */ /* 0x000f220000000a00 */
[----:B------:R-:W-:Y:S01]  /*d190*/  IMAD.MOV.U32 R13, RZ, RZ, RZ ;  /* 0x000000ffff0d7224 */ /* 0x000fe200078e00ff */
[----:B------:R-:W5:Y:S01]  /*d1a0*/  LDCU.64 UR4, c[0x4][0x8] ;  /* 0x01000100ff0477ac */ /* 0x000f620008000a00 */
[----:B--2---:R-:W-:Y:S01]  /*d1b0*/  IMAD.U32 R4, RZ, RZ, UR8 ;  /* 0x00000008ff047e24 */ /* 0x004fe2000f8e00ff */
[----:B------:R-:W-:Y:S01]  /*d1c0*/  MOV R5, UR9 ;  /* 0x0000000900057c02 */ /* 0x000fe20008000f00 */
[----:B---3--:R-:W-:Y:S01]  /*d1d0*/  IMAD.U32 R6, RZ, RZ, UR6 ;  /* 0x00000006ff067e24 */ /* 0x008fe2000f8e00ff */
[----:B------:R-:W-:Y:S01]  /*d1e0*/  MOV R7, UR7 ;  /* 0x0000000700077c02 */ /* 0x000fe20008000f00 */
[----:B-----5:R-:W-:Y:S01]  /*d1f0*/  IMAD.U32 R10, RZ, RZ, UR4 ;  /* 0x00000004ff0a7e24 */ /* 0x020fe2000f8e00ff */
[----:B------:R-:W-:-:S02]  /*d200*/  MOV R11, UR5 ;  /* 0x00000005000b7c02 */ /* 0x000fc40008000f00 */
[----:B------:R-:W-:-:S07]  /*d210*/  LEPC R20, `(.L_x_206) ;  /* 0x000000001014794e */ /* 0x000fce0000000000 */
[----:B-1--4-:R-:W-:Y:S05]  /*d220*/  CALL.ABS.NOINC R14 ;  /* 0x000000000e007343 */ /* 0x012fea0003c00000 */
.L_x_206:
[C---:B-1----:R-:W-:Y:S01]  /*d230*/  VIADD R0, R80.reuse, 0xffffff20 ;  /* 0xffffff2050007836 */ /* 0x042fe20000000000 */
[----:B------:R-:W-:Y:S05]  /*d240*/  WARPSYNC.ALL ;  /* 0x0000000000007948 */ /* 0x000fea0003800000 */
[----:B------:R-:W-:Y:S02]  /*d250*/  SHF.R.U32.HI R0, RZ, 0x15, R0 ;  /* 0x00000015ff007819 */ /* 0x000fe40000011600 */
[----:B------:R-:W-:Y:S02]  /*d260*/  R2UR UR4, R80 ;  /* 0x00000000500472ca */ /* 0x000fe400000e0000 */
[----:B------:R-:W-:-:S11]  /*d270*/  ISETP.NE.AND P0, PT, R83, R0, PT ;  /* 0x000000005300720c */ /* 0x000fd60003f05270 */
[----:B------:R-:W1:Y:S02]  /*d280*/  LDTM.x16 R56, tmem[UR4+-0x100] ;  /* 0xffff0004003879ee */ /* 0x000e64000824ff00 */
[----:B-1----:R-:W-:Y:S05]  /*d290*/  @!P0 BRA `(.L_x_207) ;  /* 0x0000000000408947 */ /* 0x002fea0003800000 */
[----:B------:R-:W-:Y:S01]  /*d2a0*/  MOV R14, 0x0 ;  /* 0x00000000000e7802 */ /* 0x000fe20000000f00 */
[----:B------:R-:W1:Y:S01]  /*d2b0*/  LDCU.64 UR8, c[0x4][0x80] ;  /* 0x01001000ff0877ac */ /* 0x000e620008000a00 */
[----:B------:R-:W-:Y:S02]  /*d2c0*/  HFMA2 R12, -RZ, RZ, 0, 5.9604644775390625e-08 ;  /* 0x00000001ff0c7431 */ /* 0x000fe400000001ff */
[----:B------:R-:W-:Y:S01]  /*d2d0*/  IMAD.MOV.U32 R8, RZ, RZ, 0x192 ;  /* 0x00000192ff087424 */ /* 0x000fe200078e00ff */
[----:B------:R-:W2:Y:S01]  /*d2e0*/  LDCU.64 UR6, c[0x4][0x88] ;  /* 0x01001100ff0677ac */ /* 0x000ea20008000a00 */
[----:B------:R-:W3:Y:S01]  /*d2f0*/  LDC.64 R14, c[0x4][R14] ;  /* 0x010000000e0e7b82 */ /* 0x000ee20000000a00 */
[----:B------:R-:W-:Y:S01]  /*d300*/  IMAD.MOV.U32 R13, RZ, RZ, RZ ;  /* 0x000000ffff0d7224 */ /* 0x000fe200078e00ff */
[----:B------:R-:W4:Y:S01]  /*d310*/  LDCU.64 UR4, c[0x4][0x8] ;  /* 0x01000100ff0477ac */ /* 0x000f220008000a00 */
[----:B-1----:R-:W-:Y:S01]  /*d320*/  IMAD.U32 R4, RZ, RZ, UR8 ;  /* 0x00000008ff047e24 */ /* 0x002fe2000f8e00ff */
[----:B------:R-:W-:Y:S01]  /*d330*/  MOV R5, UR9 ;  /* 0x0000000900057c02 */ /* 0x000fe20008000f00 */
[----:B--2---:R-:W-:Y:S01]  /*d340*/  IMAD.U32 R6, RZ, RZ, UR6 ;  /* 0x00000006ff067e24 */ /* 0x004fe2000f8e00ff */
[----:B------:R-:W-:Y:S01]  /*d350*/  MOV R7, UR7 ;  /* 0x0000000700077c02 */ /* 0x000fe20008000f00 */
[----:B----4-:R-:W-:Y:S01]  /*d360*/  IMAD.U32 R10, RZ, RZ, UR4 ;  /* 0x00000004ff0a7e24 */ /* 0x010fe2000f8e00ff */
[----:B------:R-:W-:-:S02]  /*d370*/  MOV R11, UR5 ;  /* 0x00000005000b7c02 */ /* 0x000fc40008000f00 */
[----:B------:R-:W-:-:S07]  /*d380*/  LEPC R20, `(.L_x_207) ;  /* 0x000000001014794e */ /* 0x000fce0000000000 */
[----:B---3--:R-:W-:Y:S05]  /*d390*/  CALL.ABS.NOINC R14 ;  /* 0x000000000e007343 */ /* 0x008fea0003c00000 */
.L_x_207:
[C---:B------:R-:W-:Y:S01]  /*d3a0*/  VIADD R0, R80.reuse, 0xffffff40 ;  /* 0xffffff4050007836 */ /* 0x040fe20000000000 */
        /* <DEDUP_REMOVED lines=22> */
.L_x_208:
        /* <DEDUP_REMOVED lines=23> */
.L_x_209:
[----:B------:R-:W-:Y:S05]  /*d680*/  WARPSYNC.ALL ;  /* 0x0000000000007948 */ /* 0x000fea0003800000 */
[----:B------:R-:W-:Y:S01]  /*d690*/  LOP3.LUT R23, R23, 0x10, RZ, 0xc0, !PT ;  /* 0x0000001017177812 */ /* 0x000fe200078ec0ff */
[----:B------:R-:W1:Y:S04]  /*d6a0*/  LDCU UR7, c[0x0][0x38c] ;  /* 0x00007180ff0777ac */ /* 0x000e680008000800 */
[C---:B------:R-:W-:Y:S01]  /*d6b0*/  VIADD R79, R23.reuse, 0x8 ;  /* 0x00000008174f7836 */ /* 0x040fe20000000000 */
[----:B------:R-:W-:Y:S01]  /*d6c0*/  LOP3.LUT R78, R78, 0xfffffffb, RZ, 0xc0, !PT ;  /* 0xfffffffb4e4e7812 */ /* 0x000fe200078ec0ff */
[C---:B------:R-:W-:Y:S01]  /*d6d0*/  VIADD R77, R23.reuse, 0x20 ;  /* 0x00000020174d7836 */ /* 0x040fe20000000000 */
[----:B------:R-:W2:Y:S01]  /*d6e0*/  LDCU UR6, c[0x0][0x384] ;  /* 0x00007080ff0677ac */ /* 0x000ea20008000800 */
[C---:B------:R-:W-:Y:S01]  /*d6f0*/  VIADD R76, R23.reuse, 0x28 ;  /* 0x00000028174c7836 */ /* 0x040fe20000000000 */
[----:B------:R-:W-:Y:S01]  /*d700*/  IADD3 R16, P1, P0, R16, R17, R23 ;  /* 0x0000001110107210 */ /* 0x000fe2000783e017 */
[C---:B------:R-:W-:Y:S01]  /*d710*/  VIADD R73, R23.reuse, 0x60 ;  /* 0x0000006017497836 */ /* 0x040fe20000000000 */
[----:B------:R-:W3:Y:S01]  /*d720*/  LDCU.64 UR4, c[0x0][0x998] ;  /* 0x00013300ff0477ac */ /* 0x000ee20008000a00 */
[----:B------:R-:W-:Y:S01]  /*d730*/  SHF.R.S32.HI R0, RZ, 0x1f, R17 ;  /* 0x0000001fff007819 */ /* 0x000fe20000011411 */
[C---:B------:R-:W-:Y:S01]  /*d740*/  VIADD R74, R23.reuse, 0x48 ;  /* 0x00000048174a7836 */ /* 0x040fe20000000000 */
[----:B------:R-:W4:Y:S01]  /*d750*/  S2UR UR37, SR_CgaCtaId ;  /* 0x00000000002579c3 */ /* 0x000f220000008800 */
[C---:B------:R-:W-:Y:S01]  /*d760*/  VIADD R75, R23.reuse, 0x40 ;  /* 0x00000040174b7836 */ /* 0x040fe20000000000 */
[----:B------:R-:W-:Y:S01]  /*d770*/  IADD3.X R0, PT, PT, RZ, R0, RZ, P1, P0 ;  /* 0x00000000ff007210 */ /* 0x000fe20000fe04ff */
[C---:B------:R-:W-:Y:S01]  /*d780*/  VIADD R72, R23.reuse, 0x68 ;  /* 0x0000006817487836 */ /* 0x040fe20000000000 */
[----:B------:R-:W-:Y:S01]  /*d790*/  UISETP.NE.AND UP0, UPT, UR46, 0x3, UPT ;  /* 0x000000032e00788c */ /* 0x000fe2000bf05270 */
[----:B------:R-:W-:Y:S01]  /*d7a0*/  BSSY.RECONVERGENT B0, `(.L_x_210) ;  /* 0x0000032000007945 */ /* 0x000fe20003800200 */
[----:B-1----:R-:W-:-:S02]  /*d7b0*/  ISETP.GE.AND P5, PT, R23, UR7, PT ;  /* 0x0000000717007c0c */ /* 0x002fc4000bfa6270 */
[----:B------:R-:W-:Y:S02]  /*d7c0*/  ISETP.GE.AND P4, PT, R79, UR7, PT ;  /* 0x000000074f007c0c */ /* 0x000fe4000bf86270 */
[C---:B--2---:R-:W-:Y:S02]  /*d7d0*/  ISETP.GE.U32.OR P5, PT, R22.reuse, UR6, P5 ;  /* 0x0000000616007c0c */ /* 0x044fe4000afa6470 */
[----:B------:R-:W-:Y:S02]  /*d7e0*/  ISETP.GE.U32.OR P4, PT, R22, UR6, P4 ;  /* 0x0000000616007c0c */ /* 0x000fe4000a786470 */
[----:B------:R-:W-:Y:S02]  /*d7f0*/  ISETP.GE.AND P3, PT, R77, UR7, PT ;  /* 0x000000074d007c0c */ /* 0x000fe4000bf66270 */
[----:B------:R-:W-:Y:S02]  /*d800*/  ISETP.GE.AND P2, PT, R76, UR7, PT ;  /* 0x000000074c007c0c */ /* 0x000fe4000bf46270 */
[----:B------:R-:W-:-:S02]  /*d810*/  ISETP.GE.U32.OR P3, PT, R22, UR6, P3 ;  /* 0x0000000616007c0c */ /* 0x000fc40009f66470 */
[----:B------:R-:W-:Y:S02]  /*d820*/  ISETP.GE.AND P6, PT, R73, UR7, PT ;  /* 0x0000000749007c0c */ /* 0x000fe4000bfc6270 */
[----:B---3--:R-:W-:Y:S02]  /*d830*/  LEA R20, P0, R16, UR4, 0x1 ;  /* 0x0000000410147c11 */ /* 0x008fe4000f8008ff */
[----:B------:R-:W-:Y:S02]  /*d840*/  @P5 LOP3.LUT R78, R78, 0x4, RZ, 0xfc, !PT ;  /* 0x000000044e4e5812 */ /* 0x000fe400078efcff */
[----:B------:R-:W-:Y:S02]  /*d850*/  ISETP.GE.U32.OR P5, PT, R22, UR6, P2 ;  /* 0x0000000616007c0c */ /* 0x000fe400097a6470 */
[----:B------:R-:W-:Y:S02]  /*d860*/  LOP3.LUT R78, R78, 0xfffffffd, RZ, 0xc0, !PT ;  /* 0xfffffffd4e4e7812 */ /* 0x000fe400078ec0ff */
[----:B------:R-:W-:-:S02]  /*d870*/  R2UR UR4, R80 ;  /* 0x00000000500472ca */ /* 0x000fc400000e0000 */
[----:B------:R-:W-:Y:S02]  /*d880*/  @P4 LOP3.LUT R78, R78, 0x2, RZ, 0xfc, !PT ;  /* 0x000000024e4e4812 */ /* 0x000fe400078efcff */
[----:B------:R-:W-:Y:S02]  /*d890*/  ISETP.GE.U32.OR P2, PT, R22, UR6, P6 ;  /* 0x0000000616007c0c */ /* 0x000fe4000b746470 */
[----:B------:R-:W-:Y:S02]  /*d8a0*/  LOP3.LUT R78, R78, 0xfffffffe, RZ, 0xc0, !PT ;  /* 0xfffffffe4e4e7812 */ /* 0x000fe400078ec0ff */
[----:B------:R-:W-:Y:S02]  /*d8b0*/  LEA.HI.X R21, R16, UR5, R0, 0x1, P0 ;  /* 0x0000000510157c11 */ /* 0x000fe400080f0c00 */
[----:B------:R-:W-:Y:S02]  /*d8c0*/  @P3 LOP3.LUT R78, R78, 0x1, RZ, 0xfc, !PT ;  /* 0x000000014e4e3812 */ /* 0x000fe400078efcff */
[----:B------:R-:W-:Y:S01]  /*d8d0*/  ISETP.GE.AND P0, PT, R74, UR7, PT ;  /* 0x000000074a007c0c */ /* 0x000fe2000bf06270 */
[----:B------:R-:W1:Y:S01]  /*d8e0*/  LDTM.x16 R4, tmem[UR4+-0xa0] ;  /* 0xffff6004000479ee */ /* 0x000e62000824ff00 */
[----:B------:R-:W-:-:S02]  /*d8f0*/  LOP3.LUT P6, RZ, R78, 0x4, RZ, 0xc0, !PT ;  /* 0x000000044eff7812 */ /* 0x000fc400078cc0ff */
[----:B------:R-:W-:Y:S02]  /*d900*/  ISETP.GE.AND P1, PT, R75, UR7, PT ;  /* 0x000000074b007c0c */ /* 0x000fe4000bf26270 */
[----:B------:R-:W-:Y:S02]  /*d910*/  ISETP.GE.U32.OR P3, PT, R22, UR6, P0 ;  /* 0x0000000616007c0c */ /* 0x000fe40008766470 */
[----:B------:R-:W-:Y:S02]  /*d920*/  ISETP.GE.AND P0, PT, R72, UR7, PT ;  /* 0x0000000748007c0c */ /* 0x000fe4000bf06270 */
[C---:B------:R-:W-:Y:S02]  /*d930*/  ISETP.GE.U32.OR P4, PT, R22.reuse, UR6, P1 ;  /* 0x0000000616007c0c */ /* 0x040fe40008f86470 */
[----:B------:R-:W-:-:S03]  /*d940*/  ISETP.GE.U32.OR P1, PT, R22, UR6, P0 ;  /* 0x0000000616007c0c */ /* 0x000fc60008726470 */
[----:B-1--4-:R-:W-:Y:S10]  /*d950*/  @P6 BRA `(.L_x_211) ;  /* 0x0000000000586947 */ /* 0x012ff40003800000 */
[----:B------:R-:W-:Y:S02]  /*d960*/  F2FP.BF16.F32.PACK_AB R56, R57, R56 ;  /* 0x000000383938723e */ /* 0x000fe400000010ff */
[----:B------:R-:W-:Y:S02]  /*d970*/  F2FP.BF16.F32.PACK_AB R60, R61, R60 ;  /* 0x0000003c3d3c723e */ /* 0x000fe400000010ff */
[----:B------:R-:W-:Y:S02]  /*d980*/  PRMT R0, R56, 0x7632, R0 ;  /* 0x0000763238007816 */ /* 0x000fe40000000000 */
[----:B------:R-:W-:Y:S02]  /*d990*/  PRMT R3, R60, 0x7632, R3 ;  /* 0x000076323c037816 */ /* 0x000fe40000000003 */
[----:B------:R-:W-:Y:S02]  /*d9a0*/  F2FP.BF16.F32.PACK_AB R58, R59, R58 ;  /* 0x0000003a3b3a723e */ /* 0x000fe400000010ff */
[----:B------:R-:W-:-:S02]  /*d9b0*/  LOP3.LUT R0, R0, 0xffff, RZ, 0xc0, !PT ;  /* 0x0000ffff00007812 */ /* 0x000fc400078ec0ff */
[----:B------:R-:W-:Y:S02]  /*d9c0*/  LOP3.LUT R3, R3, 0xffff, RZ, 0xc0, !PT ;  /* 0x0000ffff03037812 */ /* 0x000fe400078ec0ff */
[----:B------:R-:W-:Y:S01]  /*d9d0*/  F2FP.BF16.F32.PACK_AB R62, R63, R62 ;  /* 0x0000003e3f3e723e */ /* 0x000fe200000010ff */
[----:B------:R-:W-:Y:S01]  /*d9e0*/  IMAD.WIDE.U32 R86, R0, 0x10000, RZ ;  /* 0x0001000000567825 */ /* 0x000fe200078e00ff */
[----:B------:R-:W-:Y:S02]  /*d9f0*/  PRMT R57, R58, 0x7632, R57 ;  /* 0x000076323a397816 */ /* 0x000fe40000000039 */
[----:B------:R-:W-:Y:S01]  /*da00*/  PRMT R59, R62, 0x7632, R59 ;  /* 0x000076323e3b7816 */ /* 0x000fe2000000003b */
[----:B------:R-:W-:Y:S01]  /*da10*/  IMAD.WIDE.U32 R88, R3, 0x10000, RZ ;  /* 0x0001000003587825 */ /* 0x000fe200078e00ff */
[----:B------:R-:W-:Y:S02]  /*da20*/  LOP3.LUT R58, R87, 0xffff, R58, 0xf8, !PT ;  /* 0x0000ffff573a7812 */ /* 0x000fe400078ef83a */
[----:B------:R-:W-:Y:S01]  /*da30*/  LOP3.LUT R56, R86, 0xffff, R56, 0xf8, !PT ;  /* 0x0000ffff56387812 */ /* 0x000fe200078ef838 */
[----:B------:R-:W-:Y:S01]  /*da40*/  IMAD.U32 R57, R57, 0x10000, RZ ;  /* 0x0001000039397824 */ /* 0x000fe200078e00ff */
[----:B------:R-:W-:Y:S01]  /*da50*/  LOP3.LUT R60, R88, 0xffff, R60, 0xf8, !PT ;  /* 0x0000ffff583c7812 */ /* 0x000fe200078ef83c */
[----:B------:R-:W-:Y:S01]  /*da60*/  IMAD.U32 R59, R59, 0x10000, RZ ;  /* 0x000100003b3b7824 */ /* 0x000fe200078e00ff */
[----:B------:R-:W-:-:S02]  /*da70*/  LOP3.LUT R62, R89, 0xffff, R62, 0xf8, !PT ;  /* 0x0000ffff593e7812 */ /* 0x000fc400078ef83e */
[----:B------:R-:W-:Y:S01]  /*da80*/  LOP3.LUT R57, R58, R57, RZ, 0xfc, !PT ;  /* 0x000000393a397212 */ /* 0x000fe200078efcff */
[----:B------:R-:W-:Y:S01]  /*da90*/  IMAD.MOV.U32 R58, RZ, RZ, R60 ;  /* 0x000000ffff3a7224 */ /* 0x000fe200078e003c */
[----:B------:R-:W-:-:S05]  /*daa0*/  LOP3.LUT R59, R62, R59, RZ, 0xfc, !PT ;  /* 0x0000003b3e3b7212 */ /* 0x000fca00078efcff */
[----:B------:R1:W-:Y:S02]  /*dab0*/  STG.E.128 desc[UR38][R20.64], R56 ;  /* 0x0000003814007986 */ /* 0x0003e4000c101d26 */
.L_x_211:
[----:B------:R-:W-:Y:S05]  /*dac0*/  BSYNC.RECONVERGENT B0 ;  /* 0x0000000000007941 */ /* 0x000fea0003800200 */
.L_x_210:
[----:B------:R-:W-:Y:S01]  /*dad0*/  LOP3.LUT P0, RZ, R78, 0x2, RZ, 0xc0, !PT ;  /* 0x000000024eff7812 */ /* 0x000fe2000780c0ff */
[----:B------:R-:W-:-:S12]  /*dae0*/  BSSY.RECONVERGENT B0, `(.L_x_212) ;  /* 0x0000019000007945 */ /* 0x000fd80003800200 */
[----:B------:R-:W-:Y:S05]  /*daf0*/  @P0 BRA `(.L_x_213) ;  /* 0x00000000005c0947 */ /* 0x000fea0003800000 */
[----:B------:R-:W-:Y:S02]  /*db00*/  F2FP.BF16.F32.PACK_AB R64, R65, R64 ;  /* 0x000000404140723e */ /* 0x000fe400000010ff */
[----:B------:R-:W-:Y:S02]  /*db10*/  F2FP.BF16.F32.PACK_AB R68, R69, R68 ;  /* 0x000000444544723e */ /* 0x000fe400000010ff */
[----:B------:R-:W-:Y:S02]  /*db20*/  PRMT R0, R64, 0x7632, R0 ;  /* 0x0000763240007816 */ /* 0x000fe40000000000 */
[----:B------:R-:W-:Y:S02]  /*db30*/  F2FP.BF16.F32.PACK_AB R66, R67, R66 ;  /* 0x000000424342723e */ /* 0x000fe400000010ff */
[----:B------:R-:W-:Y:S02]  /*db40*/  PRMT R3, R68, 0x7632, R3 ;  /* 0x0000763244037816 */ /* 0x000fe40000000003 */
[----:B------:R-:W-:-:S02]  /*db50*/  LOP3.LUT R0, R0, 0xffff, RZ, 0xc0, !PT ;  /* 0x0000ffff00007812 */ /* 0x000fc400078ec0ff */
[----:B------:R-:W-:Y:S02]  /*db60*/  F2FP.BF16.F32.PACK_AB R70, R71, R70 ;  /* 0x000000464746723e */ /* 0x000fe400000010ff */
[----:B------:R-:W-:Y:S01]  /*db70*/  LOP3.LUT R3, R3, 0xffff, RZ, 0xc0, !PT ;  /* 0x0000ffff03037812 */ /* 0x000fe200078ec0ff */
[----:B-1----:R-:W-:Y:S01]  /*db80*/  IMAD.WIDE.U32 R58, R0, 0x10000, RZ ;  /* 0x00010000003a7825 */ /* 0x002fe200078e00ff */
        /* <DEDUP_REMOVED lines=9> */
[----:B------:R-:W-:Y:S02]  /*dc20*/  LOP3.LUT R56, R66, R56, RZ, 0xfc, !PT ;  /* 0x0000003842387212 */ /* 0x000fe400078efcff */
[----:B------:R-:W-:-:S03]  /*dc30*/  LOP3.LUT R59, R70, R57, RZ, 0xfc, !PT ;  /* 0x00000039463b7212 */ /* 0x000fc600078efcff */
[----:B------:R-:W-:Y:S02]  /*dc40*/  IMAD.MOV.U32 R57, RZ, RZ, R56 ;  /* 0x000000ffff397224 */ /* 0x000fe400078e0038 */
[----:B------:R-:W-:-:S05]  /*dc50*/  IMAD.MOV.U32 R56, RZ, RZ, R64 ;  /* 0x000000ffff387224 */ /* 0x000fca00078e0040 */
[----:B------:R2:W-:Y:S02]  /*dc60*/  STG.E.128 desc[UR38][R20.64+0x10], R56 ;  /* 0x0000103814007986 */ /* 0x0005e4000c101d26 */
.L_x_213:
[----:B------:R-:W-:Y:S05]  /*dc70*/  BSYNC.RECONVERGENT B0 ;  /* 0x0000000000007941 */ /* 0x000fea0003800200 */
.L_x_212:
[----:B------:R-:W-:Y:S01]  /*dc80*/  LOP3.LUT P0, RZ, R78, 0x1, RZ, 0xc0, !PT ;  /* 0x000000014eff7812 */ /* 0x000fe2000780c0ff */
[----:B------:R-:W-:-:S12]  /*dc90*/  BSSY.RECONVERGENT B0, `(.L_x_214) ;  /* 0x0000018000007945 */ /* 0x000fd80003800200 */
[----:B------:R-:W-:Y:S05]  /*dca0*/  @P0 BRA `(.L_x_215) ;  /* 0x0000000000580947 */ /* 0x000fea0003800000 */
        /* <DEDUP_REMOVED lines=8> */
[----:B-12---:R-:W-:Y:S01]  /*dd30*/  IMAD.WIDE.U32 R56, R0, 0x10000, RZ ;  /* 0x0001000000387825 */ /* 0x006fe200078e00ff */
        /* <DEDUP_REMOVED lines=13> */
.L_x_215:
[----:B------:R-:W-:Y:S05]  /*de10*/  BSYNC.RECONVERGENT B0 ;  /* 0x0000000000007941 */ /* 0x000fea0003800200 */
.L_x_214:
[----:B------:R-:W-:Y:S04]  /*de20*/  BSSY.RECONVERGENT B0, `(.L_x_216) ;  /* 0x0000019000007945 */ /* 0x000fe80003800200 */
        /* <DEDUP_REMOVED lines=9> */
[----:B---3--:R-:W-:Y:S01]  /*dec0*/  IMAD.WIDE.U32 R42, R0, 0x10000, RZ ;  /* 0x00010000002a7825 */ /* 0x008fe200078e00ff */
        /* <DEDUP_REMOVED lines=14> */
.L_x_217:
[----:B------:R-:W-:Y:S05]  /*dfb0*/  BSYNC.RECONVERGENT B0 ;  /* 0x0000000000007941 */ /* 0x000fea0003800200 */
.L_x_216:
[----:B------:R-:W-:Y:S04]  /*dfc0*/  BSSY.RECONVERGENT B0, `(.L_x_218) ;  /* 0x0000018000007945 */ /* 0x000fe80003800200 */
        /* <DEDUP_REMOVED lines=9> */
[----:B---34-:R-:W-:Y:S01]  /*e060*/  IMAD.WIDE.U32 R40, R0, 0x10000, RZ ;  /* 0x0001000000287825 */ /* 0x018fe200078e00ff */
        /* <DEDUP_REMOVED lines=13> */
.L_x_219:
[----:B------:R-:W-:Y:S05]  /*e140*/  BSYNC.RECONVERGENT B0 ;  /* 0x0000000000007941 */ /* 0x000fea0003800200 */
.L_x_218:
        /* <DEDUP_REMOVED lines=25> */
.L_x_221:
[----:B------:R-:W-:Y:S05]  /*e2e0*/  BSYNC.RECONVERGENT B0 ;  /* 0x0000000000007941 */ /* 0x000fea0003800200 */
.L_x_220:
        /* <DEDUP_REMOVED lines=24> */
.L_x_223:
[----:B------:R-:W-:Y:S05]  /*e470*/  BSYNC.RECONVERGENT B0 ;  /* 0x0000000000007941 */ /* 0x000fea0003800200 */
.L_x_222:
        /* <DEDUP_REMOVED lines=25> */
.L_x_225:
[----:B------:R-:W-:Y:S05]  /*e610*/  BSYNC.RECONVERGENT B0 ;  /* 0x0000000000007941 */ /* 0x000fea0003800200 */
.L_x_224:
[----:B------:R-:W-:Y:S01]  /*e620*/  NOP ;  /* 0x0000000000007918 */ /* 0x000fe20000000000 */
[----:B------:R-:W-:Y:S05]  /*e630*/  BRA.U !UP0, `(.L_x_226) ;  /* 0x0000000108087547 */ /* 0x000fea000b800000 */
[----:B------:R-:W-:Y:S05]  /*e640*/  BPT.TRAP 0x1 ;  /* 0x000000040000795c */ /* 0x000fea0000300000 */
[----:B------:R-:W-:Y:S05]  /*e650*/  BPT.TRAP 0x1 ;  /* 0x000000040000795c */ /* 0x000fea0000300000 */
.L_x_226:
[----:B------:R-:W-:-:S04]  /*e660*/  UIADD3 UR4, UPT, UPT, UR36, 0x388b0, URZ ;  /* 0x000388b024047890 */ /* 0x000fc8000fffe0ff */
[----:B------:R-:W-:-:S09]  /*e670*/  UPRMT UR4, UR37, 0x654, UR4 ;  /* 0x0000065425047896 */ /* 0x000fd20008000004 */
[----:B------:R-:W-:Y:S01]  /*e680*/  SYNCS.ARRIVE.TRANS64.RED.A1T0 RZ, [UR4], RZ ;  /* 0x000000ffffff79a7 */ /* 0x000fe20008100404 */
[----:B------:R-:W-:Y:S05]  /*e690*/  BRA.U !UP0, `(.L_x_227) ;  /* 0x0000000108047547 */ /* 0x000fea000b800000 */
[----:B------:R-:W-:Y:S05]  /*e6a0*/  BPT.TRAP 0x1 ;  /* 0x000000040000795c */ /* 0x000fea0000300000 */
.L_x_227:
[----:B------:R-:W-:Y:S02]  /*e6b0*/  SHF.L.U32 R3, RZ, 0x1f, RZ ;  /* 0x0000001fff037819 */ /* 0x000fe400000006ff */
[----:B------:R-:W-:Y:S02]  /*e6c0*/  SHF.R.U32.HI R0, RZ, 0x15, R84 ;  /* 0x00000015ff007819 */ /* 0x000fe40000011654 */
[----:B------:R-:W5:Y:S02]  /*e6d0*/  SYNCS.PHASECHK.TRANS64.TRYWAIT P1, [UR36+0x388a8], R3 ;  /* 0x0388a803ff0075a7 */ /* 0x000f640008021124 */
[----:B------:R-:W-:Y:S01]  /*e6e0*/  ISETP.NE.AND P0, PT, R83, R0, PT ;  /* 0x000000005300720c */ /* 0x000fe20003f05270 */
[----:B-----5:R-:W-:-:S12]  /*e6f0*/  @!P1 BRA `(.L_x_228) ;  /* 0x0000002800389947 */ /* 0x020fd80003800000 */
.L_x_311:
[----:B------:R-:W-:Y:S05]  /*e700*/  @!P0 BRA `(.L_x_229) ;  /* 0x0000000000408947 */ /* 0x000fea0003800000 */
[----:B------:R-:W-:Y:S01]  /*e710*/  MOV R14, 0x0 ;  /* 0x00000000000e7802 */ /* 0x000fe20000000f00 */
[----:B------:R-:W3:Y:S01]  /*e720*/  LDCU.64 UR8, c[0x4][0x80] ;  /* 0x01001000ff0877ac */ /* 0x000ee20008000a00 */
[----:B------:R-:W-:Y:S02]  /*e730*/  HFMA2 R12, -RZ, RZ, 0, 5.9604644775390625e-08 ;  /* 0x00000001ff0c7431 */ /* 0x000fe400000001ff */
[----:B------:R-:W-:Y:S01]  /*e740*/  IMAD.MOV.U32 R8, RZ, RZ, 0x192 ;  /* 0x00000192ff087424 */ /* 0x000fe200078e00ff */
[----:B------:R-:W5:Y:S01]  /*e750*/  LDCU.64 UR6, c[0x4][0x88] ;  /* 0x01001100ff0677ac */ /* 0x000f620008000a00 */
[----:B------:R-:W1:Y:S01]  /*e760*/  LDC.64 R14, c[0x4][R14] ;  /* 0x010000000e0e7b82 */ /* 0x000e620000000a00 */
[----:B------:R-:W-:Y:S01]  /*e770*/  IMAD.MOV.U32 R13, RZ, RZ, RZ ;  /* 0x000000ffff0d7224 */ /* 0x000fe200078e00ff */
[----:B------:R-:W2:Y:S01]  /*e780*/  LDCU.64 UR4, c[0x4][0x8] ;  /* 0x01000100ff0477ac */ /* 0x000ea20008000a00 */
[----:B---3--:R-:W-:Y:S01]  /*e790*/  IMAD.U32 R4, RZ, RZ, UR8 ;  /* 0x00000008ff047e24 */ /* 0x008fe2000f8e00ff */
[----:B------:R-:W-:Y:S01]  /*e7a0*/  MOV R5, UR9 ;  /* 0x0000000900057c02 */ /* 0x000fe20008000f00 */
[----:B-----5:R-:W-:Y:S01]  /*e7b0*/  IMAD.U32 R6, RZ, RZ, UR6 ;  /* 0x00000006ff067e24 */ /* 0x020fe2000f8e00ff */
[----:B------:R-:W-:Y:S01]  /*e7c0*/  MOV R7, UR7 ;  /* 0x0000000700077c02 */ /* 0x000fe20008000f00 */
[----:B--2---:R-:W-:Y:S01]  /*e7d0*/  IMAD.U32 R10, RZ, RZ, UR4 ;  /* 0x00000004ff0a7e24 */ /* 0x004fe2000f8e00ff */
[----:B------:R-:W-:-:S02]  /*e7e0*/  MOV R11, UR5 ;  /* 0x00000005000b7c02 */ /* 0x000fc40008000f00 */
[----:B-1--4-:R-:W-:-:S07]  /*e7f0*/  LEPC R20, `(.L_x_229) ;  /* 0x000000001014794e */ /* 0x012fce0000000000 */
[----:B------:R-:W-:Y:S05]  /*e800*/  CALL.ABS.NOINC R14 ;  /* 0x000000000e007343 */ /* 0x000fea0003c00000 */
.L_x_229:
[----:B------:R-:W-:Y:S01]  /*e810*/  VIADD R0, R80, 0xfffffea0 ;  /* 0xfffffea050007836 */ /* 0x000fe20000000000 */
[----:B------:R-:W-:Y:S05]  /*e820*/  WARPSYNC.ALL ;  /* 0x0000000000007948 */ /* 0x000fea0003800000 */
[----:B------:R-:W-:Y:S02]  /*e830*/  SHF.R.U32.HI R0, RZ, 0x15, R0 ;  /* 0x00000015ff007819 */ /* 0x000fe40000011600 */
[----:B------:R-:W-:Y:S02]  /*e840*/  R2UR UR4, R84 ;  /* 0x00000000540472ca */ /* 0x000fe400000e0000 */
[----:B------:R-:W-:-:S11]  /*e850*/  ISETP.NE.AND P0, PT, R83, R0, PT ;  /* 0x000000005300720c */ /* 0x000fd60003f05270 */
[----:B-12---:R-:W1:Y:S02]  /*e860*/  LDTM.x16 R56, tmem[UR4] ;  /* 0x00000004003879ee */ /* 0x006e640008240000 */
[----:B-1----:R-:W-:Y:S05]  /*e870*/  @!P0 BRA `(.L_x_230) ;  /* 0x0000000000408947 */ /* 0x002fea0003800000 */
[----:B------:R-:W-:Y:S01]  /*e880*/  MOV R14, 0x0 ;  /* 0x00000000000e7802 */ /* 0x000fe20000000f00 */
[----:B------:R-:W3:Y:S01]  /*e890*/  LDCU.64 UR8, c[0x4][0x80] ;  /* 0x01001000ff0877ac */ /* 0x000ee20008000a00 */
[----:B------:R-:W-:Y:S02]  /*e8a0*/  HFMA2 R12, -RZ, RZ, 0, 5.9604644775390625e-08 ;  /* 0x00000001ff0c7431 */ /* 0x000fe400000001ff */
[----:B------:R-:W-:Y:S01]  /*e8b0*/  IMAD.MOV.U32 R8, RZ, RZ, 0x192 ;  /* 0x00000192ff087424 */ /* 0x000fe200078e00ff */
[----:B------:R-:W1:Y:S01]  /*e8c0*/  LDCU.64 UR6, c[0x4][0x88] ;  /* 0x01001100ff0677ac */ /* 0x000e620008000a00 */
[----:B------:R-:W2:Y:S01]  /*e8d0*/  LDC.64 R14, c[0x4][R14] ;  /* 0x010000000e0e7b82 */ /* 0x000ea20000000a00 */
[----:B------:R-:W-:Y:S01]  /*e8e0*/  IMAD.MOV.U32 R13, RZ, RZ, RZ ;  /* 0x000000ffff0d7224 */ /* 0x000fe200078e00ff */
[----:B------:R-:W5:Y:S01]  /*e8f0*/  LDCU.64 UR4, c[0x4][0x8] ;  /* 0x01000100ff0477ac */ /* 0x000f620008000a00 */
[----:B---3--:R-:W-:Y:S01]  /*e900*/  IMAD.U32 R4, RZ, RZ, UR8 ;  /* 0x00000008ff047e24 */ /* 0x008fe2000f8e00ff */
[----:B------:R-:W-:Y:S01]  /*e910*/  MOV R5, UR9 ;  /* 0x0000000900057c02 */ /* 0x000fe20008000f00 */
[----:B-1----:R-:W-:Y:S01]  /*e920*/  IMAD.U32 R6, RZ, RZ, UR6 ;  /* 0x00000006ff067e24 */ /* 0x002fe2000f8e00ff */
[----:B------:R-:W-:Y:S01]  /*e930*/  MOV R7, UR7 ;  /* 0x0000000700077c02 */ /* 0x000fe20008000f00 */
[----:B-----5:R-:W-:Y:S01]  /*e940*/  IMAD.U32 R10, RZ, RZ, UR4 ;  /* 0x00000004ff0a7e24 */ /* 0x020fe2000f8e00ff */
[----:B------:R-:W-:-:S02]  /*e950*/  MOV R11, UR5 ;  /* 0x00000005000b7c02 */ /* 0x000fc40008000f00 */
[----:B----4-:R-:W-:-:S07]  /*e960*/  LEPC R20, `(.L_x_230) ;  /* 0x000000001014794e */ /* 0x010fce0000000000 */
[----:B--2---:R-:W-:Y:S05]  /*e970*/  CALL.ABS.NOINC R14 ;  /* 0x000000000e007343 */ /* 0x004fea0003c00000 */
.L_x_230:
[C---:B------:R-:W-:Y:S01]  /*e980*/  VIADD R0, R80.reuse, 0xfffffec0 ;  /* 0xfffffec050007836 */ /* 0x040fe20000000000 */
[----:B------:R-:W-:Y:S05]  /*e990*/  WARPSYNC.ALL ;  /* 0x0000000000007948 */ /* 0x000fea0003800000 */
[----:B------:R-:W-:Y:S02]  /*e9a0*/  SHF.R.U32.HI R0, RZ, 0x15, R0 ;  /* 0x00000015ff007819 */ /* 0x000fe40000011600 */
[----:B------:R-:W-:Y:S02]  /*e9b0*/  R2UR UR4, R80 ;  /* 0x00000000500472ca */ /* 0x000fe400000e0000 */
[----:B------:R-:W-:-:S11]  /*e9c0*/  ISETP.NE.AND P0, PT, R83, R0, PT ;  /* 0x000000005300720c */ /* 0x000fd60003f05270 */
[----:B---34-:R-:W1:Y:S02]  /*e9d0*/  LDTM.x16 R40, tmem[UR4+-0x160] ;  /* 0xfffea004002879ee */ /* 0x018e64000824ff00 */
        /* <DEDUP_REMOVED lines=17> */
.L_x_231:
        /* <DEDUP_REMOVED lines=23> */
.L_x_232:
[----:B------:R-:W-:Y:S05]  /*ec60*/  WARPSYNC.ALL ;  /* 0x0000000000007948 */ /* 0x000fea0003800000 */
[----:B------:R-:W1:Y:S01]  /*ec70*/  LDCU UR8, c[0x0][0x388] ;  /* 0x00007100ff0877ac */ /* 0x000e620008000800 */
[----:B------:R-:W-:Y:S01]  /*ec80*/  R2UR UR4, R80 ;  /* 0x00000000500472ca */ /* 0x000fe200000e0000 */
[----:B------:R-:W-:Y:S01]  /*ec90*/  BSSY.RECONVERGENT B0, `(.L_x_233) ;  /* 0x0000049000007945 */ /* 0x000fe20003800200 */
[----:B------:R-:W-:Y:S01]  /*eca0*/  IADD3 R81, P1, P0, R81, R82, R23 ;  /* 0x0000005251517210 */ /* 0x000fe2000783e017 */
[----:B------:R-:W2:Y:S01]  /*ecb0*/  LDCU UR5, c[0x0][0x384] ;  /* 0x00007080ff0577ac */ /* 0x000ea20008000800 */
[----:B------:R-:W-:-:S02]  /*ecc0*/  LOP3.LUT R78, R78, 0xfffffffd, RZ, 0xc0, !PT ;  /* 0xfffffffd4e4e7812 */ /* 0x000fc400078ec0ff */
[----:B------:R-:W-:Y:S01]  /*ecd0*/  IADD3.X R2, PT, PT, RZ, R2, RZ, P1, P0 ;  /* 0x00000002ff027210 */ /* 0x000fe20000fe04ff */
[----:B------:R-:W3:Y:S06]  /*ece0*/  LDCU.64 UR6, c[0x0][0x980] ;  /* 0x00013000ff0677ac */ /* 0x000eec0008000a00 */
[----:B------:R-:W4:Y:S01]  /*ecf0*/  LDTM.x16 R4, tmem[UR4+-0x120] ;  /* 0xfffee004000479ee */ /* 0x000f22000824ff00 */
[----:B------:R-:W4:Y:S01]  /*ed00*/  LDCU UR4, c[0x0][0x448] ;  /* 0x00008900ff0477ac */ /* 0x000f220008000800 */
[----:B-1----:R-:W-:Y:S02]  /*ed10*/  ISETP.GE.AND P6, PT, R23, UR8, PT ;  /* 0x0000000817007c0c */ /* 0x002fe4000bfc6270 */
[----:B------:R-:W-:-:S02]  /*ed20*/  ISETP.GE.AND P5, PT, R79, UR8, PT ;  /* 0x000000084f007c0c */ /* 0x000fc4000bfa6270 */
[C---:B--2---:R-:W-:Y:S02]  /*ed30*/  ISETP.GE.U32.OR P6, PT, R22.reuse, UR5, P6 ;  /* 0x0000000516007c0c */ /* 0x044fe4000b7c6470 */
[----:B------:R-:W-:Y:S02]  /*ed40*/  ISETP.GE.U32.OR P5, PT, R22, UR5, P5 ;  /* 0x0000000516007c0c */ /* 0x000fe4000afa6470 */
[----:B---3--:R-:W-:Y:S02]  /*ed50*/  LEA R20, P0, R81, UR6, 0x1 ;  /* 0x0000000651147c11 */ /* 0x008fe4000f8008ff */
[----:B------:R-:W-:Y:S02]  /*ed60*/  ISETP.GE.AND P4, PT, R77, UR8, PT ;  /* 0x000000084d007c0c */ /* 0x000fe4000bf86270 */
[----:B------:R-:W-:Y:S02]  /*ed70*/  ISETP.GE.AND P2, PT, R75, UR8, PT ;  /* 0x000000084b007c0c */ /* 0x000fe4000bf46270 */
[----:B------:R-:W-:-:S02]  /*ed80*/  LEA.HI.X R21, R81, UR7, R2, 0x1, P0 ;  /* 0x0000000751157c11 */ /* 0x000fc400080f0c02 */
[----:B------:R-:W-:Y:S02]  /*ed90*/  ISETP.GE.AND P0, PT, R73, UR8, PT ;  /* 0x0000000849007c0c */ /* 0x000fe4000bf06270 */
[----:B------:R-:W-:Y:S02]  /*eda0*/  @P6 LOP3.LUT R78, R78, 0x2, RZ, 0xfc, !PT ;  /* 0x000000024e4e6812 */ /* 0x000fe400078efcff */
[----:B------:R-:W-:Y:S01]  /*edb0*/  ISETP.GE.U32.OR P6, PT, R22, UR5, P4 ;  /* 0x0000000516007c0c */ /* 0x000fe2000a7c6470 */
[----:B----4-:R-:W-:Y:S01]  /*edc0*/  FMUL R23, R15, UR4 ;  /* 0x000000040f177c20 */ /* 0x010fe20008400000 */
[----:B------:R-:W-:Y:S01]  /*edd0*/  LOP3.LUT R78, R78, 0xfffffffe, RZ, 0xc0, !PT ;  /* 0xfffffffe4e4e7812 */ /* 0x000fe200078ec0ff */
[----:B------:R-:W-:Y:S01]  /*ede0*/  FMUL R16, R16, UR4 ;  /* 0x0000000410107c20 */ /* 0x000fe20008400000 */
[----:B------:R-:W-:Y:S01]  /*edf0*/  ISETP.GE.AND P3, PT, R76, UR8, PT ;  /* 0x000000084c007c0c */ /* 0x000fe2000bf66270 */
[----:B------:R-:W-:Y:S01]  /*ee00*/  FMUL R17, R17, UR4 ;  /* 0x0000000411117c20 */ /* 0x000fe20008400000 */
[----:B------:R-:W-:Y:S01]  /*ee10*/  ISETP.GE.U32.OR P4, PT, R22, UR5, P2 ;  /* 0x0000000516007c0c */ /* 0x000fe20009786470 */
[----:B------:R-:W-:Y:S01]  /*ee20*/  FMUL R18, R18, UR4 ;  /* 0x0000000412127c20 */ /* 0x000fe20008400000 */
[----:B------:R-:W-:Y:S01]  /*ee30*/  ISETP.GE.AND P1, PT, R74, UR8, PT ;  /* 0x000000084a007c0c */ /* 0x000fe2000bf26270 */
[----:B------:R-:W-:Y:S01]  /*ee40*/  FMUL R19, R19, UR4 ;  /* 0x0000000413137c20 */ /* 0x000fe20008400000 */
[----:B------:R-:W-:Y:S01]  /*ee50*/  ISETP.GE.U32.OR P2, PT, R22, UR5, P0 ;  /* 0x0000000516007c0c */ /* 0x000fe20008746470 */
[----:B------:R-:W-:Y:S01]  /*ee60*/  FMUL R73, R13, UR4 ;  /* 0x000000040d497c20 */ /* 0x000fe20008400000 */
[----:B------:R-:W-:Y:S01]  /*ee70*/  ISETP.GE.AND P0, PT, R72, UR8, PT ;  /* 0x0000000848007c0c */ /* 0x000fe2000bf06270 */
[----:B------:R-:W-:Y:S01]  /*ee80*/  FMUL R72, R12, UR4 ;  /* 0x000000040c487c20 */ /* 0x000fe20008400000 */
[----:B------:R-:W-:-:S02]  /*ee90*/  @P5 LOP3.LUT R78, R78, 0x1, RZ, 0xfc, !PT ;  /* 0x000000014e4e5812 */ /* 0x000fc400078efcff */
[C---:B------:R-:W-:Y:S02]  /*eea0*/  ISETP.GE.U32.OR P5, PT, R22.reuse, UR5, P3 ;  /* 0x0000000516007c0c */ /* 0x040fe40009fa6470 */
[C---:B------:R-:W-:Y:S02]  /*eeb0*/  ISETP.GE.U32.OR P3, PT, R22.reuse, UR5, P1 ;  /* 0x0000000516007c0c */ /* 0x040fe40008f66470 */
[----:B------:R-:W-:Y:S01]  /*eec0*/  ISETP.GE.U32.OR P1, PT, R22, UR5, P0 ;  /* 0x0000000516007c0c */ /* 0x000fe20008726470 */
[----:B------:R-:W-:Y:S01]  /*eed0*/  FMUL R22, R14, UR4 ;  /* 0x000000040e167c20 */ /* 0x000fe20008400000 */
[----:B------:R-:W-:-:S13]  /*eee0*/  LOP3.LUT P0, RZ, R78, 0x2, RZ, 0xc0, !PT ;  /* 0x000000024eff7812 */ /* 0x000fda000780c0ff */
[----:B------:R-:W-:Y:S05]  /*eef0*/  @P0 BRA `(.L_x_234) ;  /* 0x0000000000880947 */ /* 0x000fea0003800000 */
[----:B------:R-:W-:Y:S01]  /*ef00*/  FMUL R2, R56, UR4 ;  /* 0x0000000438027c20 */ /* 0x000fe20008400000 */
[----:B------:R-:W-:Y:S01]  /*ef10*/  FMUL R57, R57, UR4 ;  /* 0x0000000439397c20 */ /* 0x000fe20008400000 */
[----:B------:R-:W-:Y:S01]  /*ef20*/  FMUL R0, R60, UR4 ;  /* 0x000000043c007c20 */ /* 0x000fe20008400000 */
[----:B------:R-:W-:Y:S01]  /*ef30*/  FMUL R61, R61, UR4 ;  /* 0x000000043d3d7c20 */ /* 0x000fe20008400000 */
[----:B------:R-:W-:Y:S01]  /*ef40*/  FMUL R3, R58, UR4 ;  /* 0x000000043a037c20 */ /* 0x000fe20008400000 */
[----:B------:R-:W-:Y:S01]  /*ef50*/  FMUL R59, R59, UR4 ;  /* 0x000000043b3b7c20 */ /* 0x000fe20008400000 */
[----:B------:R-:W-:Y:S01]  /*ef60*/  F2FP.BF16.F32.PACK_AB R2, R57, R2 ;  /* 0x000000023902723e */ /* 0x000fe200000010ff */
[----:B------:R-:W-:Y:S01]  /*ef70*/  FMUL R62, R62, UR4 ;  /* 0x000000043e3e7c20 */ /* 0x000fe20008400000 */
[----:B------:R-:W-:Y:S01]  /*ef80*/  F2FP.BF16.F32.PACK_AB R0, R61, R0 ;  /* 0x000000003d00723e */ /* 0x000fe200000010ff */
[----:B------:R-:W-:Y:S01]  /*ef90*/  FMUL R63, R63, UR4 ;  /* 0x000000043f3f7c20 */ /* 0x000fe20008400000 */
[----:B------:R-:W-:-:S02]  /*efa0*/  PRMT R12, R2, 0x7632, R12 ;  /* 0x00007632020c7816 */ /* 0x000fc4000000000c */
[----:B------:R-:W-:Y:S02]  /*efb0*/  PRMT R14, R0, 0x7632, R14 ;  /* 0x00007632000e7816 */ /* 0x000fe4000000000e */
[----:B------:R-:W-:Y:S02]  /*efc0*/  PRMT R13, R2, 0x7610, R13 ;  /* 0x00007610020d7816 */ /* 0x000fe4000000000d */
[----:B------:R-:W-:Y:S02]  /*efd0*/  F2FP.BF16.F32.PACK_AB R3, R59, R3 ;  /* 0x000000033b03723e */ /* 0x000fe400000010ff */
[----:B------:R-:W-:Y:S02]  /*efe0*/  F2FP.BF16.F32.PACK_AB R2, R63, R62 ;  /* 0x0000003e3f02723e */ /* 0x000fe400000010ff */
[----:B------:R-:W-:Y:S02]  /*eff0*/  LOP3.LUT R12, R12, 0xffff, RZ, 0xc0, !PT ;  /* 0x0000ffff0c0c7812 */ /* 0x000fe400078ec0ff */
[----:B------:R-:W-:-:S02]  /*f000*/  LOP3.LUT R14, R14, 0xffff, RZ, 0xc0, !PT ;  /* 0x0000ffff0e0e7812 */ /* 0x000fc400078ec0ff */
[----:B------:R-:W-:Y:S01]  /*f010*/  PRMT R15, R3, 0x7632, R15 ;  /* 0x00007632030f7816 */ /* 0x000fe2000000000f */
[----:B------:R-:W-:Y:S01]  /*f020*/  IMAD.WIDE.U32 R58, R12, 0x10000, RZ ;  /* 0x000100000c3a7825 */ /* 0x000fe200078e00ff */
[----:B------:R-:W-:-:S03]  /*f030*/  PRMT R56, R2, 0x7632, R56 ;  /* 0x0000763202387816 */ /* 0x000fc60000000038 */
[----:B------:R-:W-:Y:S01]  /*f040*/  IMAD.WIDE.U32 R60, R14, 0x10000, RZ ;  /* 0x000100000e3c7825 */ /* 0x000fe200078e00ff */
[----:B------:R-:W-:Y:S02]  /*f050*/  LOP3.LUT R3, R59, 0xffff, R3, 0xf8, !PT ;  /* 0x0000ffff3b037812 */ /* 0x000fe400078ef803 */
[----:B------:R-:W-:Y:S01]  /*f060*/  LOP3.LUT R13, R58, 0xffff, R13, 0xf8, !PT ;  /* 0x0000ffff3a0d7812 */ /* 0x000fe200078ef80d */
[----:B------:R-:W-:Y:S01]  /*f070*/  IMAD.U32 R15, R15, 0x10000, RZ ;  /* 0x000100000f0f7824 */ /* 0x000fe200078e00ff */
[----:B------:R-:W-:Y:S01]  /*f080*/  LOP3.LUT R2, R61, 0xffff, R2, 0xf8, !PT ;  /* 0x0000ffff3d027812 */ /* 0x000fe200078ef802 */
[----:B------:R-:W-:Y:S01]  /*f090*/  IMAD.U32 R56, R56, 0x10000, RZ ;  /* 0x0001000038387824 */ /* 0x000fe200078e00ff */
[----:B------:R-:W-:Y:S01]  /*f0a0*/  LOP3.LUT R0, R60, 0xffff, R0, 0xf8, !PT ;  /* 0x0000ffff3c007812 */ /* 0x000fe200078ef800 */
[----:B------:R-:W-:Y:S01]  /*f0b0*/  IMAD.MOV.U32 R12, RZ, RZ, R13 ;  /* 0x000000ffff0c7224 */ /* 0x000fe200078e000d */
[----:B------:R-:W-:Y:S02]  /*f0c0*/  LOP3.LUT R3, R3, R15, RZ, 0xfc, !PT ;  /* 0x0000000f03037212 */ /* 0x000fe400078efcff */
[----:B------:R-:W-:Y:S01]  /*f0d0*/  LOP3.LUT R2, R2, R56, RZ, 0xfc, !PT ;  /* 0x0000003802027212 */ /* 0x000fe200078efcff */
[----:B------:R-:W-:-:S02]  /*f0e0*/  IMAD.MOV.U32 R14, RZ, RZ, R0 ;  /* 0x000000ffff0e7224 */ /* 0x000fc400078e0000 */
[----:B------:R-:W-:Y:S02]  /*f0f0*/  IMAD.MOV.U32 R13, RZ, RZ, R3 ;  /* 0x000000ffff0d7224 */ /* 0x000fe400078e0003 */
[----:B------:R-:W-:-:S05]  /*f100*/  IMAD.MOV.U32 R15, RZ, RZ, R2 ;  /* 0x000000ffff0f7224 */ /* 0x000fca00078e0002 */
[----:B------:R1:W-:Y:S02]  /*f110*/  STG.E.128 desc[UR38][R20.64], R12 ;  /* 0x0000000c14007986 */ /* 0x0003e4000c101d26 */
.L_x_234:
[----:B------:R-:W-:Y:S05]  /*f120*/  BSYNC.RECONVERGENT B0 ;  /* 0x0000000000007941 */ /* 0x000fea0003800200 */
.L_x_233:
[----:B------:R-:W-:Y:S01]  /*f130*/  LOP3.LUT P0, RZ, R78, 0x1, RZ, 0xc0, !PT ;  /* 0x000000014eff7812 */ /* 0x000fe2000780c0ff */
[----:B------:R-:W-:-:S12]  /*f140*/  BSSY.RECONVERGENT B0, `(.L_x_235) ;  /* 0x0000024000007945 */ /* 0x000fd80003800200 */
        /* <DEDUP_REMOVED lines=11> */
[----:B-1----:R-:W-:-:S02]  /*f200*/  PRMT R12, R0, 0x7632, R12 ;  /* 0x00007632000c7816 */ /* 0x002fc4000000000c */
        /* <DEDUP_REMOVED lines=23> */
.L_x_236:
[----:B------:R-:W-:Y:S05]  /*f380*/  BSYNC.RECONVERGENT B0 ;  /* 0x0000000000007941 */ /* 0x000fea0003800200 */
.L_x_235:
[----:B------:R-:W-:Y:S04]  /*f390*/  BSSY.RECONVERGENT B0, `(.L_x_237) ;  /* 0x0000024000007945 */ /* 0x000fe80003800200 */
        /* <DEDUP_REMOVED lines=11> */
[----:B-12---:R-:W-:-:S02]  /*f450*/  PRMT R12, R2, 0x7632, R12 ;  /* 0x00007632020c7816 */ /* 0x006fc4000000000c */
        /* <DEDUP_REMOVED lines=23> */
.L_x_238:
[----:B------:R-:W-:Y:S05]  /*f5d0*/  BSYNC.RECONVERGENT B0 ;  /* 0x0000000000007941 */ /* 0x000fea0003800200 */
.L_x_237:
        /* <DEDUP_REMOVED lines=12> */
[----:B-123--:R-:W-:-:S02]  /*f6a0*/  PRMT R12, R0, 0x7632, R12 ;  /* 0x00007632000c7816 */ /* 0x00efc4000000000c */
        /* <DEDUP_REMOVED lines=23> */
.L_x_240:
[----:B------:R-:W-:Y:S05]  /*f820*/  BSYNC.RECONVERGENT B0 ;  /* 0x0000000000007941 */ /* 0x000fea0003800200 */
.L_x_239:
        /* <DEDUP_REMOVED lines=12> */
[----:B-1234-:R-:W-:-:S02]  /*f8f0*/  PRMT R12, R2, 0x7632, R12 ;  /* 0x00007632020c7816 */ /* 0x01efc4000000000c */
        /* <DEDUP_REMOVED lines=23> */
.L_x_242:
[----:B------:R-:W-:Y:S05]  /*fa70*/  BSYNC.RECONVERGENT B0 ;  /* 0x0000000000007941 */ /* 0x000fea0003800200 */
.L_x_241:
        /* <DEDUP_REMOVED lines=36> */
.L_x_244:
[----:B------:R-:W-:Y:S05]  /*fcc0*/  BSYNC.RECONVERGENT B0 ;  /* 0x0000000000007941 */ /* 0x000fea0003800200 */
.L_x_243:
        /* <DEDUP_REMOVED lines=22> */
[----:B-1234-:R-:W-:Y:S01]  /*fe30*/  IMAD.WIDE.U32 R12, R6, 0x10000, RZ ;  /* 0x00010000060c7825 */ /* 0x01efe200078e00ff */
        /* <DEDUP_REMOVED lines=13> */
.L_x_246:
[----:B------:R-:W-:Y:S05]  /*ff10*/  BSYNC.RECONVERGENT B0 ;  /* 0x0000000000007941 */ /* 0x000fea0003800200 */
.L_x_245:
        /* <DEDUP_REMOVED lines=21> */
[----:B------:R-:W-:Y:S01]  /*10070*/  LOP3.LUT R7, R18, R4, RZ, 0xfc, !PT ;  /* 0x0000000412077212 */ /* 0x000fe200078efcff */
[----:B------:R-:W-:Y:S02]  /*10080*/  IMAD.MOV.U32 R4, RZ, RZ, R5 ;  /* 0x000000ffff047224 */ /* 0x000fe400078e0005 */
[----:B------:R-:W-:-:S05]  /*10090*/  IMAD.MOV.U32 R5, RZ, RZ, R3 ;  /* 0x000000ffff057224 */ /* 0x000fca00078e0003 */
[----:B------:R1:W-:Y:S02]  /*100a0*/  STG.E.128 desc[UR38][R20.64+0xd0], R4 ;  /* 0x0000d00414007986 */ /* 0x0003e4000c101d26 */
.L_x_248:
[----:B------:R-:W-:Y:S05]  /*100b0*/  BSYNC.RECONVERGENT B0 ;  /* 0x0000000000007941 */ /* 0x000fea0003800200 */
.L_x_247:
[----:B------:R-:W-:Y:S01]  /*100c0*/  UISETP.NE.AND UP0, UPT, UR46, 0x3, UPT ;  /* 0x000000032e00788c */ /* 0x000fe2000bf05270 */
[----:B------:R-:W-:-:S08]  /*100d0*/  NOP ;  /* 0x0000000000007918 */ /* 0x000fd00000000000 */
[----:B------:R-:W-:Y:S05]  /*100e0*/  BRA.U !UP0, `(.L_x_249) ;  /* 0x0000000108087547 */ /* 0x000fea000b800000 */
[----:B------:R-:W-:Y:S05]  /*100f0*/  BPT.TRAP 0x1 ;  /* 0x000000040000795c */ /* 0x000fea0000300000 */
[----:B------:R-:W-:Y:S05]  /*10100*/  BPT.TRAP 0x1 ;  /* 0x000000040000795c */ /* 0x000fea0000300000 */
.L_x_249:
[----:B------:R-:W-:Y:S02]  /*10110*/  UIADD3 UR4, UPT, UPT, UR36, 0x388b8, URZ ;  /* 0x000388b824047890 */ /* 0x000fe4000fffe0ff */
[----:B------:R-:W-:Y:S02]  /*10120*/  ULOP3.LUT UP0, URZ, UR40, 0x7, URZ, 0xc0, !UPT ;  /* 0x0000000728ff7892 */ /* 0x000fe4000f80c0ff */
[----:B------:R-:W-:-:S09]  /*10130*/  UPRMT UR4, UR37, 0x654, UR4 ;  /* 0x0000065425047896 */ /* 0x000fd20008000004 */
[----:B------:R-:W-:Y:S01]  /*10140*/  SYNCS.ARRIVE.TRANS64.RED.A1T0 RZ, [UR4], RZ ;  /* 0x000000ffffff79a7 */ /* 0x000fe20008100404 */
[----:B------:R-:W-:Y:S01]  /*10150*/  BAR.SYNC.DEFER_BLOCKING 0x1, 0x100 ;  /* 0x0044000000007b1d */ /* 0x000fe20000010000 */
[----:B------:R-:W-:-:S13]  /*10160*/  PLOP3.LUT P0, PT, PT, PT, UP0, 0x80, 0x8 ;  /* 0x000000000008781c */ /* 0x000fda0003f0f008 */
[----:B------:R-:W-:Y:S05]  /*10170*/  @P0 EXIT ;  /* 0x000000000000094d */ /* 0x000fea0003800000 */
[----:B------:R-:W5:Y:S01]  /*10180*/  S2UR UR5, SR_CgaCtaId ;  /* 0x00000000000579c3 */ /* 0x000f620000008800 */
[----:B------:R-:W-:Y:S01]  /*10190*/  UMOV UR4, 0x400 ;  /* 0x0000040000047882 */ /* 0x000fe20000000000 */
[----:B------:R-:W-:Y:S01]  /*101a0*/  IMAD.MOV.U32 R2, RZ, RZ, 0xffff ;  /* 0x0000ffffff027424 */ /* 0x000fe200078e00ff */
[----:B-----5:R-:W-:-:S09]  /*101b0*/  ULEA UR4, UR5, UR4, 0x18 ;  /* 0x0000000405047291 */ /* 0x020fd2000f8ec0ff */
[----:B------:R-:W5:Y:S01]  /*101c0*/  LDS R3, [UR4+0x388c0] ;  /* 0x0388c004ff037984 */ /* 0x000f620008000800 */
[----:B------:R-:W-:Y:S02]  /*101d0*/  UMOV UR4, 0x40 ;  /* 0x0000004000047882 */ /* 0x000fe40000000000 */
[----:B------:R-:W-:Y:S01]  /*101e0*/  ULEA UR5, UR5, UR4, 0x18 ;  /* 0x0000000405057291 */ /* 0x000fe2000f8ec0ff */
[----:B------:R-:W-:-:S08]  /*101f0*/  NOP ;  /* 0x0000000000007918 */ /* 0x000fd00000000000 */
[----:B------:R-:W1:Y:S01]  /*10200*/  LDS R0, [UR5+0x14] ;  /* 0x00001405ff007984 */ /* 0x000e620008000800 */
[----:B-----5:R-:W-:-:S04]  /*10210*/  LOP3.LUT R3, R3, 0xffff, RZ, 0xc0, !PT ;  /* 0x0000ffff03037812 */ /* 0x020fc800078ec0ff */
[----:B------:R-:W-:-:S04]  /*10220*/  SHF.R.U32.HI R3, RZ, 0x5, R3 ;  /* 0x00000005ff037819 */ /* 0x000fc80000011603 */
[----:B------:R-:W-:-:S04]  /*10230*/  SHF.L.U32 R2, R2, R3, RZ ;  /* 0x0000000302027219 */ /* 0x000fc800000006ff */
[----:B-1----:R-:W-:-:S04]  /*10240*/  LOP3.LUT R0, R0, R2, RZ, 0xc0, !PT ;  /* 0x0000000200007212 */ /* 0x002fc800078ec0ff */
[----:B------:R-:W-:Y:S01]  /*10250*/  ISETP.NE.AND P0, PT, R0, R2, PT ;  /* 0x000000020000720c */ /* 0x000fe20003f05270 */
[----:B------:R-:W-:-:S05]  /*10260*/  IMAD.MOV.U32 R0, RZ, RZ, 0x1 ;  /* 0x00000001ff007424 */ /* 0x000fca00078e00ff */
[----:B------:R-:W-:-:S07]  /*10270*/  SHF.L.U32 R0, R0, R3, RZ ;  /* 0x0000000300007219 */ /* 0x000fce00000006ff */
[----:B------:R-:W-:Y:S05]  /*10280*/  @P0 BRA `(.L_x_250) ;  /* 0x00000000005c0947 */ /* 0x000fea0003800000 */
[----:B------:R-:W1:Y:S02]  /*10290*/  LDS R3, [UR5+0x18] ;  /* 0x00001805ff037984 */ /* 0x000e640008000800 */
[----:B-1----:R-:W-:-:S04]  /*102a0*/  LOP3.LUT R3, R3, R0, RZ, 0xc0, !PT ;  /* 0x0000000003037212 */ /* 0x002fc800078ec0ff */
[----:B------:R-:W-:-:S13]  /*102b0*/  ISETP.NE.AND P0, PT, R3, R0, PT ;  /* 0x000000000300720c */ /* 0x000fda0003f05270 */
[----:B------:R-:W-:Y:S05]  /*102c0*/  @P0 BRA `(.L_x_251) ;  /* 0x0000000000400947 */ /* 0x000fea0003800000 */
[----:B------:R-:W-:Y:S01]  /*102d0*/  R2UR UR4, R2 ;  /* 0x00000000020472ca */ /* 0x000fe200000e0000 */
[----:B------:R-:W1:Y:S01]  /*102e0*/  S2R R3, SR_LANEID ;  /* 0x0000000000037919 */ /* 0x000e620000000000 */
[----:B------:R-:W-:-:S04]  /*102f0*/  LOP3.LUT R0, RZ, R0, RZ, 0x33, !PT ;  /* 0x00000000ff007212 */ /* 0x000fc800078e33ff */
[----:B------:R-:W5:Y:S07]  /*10300*/  REDUX UR7, R0 ;  /* 0x00000000000773c4 */ /* 0x000f6e0000000000 */
[----:B------:R-:W-:-:S03]  /*10310*/  ULOP3.LUT UR6, URZ, UR4, URZ, 0x33, !UPT ;  /* 0x00000004ff067292 */ /* 0x000fc6000f8e33ff */
[----:B------:R-:W-:Y:S02]  /*10320*/  VOTEU.ANY UR4, UPT, PT ;  /* 0x0000000000047886 */ /* 0x000fe400038e0100 */
[----:B------:R-:W-:Y:S01]  /*10330*/  UFLO.U32 UR4, UR4 ;  /* 0x00000004000472bd */ /* 0x000fe200080e0000 */
[----:B------:R-:W-:-:S04]  /*10340*/  IMAD.U32 R2, RZ, RZ, UR6 ;  /* 0x00000006ff027e24 */ /* 0x000fc8000f8e00ff */
[----:B------:R-:W2:Y:S02]  /*10350*/  REDUX UR8, R2 ;  /* 0x00000000020873c4 */ /* 0x000ea40000000000 */
[----:B------:R1:W-:Y:S01]  /*10360*/  UTCATOMSWS.AND URZ, UR6 ;  /* 0x0000000600ff79e3 */ /* 0x0003e20008000000 */
[----:B-----5:R-:W-:Y:S01]  /*10370*/  IMAD.U32 R0, RZ, RZ, UR7 ;  /* 0x00000007ff007e24 */ /* 0x020fe2000f8e00ff */
[----:B-1----:R-:W-:Y:S01]  /*10380*/  ISETP.EQ.U32.AND P0, PT, R3, UR4, PT ;  /* 0x0000000403007c0c */ /* 0x002fe2000bf02070 */
[----:B--2---:R-:W-:-:S12]  /*10390*/  IMAD.U32 R2, RZ, RZ, UR8 ;  /* 0x00000008ff027e24 */ /* 0x004fd8000f8e00ff */
[----:B------:R1:W-:Y:S04]  /*103a0*/  @P0 ATOMS.AND RZ, [UR5+0x14], R2 ;  /* 0x00001402ffff098c */ /* 0x0003e8000a800005 */
[----:B------:R1:W-:Y:S01]  /*103b0*/  @P0 ATOMS.AND RZ, [UR5+0x18], R0 ;  /* 0x00001800ffff098c */ /* 0x0003e2000a800005 */
[----:B------:R-:W-:Y:S05]  /*103c0*/  BRA `(.L_x_252) ;  /* 0x0000000000147947 */ /* 0x000fea0003800000 */
.L_x_251:
[----:B------:R-:W-:Y:S02]  /*103d0*/  MOV R2, 0x103f0 ;  /* 0x000103f000027802 */ /* 0x000fe40000000f00 */
[----:B--234-:R-:W-:Y:S05]  /*103e0*/  CALL.REL.NOINC `($__internal_0_$__cuda_sm10x_tcgen05_guardrail_trap_col_being_dealloced_not_returned_by_alloc) ;  /* 0x0000000c00147944 */ /* 0x01cfea0003c00000 */
[----:B------:R-:W-:Y:S05]  /*103f0*/  BRA `(.L_x_252) ;  /* 0x0000000000087947 */ /* 0x000fea0003800000 */
.L_x_250:
[----:B------:R-:W-:Y:S02]  /*10400*/  MOV R2, 0x10420 ;  /* 0x0001042000027802 */ /* 0x000fe40000000f00 */
[----:B--234-:R-:W-:Y:S05]  /*10410*/  CALL.REL.NOINC `($__internal_2_$__cuda_sm10x_tcgen05_guardrail_trap_unallocated_columns_being_dealloced) ;  /* 0x0000000c00207944 */ /* 0x01cfea0003c00000 */
.L_x_252:
[----:B------:R-:W-:Y:S01]  /*10420*/  NOP ;  /* 0x0000000000007918 */ /* 0x000fe20000000000 */
[----:B------:R-:W-:Y:S05]  /*10430*/  EXIT ;  /* 0x000000000000794d */ /* 0x000fea0003800000 */
.L_x_51:
[----:B------:R-:W-:-:S07]  /*10440*/  MOV R3, UR24 ;  /* 0x0000001800037c02 */ /* 0x000fce0008000f00 */
.L_x_253:
[----:B-1----:R1:W2:Y:S02]  /*10450*/  SYNCS.PHASECHK.TRANS64.TRYWAIT P0, [R3+URZ+0x38810], R0 ;  /* 0x03881000030075a7 */ /* 0x0022a400080011ff */
[----:B--2---:R-:W-:Y:S05]  /*10460*/  @!P0 NANOSLEEP.SYNCS 0x989680 ;  /* 0x009896800000895d */ /* 0x004fea0003900000 */
[----:B------:R-:W2:Y:S02]  /*10470*/  @!P0 SYNCS.PHASECHK.TRANS64 P0, [R3+URZ+0x38810], R0 ;  /* 0x03881000030085a7 */ /* 0x000ea400080010ff */
[----:B--2---:R-:W-:Y:S05]  /*10480*/  @!P0 BRA `(.L_x_253) ;  /* 0xfffffffc00f08947 */ /* 0x004fea000383ffff */
[----:B------:R-:W-:Y:S05]  /*10490*/  BRA `(.L_x_254) ;  /* 0xffffff1c008c7947 */ /* 0x000fea000383ffff */
.L_x_59:
[----:B------:R-:W-:-:S07]  /*104a0*/  MOV R3, UR24 ;  /* 0x0000001800037c02 */ /* 0x000fce0008000f00 */
.L_x_255:
[----:B-1----:R1:W3:Y:S02]  /*104b0*/  SYNCS.PHASECHK.TRANS64.TRYWAIT P0, [R3+URZ+0x38838], R0 ;  /* 0x03883800030075a7 */ /* 0x0022e400080011ff */
[----:B---3--:R-:W-:Y:S05]  /*104c0*/  @!P0 NANOSLEEP.SYNCS 0x989680 ;  /* 0x009896800000895d */ /* 0x008fea0003900000 */
[----:B------:R-:W3:Y:S02]  /*104d0*/  @!P0 SYNCS.PHASECHK.TRANS64 P0, [R3+URZ+0x38838], R0 ;  /* 0x03883800030085a7 */ /* 0x000ee400080010ff */
[----:B---3--:R-:W-:Y:S05]  /*104e0*/  @!P0 BRA `(.L_x_255) ;  /* 0xfffffffc00f08947 */ /* 0x008fea000383ffff */
[----:B------:R-:W-:Y:S05]  /*104f0*/  BRA `(.L_x_256) ;  /* 0xffffff2000647947 */ /* 0x000fea000383ffff */
.L_x_62:
[----:B------:R-:W-:-:S07]  /*10500*/  MOV R4, UR24 ;  /* 0x0000001800047c02 */ /* 0x000fce0008000f00 */
.L_x_257:
[----:B-1----:R1:W2:Y:S02]  /*10510*/  SYNCS.PHASECHK.TRANS64.TRYWAIT P0, [R4+URZ+0x38828], R0 ;  /* 0x03882800040075a7 */ /* 0x0022a400080011ff */
[----:B--2---:R-:W-:Y:S05]  /*10520*/  @!P0 NANOSLEEP.SYNCS 0x989680 ;  /* 0x009896800000895d */ /* 0x004fea0003900000 */
[----:B------:R-:W2:Y:S02]  /*10530*/  @!P0 SYNCS.PHASECHK.TRANS64 P0, [R4+URZ+0x38828], R0 ;  /* 0x03882800040085a7 */ /* 0x000ea400080010ff */
[----:B--2---:R-:W-:Y:S05]  /*10540*/  @!P0 BRA `(.L_x_257) ;  /* 0xfffffffc00f08947 */ /* 0x004fea000383ffff */
[----:B------:R-:W-:Y:S05]  /*10550*/  BRA `(.L_x_258) ;  /* 0xffffff2000f07947 */ /* 0x000fea000383ffff */
.L_x_68:
[----:B------:R-:W-:-:S07]  /*10560*/  MOV R4, UR24 ;  /* 0x0000001800047c02 */ /* 0x000fce0008000f00 */
.L_x_259:
[----:B-1----:R1:W3:Y:S02]  /*10570*/  SYNCS.PHASECHK.TRANS64.TRYWAIT P0, [R4+URZ+0x38848], R0 ;  /* 0x03884800040075a7 */ /* 0x0022e400080011ff */
[----:B---3--:R-:W-:Y:S05]  /*10580*/  @!P0 NANOSLEEP.SYNCS 0x989680 ;  /* 0x009896800000895d */ /* 0x008fea0003900000 */
[----:B------:R-:W3:Y:S02]  /*10590*/  @!P0 SYNCS.PHASECHK.TRANS64 P0, [R4+URZ+0x38848], R0 ;  /* 0x03884800040085a7 */ /* 0x000ee400080010ff */
[----:B---3--:R-:W-:Y:S05]  /*105a0*/  @!P0 BRA `(.L_x_259) ;  /* 0xfffffffc00f08947 */ /* 0x008fea000383ffff */
[----:B------:R-:W-:Y:S05]  /*105b0*/  BRA `(.L_x_260) ;  /* 0xffffff2400b07947 */ /* 0x000fea000383ffff */
.L_x_72:
[----:B------:R-:W-:Y:S07]  /*105c0*/  MOV R0, UR17 ;  /* 0x0000001100007c02 */ /* 0x000fee0008000f00 */
.L_x_261:
[----:B-1----:R1:W4:Y:S02]  /*105d0*/  SYNCS.PHASECHK.TRANS64.TRYWAIT P0, [R0+URZ+0x38810], R5 ;  /* 0x03881005000075a7 */ /* 0x00232400080011ff */
[----:B----4-:R-:W-:Y:S05]  /*105e0*/  @!P0 NANOSLEEP.SYNCS 0x989680 ;  /* 0x009896800000895d */ /* 0x010fea0003900000 */
[----:B------:R-:W4:Y:S02]  /*105f0*/  @!P0 SYNCS.PHASECHK.TRANS64 P0, [R0+URZ+0x38810], R5 ;  /* 0x03881005000085a7 */ /* 0x000f2400080010ff */
[----:B----4-:R-:W-:Y:S05]  /*10600*/  @!P0 BRA `(.L_x_261) ;  /* 0xfffffffc00f08947 */ /* 0x010fea000383ffff */
[----:B------:R-:W-:Y:S05]  /*10610*/  BRA `(.L_x_262) ;  /* 0xffffff2800807947 */ /* 0x000fea000383ffff */
.L_x_78:
[----:B------:R-:W-:Y:S07]  /*10620*/  MOV R0, UR24 ;  /* 0x0000001800007c02 */ /* 0x000fee0008000f00 */
.L_x_263:
[----:B-1----:R1:W4:Y:S02]  /*10630*/  SYNCS.PHASECHK.TRANS64.TRYWAIT P0, [R0+URZ+0x38838], R4 ;  /* 0x03883804000075a7 */ /* 0x00232400080011ff */
[----:B----4-:R-:W-:Y:S05]  /*10640*/  @!P0 NANOSLEEP.SYNCS 0x989680 ;  /* 0x009896800000895d */ /* 0x010fea0003900000 */
[----:B------:R-:W4:Y:S02]  /*10650*/  @!P0 SYNCS.PHASECHK.TRANS64 P0, [R0+URZ+0x38838], R4 ;  /* 0x03883804000085a7 */ /* 0x000f2400080010ff */
[----:B----4-:R-:W-:Y:S05]  /*10660*/  @!P0 BRA `(.L_x_263) ;  /* 0xfffffffc00f08947 */ /* 0x010fea000383ffff */
[----:B------:R-:W-:Y:S05]  /*10670*/  BRA `(.L_x_264) ;  /* 0xffffff2c00007947 */ /* 0x000fea000383ffff */
.L_x_81:
[----:B------:R-:W-:Y:S07]  /*10680*/  MOV R4, UR24 ;  /* 0x0000001800047c02 */ /* 0x000fee0008000f00 */
.L_x_265:
[----:B--2---:R2:W4:Y:S02]  /*10690*/  SYNCS.PHASECHK.TRANS64.TRYWAIT P0, [R4+URZ+0x38828], R6 ;  /* 0x03882806040075a7 */ /* 0x00452400080011ff */
[----:B----4-:R-:W-:Y:S05]  /*106a0*/  @!P0 NANOSLEEP.SYNCS 0x989680 ;  /* 0x009896800000895d */ /* 0x010fea0003900000 */
[----:B------:R-:W4:Y:S02]  /*106b0*/  @!P0 SYNCS.PHASECHK.TRANS64 P0, [R4+URZ+0x38828], R6 ;  /* 0x03882806040085a7 */ /* 0x000f2400080010ff */
[----:B----4-:R-:W-:Y:S05]  /*106c0*/  @!P0 BRA `(.L_x_265) ;  /* 0xfffffffc00f08947 */ /* 0x010fea000383ffff */
[----:B------:R-:W-:Y:S05]  /*106d0*/  BRA `(.L_x_266) ;  /* 0xffffff2c00907947 */ /* 0x000fea000383ffff */
.L_x_86:
[----:B--2---:R-:W-:Y:S07]  /*106e0*/  MOV R4, UR24 ;  /* 0x0000001800047c02 */ /* 0x004fee0008000f00 */
.L_x_267:
[----:B-1----:R1:W2:Y:S02]  /*106f0*/  SYNCS.PHASECHK.TRANS64.TRYWAIT P0, [R4+URZ+0x38848], R5 ;  /* 0x03884805040075a7 */ /* 0x0022a400080011ff */
[----:B--2---:R-:W-:Y:S05]  /*10700*/  @!P0 NANOSLEEP.SYNCS 0x989680 ;  /* 0x009896800000895d */ /* 0x004fea0003900000 */
[----:B------:R-:W2:Y:S02]  /*10710*/  @!P0 SYNCS.PHASECHK.TRANS64 P0, [R4+URZ+0x38848], R5 ;  /* 0x03884805040085a7 */ /* 0x000ea400080010ff */
[----:B--2---:R-:W-:Y:S05]  /*10720*/  @!P0 BRA `(.L_x_267) ;  /* 0xfffffffc00f08947 */ /* 0x004fea000383ffff */
[----:B------:R-:W-:Y:S05]  /*10730*/  BRA `(.L_x_268) ;  /* 0xffffff2c00e87947 */ /* 0x000fea000383ffff */
.L_x_95:
[----:B------:R-:W-:-:S07]  /*10740*/  MOV R2, UR22 ;  /* 0x0000001600027c02 */ /* 0x000fce0008000f00 */
.L_x_269:
[----:B-1----:R1:W2:Y:S02]  /*10750*/  SYNCS.PHASECHK.TRANS64.TRYWAIT P0, [R2+URZ+0x38800], R6 ;  /* 0x03880006020075a7 */ /* 0x0022a400080011ff */
[----:B--2---:R-:W-:Y:S05]  /*10760*/  @!P0 NANOSLEEP.SYNCS 0x989680 ;  /* 0x009896800000895d */ /* 0x004fea0003900000 */
[----:B------:R-:W2:Y:S02]  /*10770*/  @!P0 SYNCS.PHASECHK.TRANS64 P0, [R2+URZ+0x38800], R6 ;  /* 0x03880006020085a7 */ /* 0x000ea400080010ff */
[----:B--2---:R-:W-:Y:S05]  /*10780*/  @!P0 BRA `(.L_x_269) ;  /* 0xfffffffc00f08947 */ /* 0x004fea000383ffff */
[----:B------:R-:W-:Y:S05]  /*10790*/  BRA `(.L_x_270) ;  /* 0xffffff3400a47947 */ /* 0x000fea000383ffff */
.L_x_96:
[----:B------:R-:W-:-:S07]  /*107a0*/  MOV R8, UR22 ;  /* 0x0000001600087c02 */ /* 0x000fce0008000f00 */
.L_x_271:
[----:B-1----:R1:W2:Y:S02]  /*107b0*/  SYNCS.PHASECHK.TRANS64.TRYWAIT P0, [R8+URZ+0x38858], R0 ;  /* 0x03885800080075a7 */ /* 0x0022a400080011ff */
[----:B--2---:R-:W-:Y:S05]  /*107c0*/  @!P0 NANOSLEEP.SYNCS 0x989680 ;  /* 0x009896800000895d */ /* 0x004fea0003900000 */
[----:B------:R-:W2:Y:S02]  /*107d0*/  @!P0 SYNCS.PHASECHK.TRANS64 P0, [R8+URZ+0x38858], R0 ;  /* 0x03885800080085a7 */ /* 0x000ea400080010ff */
[----:B--2---:R-:W-:Y:S05]  /*107e0*/  @!P0 BRA `(.L_x_271) ;  /* 0xfffffffc00f08947 */ /* 0x004fea000383ffff */
[----:B------:R-:W-:Y:S05]  /*107f0*/  BRA `(.L_x_272) ;  /* 0xffffff3400a07947 */ /* 0x000fea000383ffff */
.L_x_99:
[----:B------:R-:W-:-:S07]  /*10800*/  MOV R2, UR22 ;  /* 0x0000001600027c02 */ /* 0x000fce0008000f00 */
.L_x_273:
[----:B---3--:R3:W4:Y:S02]  /*10810*/  SYNCS.PHASECHK.TRANS64.TRYWAIT P0, [R2+URZ+0x38820], R6 ;  /* 0x03882006020075a7 */ /* 0x00872400080011ff */
[----:B----4-:R-:W-:Y:S05]  /*10820*/  @!P0 NANOSLEEP.SYNCS 0x989680 ;  /* 0x009896800000895d */ /* 0x010fea0003900000 */
[----:B------:R-:W4:Y:S02]  /*10830*/  @!P0 SYNCS.PHASECHK.TRANS64 P0, [R2+URZ+0x38820], R6 ;  /* 0x03882006020085a7 */ /* 0x000f2400080010ff */
[----:B----4-:R-:W-:Y:S05]  /*10840*/  @!P0 BRA `(.L_x_273) ;  /* 0xfffffffc00f08947 */ /* 0x010fea000383ffff */
[----:B------:R-:W-:Y:S05]  /*10850*/  BRA `(.L_x_274) ;  /* 0xffffff3800b07947 */ /* 0x000fea000383ffff */
.L_x_101:
[----:B---3--:R-:W-:-:S07]  /*10860*/  MOV R2, UR22 ;  /* 0x0000001600027c02 */ /* 0x008fce0008000f00 */
.L_x_275:
[----:B---3--:R3:W4:Y:S02]  /*10870*/  SYNCS.PHASECHK.TRANS64.TRYWAIT P0, [R2+URZ+0x38868], R0 ;  /* 0x03886800020075a7 */ /* 0x00872400080011ff */
[----:B----4-:R-:W-:Y:S05]  /*10880*/  @!P0 NANOSLEEP.SYNCS 0x989680 ;  /* 0x009896800000895d */ /* 0x010fea0003900000 */
[----:B------:R-:W4:Y:S02]  /*10890*/  @!P0 SYNCS.PHASECHK.TRANS64 P0, [R2+URZ+0x38868], R0 ;  /* 0x03886800020085a7 */ /* 0x000f2400080010ff */
[----:B----4-:R-:W-:Y:S05]  /*108a0*/  @!P0 BRA `(.L_x_275) ;  /* 0xfffffffc00f08947 */ /* 0x010fea000383ffff */
[----:B------:R-:W-:Y:S05]  /*108b0*/  BRA `(.L_x_276) ;  /* 0xffffff3800a87947 */ /* 0x000fea000383ffff */
.L_x_103:
[----:B------:R-:W-:-:S07]  /*108c0*/  MOV R7, UR22 ;  /* 0x0000001600077c02 */ /* 0x000fce0008000f00 */
.L_x_277:
[----:B---3--:R3:W4:Y:S02]  /*108d0*/  SYNCS.PHASECHK.TRANS64.TRYWAIT P0, [R7+URZ+0x38878], R0 ;  /* 0x03887800070075a7 */ /* 0x00872400080011ff */
[----:B----4-:R-:W-:Y:S05]  /*108e0*/  @!P0 NANOSLEEP.SYNCS 0x989680 ;  /* 0x009896800000895d */ /* 0x010fea0003900000 */
[----:B------:R-:W4:Y:S02]  /*108f0*/  @!P0 SYNCS.PHASECHK.TRANS64 P0, [R7+URZ+0x38878], R0 ;  /* 0x03887800070085a7 */ /* 0x000f2400080010ff */
[----:B----4-:R-:W-:Y:S05]  /*10900*/  @!P0 BRA `(.L_x_277) ;  /* 0xfffffffc00f08947 */ /* 0x010fea000383ffff */
[----:B------:R-:W-:Y:S05]  /*10910*/  BRA `(.L_x_278) ;  /* 0xffffff3800a87947 */ /* 0x000fea000383ffff */
.L_x_106:
[----:B------:R-:W-:-:S07]  /*10920*/  MOV R3, UR22 ;  /* 0x0000001600037c02 */ /* 0x000fce0008000f00 */
.L_x_279:
[----:B--2---:R2:W3:Y:S02]  /*10930*/  SYNCS.PHASECHK.TRANS64.TRYWAIT P0, [R3+URZ+0x38880], R6 ;  /* 0x03888006030075a7 */ /* 0x0044e400080011ff */
[----:B---3--:R-:W-:Y:S05]  /*10940*/  @!P0 NANOSLEEP.SYNCS 0x989680 ;  /* 0x009896800000895d */ /* 0x008fea0003900000 */
[----:B------:R-:W3:Y:S02]  /*10950*/  @!P0 SYNCS.PHASECHK.TRANS64 P0, [R3+URZ+0x38880], R6 ;  /* 0x03888006030085a7 */ /* 0x000ee400080010ff */
[----:B---3--:R-:W-:Y:S05]  /*10960*/  @!P0 BRA `(.L_x_279) ;  /* 0xfffffffc00f08947 */ /* 0x008fea000383ffff */
[----:B------:R-:W-:Y:S05]  /*10970*/  BRA `(.L_x_280) ;  /* 0xffffff3c00d07947 */ /* 0x000fea000383ffff */
.L_x_112:
[----:B------:R-:W-:Y:S07]  /*10980*/  MOV R0, UR4 ;  /* 0x0000000400007c02 */ /* 0x000fee0008000f00 */
.L_x_281:
[----:B-1----:R1:W2:Y:S02]  /*10990*/  SYNCS.PHASECHK.TRANS64.TRYWAIT P0, [R0+URZ+0x38800], R2 ;  /* 0x03880002000075a7 */ /* 0x0022a400080011ff */
[----:B--2---:R-:W-:Y:S05]  /*109a0*/  @!P0 NANOSLEEP.SYNCS 0x989680 ;  /* 0x009896800000895d */ /* 0x004fea0003900000 */
[----:B------:R-:W2:Y:S02]  /*109b0*/  @!P0 SYNCS.PHASECHK.TRANS64 P0, [R0+URZ+0x38800], R2 ;  /* 0x03880002000085a7 */ /* 0x000ea400080010ff */
[----:B--2---:R-:W-:Y:S05]  /*109c0*/  @!P0 BRA `(.L_x_281) ;  /* 0xfffffffc00f08947 */ /* 0x004fea000383ffff */
[----:B------:R-:W-:Y:S05]  /*109d0*/  BRA `(.L_x_282) ;  /* 0xffffff4800047947 */ /* 0x000fea000383ffff */
.L_x_114:
[----:B------:R-:W-:Y:S07]  /*109e0*/  MOV R3, UR22 ;  /* 0x0000001600037c02 */ /* 0x000fee0008000f00 */
.L_x_283:
[----:B-1----:R1:W2:Y:S02]  /*109f0*/  SYNCS.PHASECHK.TRANS64.TRYWAIT P0, [R3+URZ+0x38858], R14 ;  /* 0x0388580e030075a7 */ /* 0x0022a400080011ff */
[----:B--2---:R-:W-:Y:S05]  /*10a00*/  @!P0 NANOSLEEP.SYNCS 0x989680 ;  /* 0x009896800000895d */ /* 0x004fea0003900000 */
[----:B------:R-:W2:Y:S02]  /*10a10*/  @!P0 SYNCS.PHASECHK.TRANS64 P0, [R3+URZ+0x38858], R14 ;  /* 0x0388580e030085a7 */ /* 0x000ea400080010ff */
[----:B--2---:R-:W-:Y:S05]  /*10a20*/  @!P0 BRA `(.L_x_283) ;  /* 0xfffffffc00f08947 */ /* 0x004fea000383ffff */
[----:B------:R-:W-:Y:S05]  /*10a30*/  BRA `(.L_x_284) ;  /* 0xffffff4800087947 */ /* 0x000fea000383ffff */
.L_x_117:
[----:B------:R-:W-:Y:S07]  /*10a40*/  MOV R0, UR22 ;  /* 0x0000001600007c02 */ /* 0x000fee0008000f00 */
.L_x_285:
[----:B--2---:R2:W3:Y:S02]  /*10a50*/  SYNCS.PHASECHK.TRANS64.TRYWAIT P0, [R0+URZ+0x38890], R2 ;  /* 0x03889002000075a7 */ /* 0x0044e400080011ff */
[----:B---3--:R-:W-:Y:S05]  /*10a60*/  @!P0 NANOSLEEP.SYNCS 0x989680 ;  /* 0x009896800000895d */ /* 0x008fea0003900000 */
[----:B------:R-:W3:Y:S02]  /*10a70*/  @!P0 SYNCS.PHASECHK.TRANS64 P0, [R0+URZ+0x38890], R2 ;  /* 0x03889002000085a7 */ /* 0x000ee400080010ff */
[----:B---3--:R-:W-:Y:S05]  /*10a80*/  @!P0 BRA `(.L_x_285) ;  /* 0xfffffffc00f08947 */ /* 0x008fea000383ffff */
[----:B------:R-:W-:Y:S05]  /*10a90*/  BRA `(.L_x_286) ;  /* 0xffffff4c00207947 */ /* 0x000fea000383ffff */
.L_x_119:
[----:B------:R-:W-:Y:S07]  /*10aa0*/  MOV R0, UR22 ;  /* 0x0000001600007c02 */ /* 0x000fee0008000f00 */
.L_x_287:
[----:B--2---:R2:W3:Y:S02]  /*10ab0*/  SYNCS.PHASECHK.TRANS64.TRYWAIT P0, [R0+URZ+0x38868], R2 ;  /* 0x03886802000075a7 */ /* 0x0044e400080011ff */
[----:B---3--:R-:W-:Y:S05]  /*10ac0*/  @!P0 NANOSLEEP.SYNCS 0x989680 ;  /* 0x009896800000895d */ /* 0x008fea0003900000 */
[----:B------:R-:W3:Y:S02]  /*10ad0*/  @!P0 SYNCS.PHASECHK.TRANS64 P0, [R0+URZ+0x38868], R2 ;  /* 0x03886802000085a7 */ /* 0x000ee400080010ff */
[----:B---3--:R-:W-:Y:S05]  /*10ae0*/  @!P0 BRA `(.L_x_287) ;  /* 0xfffffffc00f08947 */ /* 0x008fea000383ffff */
[----:B------:R-:W-:Y:S05]  /*10af0*/  BRA `(.L_x_288) ;  /* 0xffffff4c001c7947 */ /* 0x000fea000383ffff */
.L_x_125:
[----:B------:R-:W-:Y:S07]  /*10b00*/  MOV R0, UR22 ;  /* 0x0000001600007c02 */ /* 0x000fee0008000f00 */
.L_x_289:
[----:B---3--:R3:W4:Y:S02]  /*10b10*/  SYNCS.PHASECHK.TRANS64.TRYWAIT P0, [R0+URZ+0x38878], R2 ;  /* 0x03887802000075a7 */ /* 0x00872400080011ff */
[----:B----4-:R-:W-:Y:S05]  /*10b20*/  @!P0 NANOSLEEP.SYNCS 0x989680 ;  /* 0x009896800000895d */ /* 0x010fea0003900000 */
[----:B------:R-:W4:Y:S02]  /*10b30*/  @!P0 SYNCS.PHASECHK.TRANS64 P0, [R0+URZ+0x38878], R2 ;  /* 0x03887802000085a7 */ /* 0x000f2400080010ff */
[----:B----4-:R-:W-:Y:S05]  /*10b40*/  @!P0 BRA `(.L_x_289) ;  /* 0xfffffffc00f08947 */ /* 0x010fea000383ffff */
[----:B------:R-:W-:Y:S05]  /*10b50*/  BRA `(.L_x_290) ;  /* 0xffffff5400807947 */ /* 0x000fea000383ffff */
.L_x_127:
[----:B------:R-:W-:Y:S07]  /*10b60*/  MOV R3, UR22 ;  /* 0x0000001600037c02 */ /* 0x000fee0008000f00 */
.L_x_291:
[----:B---3--:R3:W4:Y:S02]  /*10b70*/  SYNCS.PHASECHK.TRANS64.TRYWAIT P0, [R3+URZ+0x38820], R14 ;  /* 0x0388200e030075a7 */ /* 0x00872400080011ff */
[----:B----4-:R-:W-:Y:S05]  /*10b80*/  @!P0 NANOSLEEP.SYNCS 0x989680 ;  /* 0x009896800000895d */ /* 0x010fea0003900000 */
[----:B------:R-:W4:Y:S02]  /*10b90*/  @!P0 SYNCS.PHASECHK.TRANS64 P0, [R3+URZ+0x38820], R14 ;  /* 0x0388200e030085a7 */ /* 0x000f2400080010ff */
[----:B----4-:R-:W-:Y:S05]  /*10ba0*/  @!P0 BRA `(.L_x_291) ;  /* 0xfffffffc00f08947 */ /* 0x010fea000383ffff */
[----:B------:R-:W-:Y:S05]  /*10bb0*/  BRA `(.L_x_292) ;  /* 0xffffff5400847947 */ /* 0x000fea000383ffff */
.L_x_130:
[----:B------:R-:W-:Y:S07]  /*10bc0*/  MOV R3, UR22 ;  /* 0x0000001600037c02 */ /* 0x000fee0008000f00 */
.L_x_293:
[----:B--2---:R2:W3:Y:S02]  /*10bd0*/  SYNCS.PHASECHK.TRANS64.TRYWAIT P0, [R3+URZ+0x38880], R14 ;  /* 0x0388800e030075a7 */ /* 0x0044e400080011ff */
[----:B---3--:R-:W-:Y:S05]  /*10be0*/  @!P0 NANOSLEEP.SYNCS 0x989680 ;  /* 0x009896800000895d */ /* 0x008fea0003900000 */
[----:B------:R-:W3:Y:S02]  /*10bf0*/  @!P0 SYNCS.PHASECHK.TRANS64 P0, [R3+URZ+0x38880], R14 ;  /* 0x0388800e030085a7 */ /* 0x000ee400080010ff */
[----:B---3--:R-:W-:Y:S05]  /*10c00*/  @!P0 BRA `(.L_x_293) ;  /* 0xfffffffc00f08947 */ /* 0x008fea000383ffff */
[----:B------:R-:W-:Y:S05]  /*10c10*/  BRA `(.L_x_294) ;  /* 0xffffff58007c7947 */ /* 0x000fea000383ffff */
.L_x_135:
[----:B-1----:R-:W-:-:S07]  /*10c20*/  MOV R0, UR22 ;  /* 0x0000001600007c02 */ /* 0x002fce0008000f00 */
.L_x_295:
[----:B-1----:R1:W2:Y:S02]  /*10c30*/  SYNCS.PHASECHK.TRANS64.TRYWAIT P0, [R0+URZ+0x388b0], R2 ;  /* 0x0388b002000075a7 */ /* 0x0022a400080011ff */
[----:B--2---:R-:W-:Y:S05]  /*10c40*/  @!P0 NANOSLEEP.SYNCS 0x989680 ;  /* 0x009896800000895d */ /* 0x004fea0003900000 */
[----:B------:R-:W2:Y:S02]  /*10c50*/  @!P0 SYNCS.PHASECHK.TRANS64 P0, [R0+URZ+0x388b0], R2 ;  /* 0x0388b002000085a7 */ /* 0x000ea400080010ff */
[----:B--2---:R-:W-:Y:S05]  /*10c60*/  @!P0 BRA `(.L_x_295) ;  /* 0xfffffffc00f08947 */ /* 0x004fea000383ffff */
[----:B------:R-:W-:Y:S05]  /*10c70*/  BRA `(.L_x_296) ;  /* 0xffffff5c00a47947 */ /* 0x000fea000383ffff */
.L_x_138:
[----:B------:R-:W-:-:S07]  /*10c80*/  MOV R0, UR22 ;  /* 0x0000001600007c02 */ /* 0x000fce0008000f00 */
.L_x_297:
[----:B--2---:R2:W3:Y:S02]  /*10c90*/  SYNCS.PHASECHK.TRANS64.TRYWAIT P0, [R0+URZ+0x388b8], R2 ;  /* 0x0388b802000075a7 */ /* 0x0044e400080011ff */
[----:B---3--:R-:W-:Y:S05]  /*10ca0*/  @!P0 NANOSLEEP.SYNCS 0x989680 ;  /* 0x009896800000895d */ /* 0x008fea0003900000 */
[----:B------:R-:W3:Y:S02]  /*10cb0*/  @!P0 SYNCS.PHASECHK.TRANS64 P0, [R0+URZ+0x388b8], R2 ;  /* 0x0388b802000085a7 */ /* 0x000ee400080010ff */
[----:B---3--:R-:W-:Y:S05]  /*10cc0*/  @!P0 BRA `(.L_x_297) ;  /* 0xfffffffc00f08947 */ /* 0x008fea000383ffff */
[----:B------:R-:W-:Y:S05]  /*10cd0*/  BRA `(.L_x_298) ;  /* 0xffffff5c00ac7947 */ /* 0x000fea000383ffff */
.L_x_140:
[----:B------:R-:W-:-:S07]  /*10ce0*/  MOV R3, UR22 ;  /* 0x0000001600037c02 */ /* 0x000fce0008000f00 */
.L_x_299:
[----:B--2---:R2:W3:Y:S02]  /*10cf0*/  SYNCS.PHASECHK.TRANS64.TRYWAIT P0, [R3+URZ+0x38890], R12 ;  /* 0x0388900c030075a7 */ /* 0x0044e400080011ff */
[----:B---3--:R-:W-:Y:S05]  /*10d00*/  @!P0 NANOSLEEP.SYNCS 0x989680 ;  /* 0x009896800000895d */ /* 0x008fea0003900000 */
[----:B------:R-:W3:Y:S02]  /*10d10*/  @!P0 SYNCS.PHASECHK.TRANS64 P0, [R3+URZ+0x38890], R12 ;  /* 0x0388900c030085a7 */ /* 0x000ee400080010ff */
[----:B---3--:R-:W-:Y:S05]  /*10d20*/  @!P0 BRA `(.L_x_299) ;  /* 0xfffffffc00f08947 */ /* 0x008fea000383ffff */
[----:B------:R-:W-:Y:S05]  /*10d30*/  BRA `(.L_x_300) ;  /* 0xffffff5c00b07947 */ /* 0x000fea000383ffff */
.L_x_148:
[----:B------:R-:W-:-:S07]  /*10d40*/  MOV R2, UR14 ;  /* 0x0000000e00027c02 */ /* 0x000fce0008000f00 */
.L_x_301:
[----:B-1----:R1:W2:Y:S02]  /*10d50*/  SYNCS.PHASECHK.TRANS64.TRYWAIT P0, [R2+URZ+0x38870], R3 ;  /* 0x03887003020075a7 */ /* 0x0022a400080011ff */
[----:B--2---:R-:W-:Y:S05]  /*10d60*/  @!P0 NANOSLEEP.SYNCS 0x989680 ;  /* 0x009896800000895d */ /* 0x004fea0003900000 */
[----:B------:R-:W2:Y:S02]  /*10d70*/  @!P0 SYNCS.PHASECHK.TRANS64 P0, [R2+URZ+0x38870], R3 ;  /* 0x03887003020085a7 */ /* 0x000ea400080010ff */
[----:B--2---:R-:W-:Y:S05]  /*10d80*/  @!P0 BRA `(.L_x_301) ;  /* 0xfffffffc00f08947 */ /* 0x004fea000383ffff */
[----:B------:R-:W-:Y:S05]  /*10d90*/  BRA `(.L_x_302) ;  /* 0xffffff6c00087947 */ /* 0x000fea000383ffff */
.L_x_170:
[----:B-1----:R1:W2:Y:S02]  /*10da0*/  SYNCS.PHASECHK.TRANS64.TRYWAIT P1, [R2+URZ+0x38850], R0 ;  /* 0x03885000020075a7 */ /* 0x0022a400080211ff */
[----:B--2---:R-:W-:Y:S05]  /*10db0*/  @!P1 NANOSLEEP.SYNCS 0x989680 ;  /* 0x009896800000995d */ /* 0x004fea0003900000 */
[----:B------:R-:W2:Y:S02]  /*10dc0*/  @!P1 SYNCS.PHASECHK.TRANS64 P1, [R2+URZ+0x38850], R0 ;  /* 0x03885000020095a7 */ /* 0x000ea400080210ff */
[----:B--2---:R-:W-:Y:S05]  /*10dd0*/  @!P1 BRA `(.L_x_170) ;  /* 0xfffffffc00f09947 */ /* 0x004fea000383ffff */
[----:B------:R-:W-:Y:S05]  /*10de0*/  BRA `(.L_x_303) ;  /* 0xffffff7c00387947 */ /* 0x000fea000383ffff */
.L_x_173:
[----:B-1----:R1:W2:Y:S02]  /*10df0*/  SYNCS.PHASECHK.TRANS64.TRYWAIT P1, [R2+URZ+0x38888], R0 ;  /* 0x03888800020075a7 */ /* 0x0022a400080211ff */
[----:B--2---:R-:W-:Y:S05]  /*10e00*/  @!P1 NANOSLEEP.SYNCS 0x989680 ;  /* 0x009896800000995d */ /* 0x004fea0003900000 */
[----:B------:R-:W2:Y:S02]  /*10e10*/  @!P1 SYNCS.PHASECHK.TRANS64 P1, [R2+URZ+0x38888], R0 ;  /* 0x03888800020095a7 */ /* 0x000ea400080210ff */
[----:B--2---:R-:W-:Y:S05]  /*10e20*/  @!P1 BRA `(.L_x_173) ;  /* 0xfffffffc00f09947 */ /* 0x004fea000383ffff */
[----:B------:R-:W-:Y:S05]  /*10e30*/  BRA `(.L_x_304) ;  /* 0xffffff7c00447947 */ /* 0x000fea000383ffff */
.L_x_175:
[----:B-1----:R1:W2:Y:S02]  /*10e40*/  SYNCS.PHASECHK.TRANS64.TRYWAIT P0, [R2+URZ+0x38830], R3 ;  /* 0x03883003020075a7 */ /* 0x0022a400080011ff */
[----:B--2---:R-:W-:Y:S05]  /*10e50*/  @!P0 NANOSLEEP.SYNCS 0x989680 ;  /* 0x009896800000895d */ /* 0x004fea0003900000 */
[----:B------:R-:W2:Y:S02]  /*10e60*/  @!P0 SYNCS.PHASECHK.TRANS64 P0, [R2+URZ+0x38830], R3 ;  /* 0x03883003020085a7 */ /* 0x000ea400080010ff */
[----:B--2---:R-:W-:Y:S05]  /*10e70*/  @!P0 BRA `(.L_x_175) ;  /* 0xfffffffc00f08947 */ /* 0x004fea000383ffff */
[----:B------:R-:W-:Y:S05]  /*10e80*/  BRA `(.L_x_305) ;  /* 0xffffff7c005c7947 */ /* 0x000fea000383ffff */
.L_x_189:
[----:B------:R1:W1:Y:S02]  /*10e90*/  SYNCS.PHASECHK.TRANS64.TRYWAIT P1, [R2+URZ+0x38840], R0 ;  /* 0x03884000020075a7 */ /* 0x00026400080211ff */
[----:B-1----:R-:W-:Y:S05]  /*10ea0*/  @!P1 NANOSLEEP.SYNCS 0x989680 ;  /* 0x009896800000995d */ /* 0x002fea0003900000 */
[----:B------:R-:W1:Y:S02]  /*10eb0*/  @!P1 SYNCS.PHASECHK.TRANS64 P1, [R2+URZ+0x38840], R0 ;  /* 0x03884000020095a7 */ /* 0x000e6400080210ff */
[----:B-1----:R-:W-:Y:S05]  /*10ec0*/  @!P1 BRA `(.L_x_189) ;  /* 0xfffffffc00f09947 */ /* 0x002fea000383ffff */
[----:B------:R-:W-:Y:S05]  /*10ed0*/  BRA `(.L_x_306) ;  /* 0xffffffa0001c7947 */ /* 0x000fea000383ffff */
.L_x_192:
[----:B------:R1:W1:Y:S02]  /*10ee0*/  SYNCS.PHASECHK.TRANS64.TRYWAIT P1, [R2+URZ+0x38860], R0 ;  /* 0x03886000020075a7 */ /* 0x00026400080211ff */
[----:B-1----:R-:W-:Y:S05]  /*10ef0*/  @!P1 NANOSLEEP.SYNCS 0x989680 ;  /* 0x009896800000995d */ /* 0x002fea0003900000 */
[----:B------:R-:W1:Y:S02]  /*10f00*/  @!P1 SYNCS.PHASECHK.TRANS64 P1, [R2+URZ+0x38860], R0 ;  /* 0x03886000020095a7 */ /* 0x000e6400080210ff */
[----:B-1----:R-:W-:Y:S05]  /*10f10*/  @!P1 BRA `(.L_x_192) ;  /* 0xfffffffc00f09947 */ /* 0x002fea000383ffff */
[----:B------:R-:W-:Y:S05]  /*10f20*/  BRA `(.L_x_307) ;  /* 0xffffffa000287947 */ /* 0x000fea000383ffff */
.L_x_195:
[----:B------:R1:W1:Y:S02]  /*10f30*/  SYNCS.PHASECHK.TRANS64.TRYWAIT P1, [R2+URZ+0x38898], R0 ;  /* 0x03889800020075a7 */ /* 0x00026400080211ff */
[----:B-1----:R-:W-:Y:S05]  /*10f40*/  @!P1 NANOSLEEP.SYNCS 0x989680 ;  /* 0x009896800000995d */ /* 0x002fea0003900000 */
[----:B------:R-:W1:Y:S02]  /*10f50*/  @!P1 SYNCS.PHASECHK.TRANS64 P1, [R2+URZ+0x38898], R0 ;  /* 0x03889800020095a7 */ /* 0x000e6400080210ff */
[----:B-1----:R-:W-:Y:S05]  /*10f60*/  @!P1 BRA `(.L_x_195) ;  /* 0xfffffffc00f09947 */ /* 0x002fea000383ffff */
[----:B------:R-:W-:Y:S05]  /*10f70*/  BRA `(.L_x_308) ;  /* 0xffffffa000507947 */ /* 0x000fea000383ffff */
.L_x_205:
[----:B-1----:R-:W-:-:S04]  /*10f80*/  MOV R3, UR36 ;  /* 0x0000002400037c02 */ /* 0x002fc80008000f00 */
[----:B------:R1:W2:Y:S03]  /*10f90*/  SYNCS.PHASECHK.TRANS64.TRYWAIT P1, [R3+URZ+0x388a0], R0 ;  /* 0x0388a000030075a7 */ /* 0x0002a600080211ff */
[----:B--2---:R-:W-:Y:S05]  /*10fa0*/  @!P1 NANOSLEEP.SYNCS 0x989680 ;  /* 0x009896800000995d */ /* 0x004fea0003900000 */
[----:B------:R-:W2:Y:S02]  /*10fb0*/  @!P1 SYNCS.PHASECHK.TRANS64 P1, [R3+URZ+0x388a0], R0 ;  /* 0x0388a000030095a7 */ /* 0x000ea400080210ff */
[----:B--2---:R-:W-:Y:S05]  /*10fc0*/  @!P1 BRA `(.L_x_205) ;  /* 0xfffffffc00ec9947 */ /* 0x004fea000383ffff */
[----:B------:R-:W-:Y:S05]  /*10fd0*/  BRA `(.L_x_309) ;  /* 0xffffffc000507947 */ /* 0x000fea000383ffff */
.L_x_228:
[----:B------:R-:W-:-:S07]  /*10fe0*/  MOV R0, UR36 ;  /* 0x0000002400007c02 */ /* 0x000fce0008000f00 */
.L_x_310:
[----:B------:R1:W1:Y:S02]  /*10ff0*/  SYNCS.PHASECHK.TRANS64.TRYWAIT P1, [R0+URZ+0x388a8], R3 ;  /* 0x0388a803000075a7 */ /* 0x00026400080211ff */
[----:B-1----:R-:W-:Y:S05]  /*11000*/  @!P1 NANOSLEEP.SYNCS 0x989680 ;  /* 0x009896800000995d */ /* 0x002fea0003900000 */
[----:B------:R-:W1:Y:S02]  /*11010*/  @!P1 SYNCS.PHASECHK.TRANS64 P1, [R0+URZ+0x388a8], R3 ;  /* 0x0388a803000095a7 */ /* 0x000e6400080210ff */
[----:B-1----:R-:W-:Y:S05]  /*11020*/  @!P1 BRA `(.L_x_310) ;  /* 0xfffffffc00f09947 */ /* 0x002fea000383ffff */
[----:B------:R-:W-:Y:S05]  /*11030*/  BRA `(.L_x_311) ;  /* 0xffffffd400b07947 */ /* 0x000fea000383ffff */
        .weak           $__internal_0_$__cuda_sm10x_tcgen05_guardrail_trap_col_being_dealloced_not_returned_by_alloc
        .type           $__internal_0_$__cuda_sm10x_tcgen05_guardrail_trap_col_being_dealloced_not_returned_by_alloc,@function
        .size           $__internal_0_$__cuda_sm10x_tcgen05_guardrail_trap_col_being_dealloced_not_returned_by_alloc,($__internal_1_$__cuda_sm10x_tcgen05_guardrail_trap_phase_invalid_during_alloc - $__internal_0_$__cuda_sm10x_tcgen05_guardrail_trap_col_being_dealloced_not_returned_by_alloc)
$__internal_0_$__cuda_sm10x_tcgen05_guardrail_trap_col_being_dealloced_not_returned_by_alloc:
[----:B------:R-:W-:Y:S05]  /*11040*/  BPT.TRAP 0x1 ;  /* 0x000000040000795c */ /* 0x000fea0000300000 */
[----:B------:R-:W-:-:S04]  /*11050*/  MOV R3, 0x0 ;  /* 0x0000000000037802 */ /* 0x000fc80000000f00 */
[----:B------:R-:W-:Y:S05]  /*11060*/  RET.REL.NODEC R2 `(_ZN7cutlass13device_kernelINS_4fmha6kernel36Sm100FmhaBwdKernelTmaWarpSpecializedIN4cute5tupleIJiiiiNS5_IJNS5_IJiiEEEiEEEEEENS_10bfloat16_tEfNS5_IJNS4_1CILi128EEESB_SB_SB_EEENS1_10collective6NoMaskEEEEEvNT_6ParamsE) ;  /* 0xfffffeec02e47950 */ /* 0x000fea0003c3ffff */
        .weak           $__internal_1_$__cuda_sm10x_tcgen05_guardrail_trap_phase_invalid_during_alloc
        .type           $__internal_1_$__cuda_sm10x_tcgen05_guardrail_trap_phase_invalid_during_alloc,@function
        .size           $__internal_1_$__cuda_sm10x_tcgen05_guardrail_trap_phase_invalid_during_alloc,($__internal_2_$__cuda_sm10x_tcgen05_guardrail_trap_unallocated_columns_being_dealloced - $__internal_1_$__cuda_sm10x_tcgen05_guardrail_trap_phase_invalid_during_alloc)
$__internal_1_$__cuda_sm10x_tcgen05_guardrail_trap_phase_invalid_during_alloc:
[----:B------:R-:W-:Y:S05]  /*11070*/  BPT.TRAP 0x1 ;  /* 0x000000040000795c */ /* 0x000fea0000300000 */
[----:B------:R-:W-:-:S04]  /*11080*/  HFMA2 R3, -RZ, RZ, 0, 0 ;  /* 0x00000000ff037431 */ /* 0x000fc800000001ff */
[----:B------:R-:W-:Y:S05]  /*11090*/  RET.REL.NODEC R2 `(_ZN7cutlass13device_kernelINS_4fmha6kernel36Sm100FmhaBwdKernelTmaWarpSpecializedIN4cute5tupleIJiiiiNS5_IJNS5_IJiiEEEiEEEEEENS_10bfloat16_tEfNS5_IJNS4_1CILi128EEESB_SB_SB_EEENS1_10collective6NoMaskEEEEEvNT_6ParamsE) ;  /* 0xfffffeec02d87950 */ /* 0x000fea0003c3ffff */
        .weak           $__internal_2_$__cuda_sm10x_tcgen05_guardrail_trap_unallocated_columns_being_dealloced
        .type           $__internal_2_$__cuda_sm10x_tcgen05_guardrail_trap_unallocated_columns_being_dealloced,@function
        .size           $__internal_2_$__cuda_sm10x_tcgen05_guardrail_trap_unallocated_columns_being_dealloced,($__internal_3_$__cuda_sm20_div_u16 - $__internal_2_$__cuda_sm10x_tcgen05_guardrail_trap_unallocated_columns_being_dealloced)
$__internal_2_$__cuda_sm10x_tcgen05_guardrail_trap_unallocated_columns_being_dealloced:
[----:B------:R-:W-:Y:S05]  /*110a0*/  BPT.TRAP 0x1 ;  /* 0x000000040000795c */ /* 0x000fea0000300000 */
[----:B------:R-:W-:-:S04]  /*110b0*/  MOV R3, 0x0 ;  /* 0x0000000000037802 */ /* 0x000fc80000000f00 */
[----:B------:R-:W-:Y:S05]  /*110c0*/  RET.REL.NODEC R2 `(_ZN7cutlass13device_kernelINS_4fmha6kernel36Sm100FmhaBwdKernelTmaWarpSpecializedIN4cute5tupleIJiiiiNS5_IJNS5_IJiiEEEiEEEEEENS_10bfloat16_tEfNS5_IJNS4_1CILi128EEESB_SB_SB_EEENS1_10collective6NoMaskEEEEEvNT_6ParamsE) ;  /* 0xfffffeec02cc7950 */ /* 0x000fea0003c3ffff */
        .weak           $__internal_3_$__cuda_sm20_div_u16
        .type           $__internal_3_$__cuda_sm20_div_u16,@function
        .size           $__internal_3_$__cuda_sm20_div_u16,(.L_x_321 - $__internal_3_$__cuda_sm20_div_u16)
$__internal_3_$__cuda_sm20_div_u16:
[----:B------:R-:W1:Y:S01]  /*110d0*/  I2F.U16 R5, R6 ;  /* 0x0000000600057306 */ /* 0x000e620000101000 */
[----:B------:R-:W-:Y:S01]  /*110e0*/  IMAD.MOV.U32 R3, RZ, RZ, 0x4b800000 ;  /* 0x4b800000ff037424 */ /* 0x000fe200078e00ff */
[----:B------:R-:W-:-:S04]  /*110f0*/  LOP3.LUT R0, R0, 0xffff, RZ, 0xc0, !PT ;  /* 0x0000ffff00007812 */ /* 0x000fc800078ec0ff */
[----:B------:R-:W-:Y:S02]  /*11100*/  I2FP.F32.U32.RZ R0, R0 ;  /* 0x0000000000007245 */ /* 0x000fe4000020d000 */
[C---:B-1----:R-:W-:Y:S02]  /*11110*/  FSETP.GEU.AND P0, PT, |R5|.reuse, 1.175494350822287508e-38, PT ;  /* 0x008000000500780b */ /* 0x042fe40003f0e200 */
[----:B------:R-:W-:Y:S02]  /*11120*/  FSETP.GT.AND P1, PT, |R5|, 8.50705917302346158658e+37, PT ;  /* 0x7e8000000500780b */ /* 0x000fe40003f24200 */
[----:B------:R-:W-:Y:S02]  /*11130*/  FSEL R3, R3, 1, !P0 ;  /* 0x3f80000003037808 */ /* 0x000fe40004000000 */
[----:B------:R-:W-:Y:S02]  /*11140*/  ISETP.NE.U32.AND P0, PT, R6, RZ, PT ;  /* 0x000000ff0600720c */ /* 0x000fe40003f05070 */
[----:B------:R-:W-:-:S05]  /*11150*/  FSEL R3, R3, 0.25, !P1 ;  /* 0x3e80000003037808 */ /* 0x000fca0004800000 */
[----:B------:R-:W-:-:S06]  /*11160*/  FMUL R5, R5, R3 ;  /* 0x0000000305057220 */ /* 0x000fcc0000400000 */
[----:B------:R-:W1:Y:S02]  /*11170*/  MUFU.RCP R5, R5 ;  /* 0x0000000500057308 */ /* 0x000e640000001000 */
[----:B-1----:R-:W-:-:S04]  /*11180*/  FMUL R5, R3, R5 ;  /* 0x0000000503057220 */ /* 0x002fc80000400000 */
[----:B------:R-:W-:-:S04]  /*11190*/  VIADD R5, R5, 0x2 ;  /* 0x0000000205057836 */ /* 0x000fc80000000000 */
[----:B------:R-:W-:Y:S01]  /*111a0*/  FMUL.RZ R0, R0, R5 ;  /* 0x0000000500007220 */ /* 0x000fe2000040c000 */
[----:B------:R-:W-:-:S05]  /*111b0*/  IMAD.MOV.U32 R5, RZ, RZ, 0x0 ;  /* 0x00000000ff057424 */ /* 0x000fca00078e00ff */
[----:B------:R-:W1:Y:S02]  /*111c0*/  F2I.U32.TRUNC.NTZ R0, R0 ;  /* 0x0000000000007305 */ /* 0x000e64000020f000 */
[----:B-1----:R-:W-:Y:S01]  /*111d0*/  LOP3.LUT R16, R0, 0xffff, RZ, 0xc0, !PT ;  /* 0x0000ffff00107812 */ /* 0x002fe200078ec0ff */
[----:B------:R-:W-:Y:S01]  /*111e0*/  @!P0 IMAD.MOV.U32 R16, RZ, RZ, -0x1 ;  /* 0xffffffffff108424 */ /* 0x000fe200078e00ff */
[----:B------:R-:W-:Y:S06]  /*111f0*/  RET.REL.NODEC R4 `(_ZN7cutlass13device_kernelINS_4fmha6kernel36Sm100FmhaBwdKernelTmaWarpSpecializedIN4cute5tupleIJiiiiNS5_IJNS5_IJiiEEEiEEEEEENS_10bfloat16_tEfNS5_IJNS4_1CILi128EEESB_SB_SB_EEENS1_10collective6NoMaskEEEEEvNT_6ParamsE) ;  /* 0xfffffeec04807950 */ /* 0x000fec0003c3ffff */
.L_x_312:
[----:B------:R-:W-:-:S00]  /*11200*/  BRA `(.L_x_312) ;  /* 0xfffffffc00fc7947 */ /* 0x000fc0000383ffff */
[----:B------:R-:W-:-:S00]  /*11210*/  NOP ;  /* 0x0000000000007918 */ /* 0x000fc00000000000 */
        /* <DEDUP_REMOVED lines=14> */
.L_x_321:


//--------------------- .nv.global.init           --------------------------
	.section	.nv.global.init,"aw",@progbits
.nv.global.init:
	.type		$str$25,@object
	.size		$str$25,($str$26 - $str$25)
$str$25:
        /*0000*/ 	.byte	0x28, 0x61, 0x64, 0x64, 0x72, 0x65, 0x73, 0x73, 0x20, 0x26, 0x20, 0x6d, 0x61, 0x73, 0x6b, 0x29
        /*0010*/ 	.byte	0x20, 0x3d, 0x3d, 0x20, 0x30, 0x00
	.type		$str$26,@object
	.size		$str$26,($str$24 - $str$26)
$str$26:
        /*0016*/ 	.byte	0x2f, 0x74, 0x6d, 0x70, 0x2f, 0x63, 0x75, 0x74, 0x6c, 0x61, 0x73, 0x73, 0x5f, 0x73, 0x77, 0x65
        /*0026*/ 	.byte	0x65, 0x70, 0x5f, 0x73, 0x72, 0x63, 0x2f, 0x69, 0x6e, 0x63, 0x6c, 0x75, 0x64, 0x65, 0x2f, 0x63
        /*0036*/ 	.byte	0x75, 0x74, 0x65, 0x2f, 0x70, 0x6f, 0x69, 0x6e, 0x74, 0x65, 0x72, 0x5f, 0x66, 0x6c, 0x61, 0x67
        /*0046*/ 	.byte	0x67, 0x65, 0x64, 0x2e, 0x68, 0x70, 0x70, 0x00
	.type		$str$24,@object
	.size		$str$24,($str$23 - $str$24)
$str$24:
        /*004e*/ 	.byte	0x2f, 0x74, 0x6d, 0x70, 0x2f, 0x63, 0x75, 0x74, 0x6c, 0x61, 0x73, 0x73, 0x5f, 0x73, 0x77, 0x65
        /*005e*/ 	.byte	0x65, 0x70, 0x5f, 0x73, 0x72, 0x63, 0x2f, 0x69, 0x6e, 0x63, 0x6c, 0x75, 0x64, 0x65, 0x2f, 0x63
        /*006e*/ 	.byte	0x75, 0x74, 0x65, 0x2f, 0x61, 0x74, 0x6f, 0x6d, 0x2f, 0x63, 0x6f, 0x70, 0x79, 0x5f, 0x74, 0x72
        /*007e*/ 	.byte	0x61, 0x69, 0x74, 0x73, 0x5f, 0x73, 0x6d, 0x31, 0x30, 0x30, 0x2e, 0x68, 0x70, 0x70, 0x00
	.type		$str$23,@object
	.size		$str$23,(__unnamed_3 - $str$23)
$str$23:
        /*008d*/ 	.byte	0x28, 0x28, 0x75, 0x69, 0x6e, 0x74, 0x33, 0x32, 0x5f, 0x74, 0x28, 0x74, 0x68, 0x72, 0x65, 0x61
        /*009d*/ 	.byte	0x64, 0x49, 0x64, 0x78, 0x2e, 0x78, 0x29, 0x20, 0x2f, 0x20, 0x33, 0x32, 0x29, 0x20, 0x25, 0x20
        /*00ad*/ 	.byte	0x34, 0x29, 0x20, 0x3d, 0x3d, 0x20, 0x28, 0x28, 0x28, 0x74, 0x6d, 0x65, 0x6d, 0x5f, 0x61, 0x64
        /*00bd*/ 	.byte	0x64, 0x72, 0x20, 0x3e, 0x3e, 0x20, 0x31, 0x36, 0x29, 0x20, 0x2f, 0x20, 0x33, 0x32, 0x29, 0x20
        /*00cd*/ 	.byte	0x25, 0x20, 0x34, 0x29, 0x00
	.type		__unnamed_3,@object
	.size		__unnamed_3,(__unnamed_1 - __unnamed_3)
__unnamed_3:
        /* <DEDUP_REMOVED lines=25> */
        /*0262*/ 	.byte	0x3c, 0x31, 0x30, 0x32, 0x34, 0x3e, 0x3e, 0x3e, 0x3e, 0x20, 0x26, 0x5d, 0x00
	.type		__unnamed_1,@object
	.size		__unnamed_1,(__unnamed_2 - __unnamed_1)
__unnamed_1:
        /* <DEDUP_REMOVED lines=31> */
        /*045f*/ 	.byte	0x31, 0x3e, 0x3e, 0x3e, 0x5d, 0x00
	.type		__unnamed_2,@object
	.size		__unnamed_2,(__unnamed_4 - __unnamed_2)
__unnamed_2:
        /* <DEDUP_REMOVED lines=33> */
        /*0675*/ 	.byte	0x3e, 0x3e, 0x3e, 0x5d, 0x00
	.type		__unnamed_4,@object
	.size		__unnamed_4,(.L_4 - __unnamed_4)
__unnamed_4:
        /* <DEDUP_REMOVED lines=37> */
        /*08ca*/ 	.byte	0x3a, 0x43, 0x3c, 0x30, 0x3e, 0x3e, 0x3e, 0x3e, 0x5d, 0x00
.L_4:


//--------------------- .nv.shared._ZN7cutlass13device_kernelINS_4fmha6kernel36Sm100FmhaBwdKernelTmaWarpSpecializedIN4cute5tupleIJiiiiNS5_IJNS5_IJiiEEEiEEEEEENS_10bfloat16_tEfNS5_IJNS4_1CILi128EEESB_SB_SB_EEENS1_10collective6NoMaskEEEEEvNT_6ParamsE --------------------------
	.section	.nv.shared._ZN7cutlass13device_kernelINS_4fmha6kernel36Sm100FmhaBwdKernelTmaWarpSpecializedIN4cute5tupleIJiiiiNS5_IJNS5_IJiiEEEiEEEEEENS_10bfloat16_tEfNS5_IJNS4_1CILi128EEESB_SB_SB_EEENS1_10collective6NoMaskEEEEEvNT_6ParamsE,"aw",@nobits
	.sectionflags	@""
	.align	16
	.zero		1024


//--------------------- .nv.shared.reserved.0     --------------------------
	.section	.nv.shared.reserved.0,"aw",@nobits
	.weak		__nv_reservedSMEM_offset_0_alias
	.size		__nv_reservedSMEM_offset_0_alias, 0, 64
	.other		__nv_reservedSMEM_offset_0_alias,@"STO_CUDA_RESERVED_SHARED STV_DEFAULT"
__nv_reservedSMEM_offset_0_alias:
	.zero		0
.nv.shared.reserved.0:
	.zero		64
	.weak		__nv_reservedSMEM_tcgen05_partition
	.type		__nv_reservedSMEM_tcgen05_partition,@object
	.size		__nv_reservedSMEM_tcgen05_partition,(.L_0 - __nv_reservedSMEM_tcgen05_partition)
__nv_reservedSMEM_tcgen05_partition:
	.zero		32
.L_0:


//--------------------- .nv.global                --------------------------
	.section	.nv.global,"aw",@nobits
.nv.global:
	.type		_ZN39_INTERNAL_73cadb0a_4_k_cu_591b9a2a_37844cute1_E,@object
	.size		_ZN39_INTERNAL_73cadb0a_4_k_cu_591b9a2a_37844cute1_E,(_ZN39_INTERNAL_73cadb0a_4_k_cu_591b9a2a_37844cuda3std3__45__cpo6cbeginE - _ZN39_INTERNAL_73cadb0a_4_k_cu_591b9a2a_37844cute1_E)
_ZN39_INTERNAL_73cadb0a_4_k_cu_591b9a2a_37844cute1_E:
	.zero		1
	.type		_ZN39_INTERNAL_73cadb0a_4_k_cu_591b9a2a_37844cuda3std3__45__cpo6cbeginE,@object
	.size		_ZN39_INTERNAL_73cadb0a_4_k_cu_591b9a2a_37844cuda3std3__45__cpo6cbeginE,(_ZN39_INTERNAL_73cadb0a_4_k_cu_591b9a2a_37844cuda3std3__48in_placeE - _ZN39_INTERNAL_73cadb0a_4_k_cu_591b9a2a_37844cuda3std3__45__cpo6cbeginE)
_ZN39_INTERNAL_73cadb0a_4_k_cu_591b9a2a_37844cuda3std3__45__cpo6cbeginE:
	.zero		1
	.type		_ZN39_INTERNAL_73cadb0a_4_k_cu_591b9a2a_37844cuda3std3__48in_placeE,@object
	.size		_ZN39_INTERNAL_73cadb0a_4_k_cu_591b9a2a_37844cuda3std3__48in_placeE,(_ZN39_INTERNAL_73cadb0a_4_k_cu_591b9a2a_37844cuda3std6ranges3__45__cpo9iter_moveE - _ZN39_INTERNAL_73cadb0a_4_k_cu_591b9a2a_37844cuda3std3__48in_placeE)
_ZN39_INTERNAL_73cadb0a_4_k_cu_591b9a2a_37844cuda3std3__48in_placeE:
	.zero		1
	.type		_ZN39_INTERNAL_73cadb0a_4_k_cu_591b9a2a_37844cuda3std6ranges3__45__cpo9iter_moveE,@object
	.size		_ZN39_INTERNAL_73cadb0a_4_k_cu_591b9a2a_37844cuda3std6ranges3__45__cpo9iter_moveE,(_ZN39_INTERNAL_73cadb0a_4_k_cu_591b9a2a_37844cuda3std3__45__cpo5beginE - _ZN39_INTERNAL_73cadb0a_4_k_cu_591b9a2a_37844cuda3std6ranges3__45__cpo9iter_moveE)
_ZN39_INTERNAL_73cadb0a_4_k_cu_591b9a2a_37844cuda3std6ranges3__45__cpo9iter_moveE:
	.zero		1
	.type		_ZN39_INTERNAL_73cadb0a_4_k_cu_591b9a2a_37844cuda3std3__45__cpo5beginE,@object
	.size		_ZN39_INTERNAL_73cadb0a_4_k_cu_591b9a2a_37844cuda3std3__45__cpo5beginE,(_ZN39_INTERNAL_73cadb0a_4_k_cu_591b9a2a_37844cuda3std3__441_GLOBAL__N__73cadb0a_4_k_cu_591b9a2a_37846ignoreE - _ZN39_INTERNAL_73cadb0a_4_k_cu_591b9a2a_37844cuda3std3__45__cpo5beginE)
_ZN39_INTERNAL_73cadb0a_4_k_cu_591b9a2a_37844cuda3std3__45__cpo5beginE:
	.zero		1
	.type		_ZN39_INTERNAL_73cadb0a_4_k_cu_591b9a2a_37844cuda3std3__441_GLOBAL__N__73cadb0a_4_k_cu_591b9a2a_37846ignoreE,@object
	.size		_ZN39_INTERNAL_73cadb0a_4_k_cu_591b9a2a_37844cuda3std3__441_GLOBAL__N__73cadb0a_4_k_cu_591b9a2a_37846ignoreE,(_ZN39_INTERNAL_73cadb0a_4_k_cu_591b9a2a_37844cute7productE - _ZN39_INTERNAL_73cadb0a_4_k_cu_591b9a2a_37844cuda3std3__441_GLOBAL__N__73cadb0a_4_k_cu_591b9a2a_37846ignoreE)
_ZN39_INTERNAL_73cadb0a_4_k_cu_591b9a2a_37844cuda3std3__441_GLOBAL__N__73cadb0a_4_k_cu_591b9a2a_37846ignoreE:
	.zero		1
	.type		_ZN39_INTERNAL_73cadb0a_4_k_cu_591b9a2a_37844cute7productE,@object
	.size		_ZN39_INTERNAL_73cadb0a_4_k_cu_591b9a2a_37844cute7productE,(_ZN39_INTERNAL_73cadb0a_4_k_cu_591b9a2a_37844cuda3std3__45__cpo3endE - _ZN39_INTERNAL_73cadb0a_4_k_cu_591b9a2a_37844cute7productE)
_ZN39_INTERNAL_73cadb0a_4_k_cu_591b9a2a_37844cute7productE:
	.zero		1
	.type		_ZN39_INTERNAL_73cadb0a_4_k_cu_591b9a2a_37844cuda3std3__45__cpo3endE,@object
	.size		_ZN39_INTERNAL_73cadb0a_4_k_cu_591b9a2a_37844cuda3std3__45__cpo3endE,(_ZN39_INTERNAL_73cadb0a_4_k_cu_591b9a2a_37844cuda3std3__419piecewise_constructE - _ZN39_INTERNAL_73cadb0a_4_k_cu_591b9a2a_37844cuda3std3__45__cpo3endE)
_ZN39_INTERNAL_73cadb0a_4_k_cu_591b9a2a_37844cuda3std3__45__cpo3endE:
	.zero		1
	.type		_ZN39_INTERNAL_73cadb0a_4_k_cu_591b9a2a_37844cuda3std3__419piecewise_constructE,@object
	.size		_ZN39_INTERNAL_73cadb0a_4_k_cu_591b9a2a_37844cuda3std3__419piecewise_constructE,(_ZN39_INTERNAL_73cadb0a_4_k_cu_591b9a2a_37844cuda3std3__45__cpo4cendE - _ZN39_INTERNAL_73cadb0a_4_k_cu_591b9a2a_37844cuda3std3__419piecewise_constructE)
_ZN39_INTERNAL_73cadb0a_4_k_cu_591b9a2a_37844cuda3std3__419piecewise_constructE:
	.zero		1
	.type		_ZN39_INTERNAL_73cadb0a_4_k_cu_591b9a2a_37844cuda3std3__45__cpo4cendE,@object
	.size		_ZN39_INTERNAL_73cadb0a_4_k_cu_591b9a2a_37844cuda3std3__45__cpo4cendE,(_ZN39_INTERNAL_73cadb0a_4_k_cu_591b9a2a_37844cuda3std6ranges3__45__cpo4swapE - _ZN39_INTERNAL_73cadb0a_4_k_cu_591b9a2a_37844cuda3std3__45__cpo4cendE)
_ZN39_INTERNAL_73cadb0a_4_k_cu_591b9a2a_37844cuda3std3__45__cpo4cendE:
	.zero		1
	.type		_ZN39_INTERNAL_73cadb0a_4_k_cu_591b9a2a_37844cuda3std6ranges3__45__cpo4swapE,@object
	.size		_ZN39_INTERNAL_73cadb0a_4_k_cu_591b9a2a_37844cuda3std6ranges3__45__cpo4swapE,(.L_12 - _ZN39_INTERNAL_73cadb0a_4_k_cu_591b9a2a_37844cuda3std6ranges3__45__cpo4swapE)
_ZN39_INTERNAL_73cadb0a_4_k_cu_591b9a2a_37844cuda3std6ranges3__45__cpo4swapE:
	.zero		1
.L_12:


//--------------------- .nv.constant0._ZN7cutlass13device_kernelINS_4fmha6kernel36Sm100FmhaBwdKernelTmaWarpSpecializedIN4cute5tupleIJiiiiNS5_IJNS5_IJiiEEEiEEEEEENS_10bfloat16_tEfNS5_IJNS4_1CILi128EEESB_SB_SB_EEENS1_10collective6NoMaskEEEEEvNT_6ParamsE --------------------------
	.section	.nv.constant0._ZN7cutlass13device_kernelINS_4fmha6kernel36Sm100FmhaBwdKernelTmaWarpSpecializedIN4cute5tupleIJiiiiNS5_IJNS5_IJiiEEEiEEEEEENS_10bfloat16_tEfNS5_IJNS4_1CILi128EEESB_SB_SB_EEENS1_10collective6NoMaskEEEEEvNT_6ParamsE,"a",@progbits
	.sectionflags	@""
	.align	4
.nv.constant0._ZN7cutlass13device_kernelINS_4fmha6kernel36Sm100FmhaBwdKernelTmaWarpSpecializedIN4cute5tupleIJiiiiNS5_IJNS5_IJiiEEEiEEEEEENS_10bfloat16_tEfNS5_IJNS4_1CILi128EEESB_SB_SB_EEENS1_10collective6NoMaskEEEEEvNT_6ParamsE:
	.zero		2560


//--------------------- SYMBOLS --------------------------

	.type		.nv.reservedSmem.offset0,@object
	.size		.nv.reservedSmem.offset0,0x4
	.type		.nv.reservedSmem.cap,@object
	.size		.nv.reservedSmem.cap,0x4
	.type		__assertfail,@function
